	.target	sm_80

	.elftype	@"ET_EXEC"


//--------------------- .note.nv.tkinfo           --------------------------
	.section	.note.nv.tkinfo,"",@"SHT_NOTE"
	.sectionflags	@"SHF_NOTE_NV_TKINFO"
	.tkinfo
        /*0018*/ 	.word	0x00000002
        /*0030*/ 	.string	""
        /*0030*/ 	.string	"ptxas"
        /*0030*/ 	.string	"Cuda compilation tools, release 13.0, V13.0.88"
        /*0030*/ 	.string	"Build cuda_13.0.r13.0/compiler.36424714_0"
        /*0030*/ 	.string	"-v  -suppress-debug-info  -lineinfo  -arch sm_80 "



//--------------------- .note.nv.cuinfo           --------------------------
	.section	.note.nv.cuinfo,"",@"SHT_NOTE"
	.sectionflags	@"SHF_NOTE_NV_CUINFO"
        /*0018*/ 	.short	0x0002
        /*001a*/ 	.short	0x0050
        /*001c*/ 	.short	0x0082
	.zero		2


//--------------------- .nv.info                  --------------------------
	.section	.nv.info,"",@"SHT_CUDA_INFO"
	.align	4


	//----- nvinfo : EIATTR_REGCOUNT
	.align		4
        /*0000*/ 	.byte	0x04, 0x2f
        /*0002*/ 	.short	(.L_1 - .L_0)
	.align		4
.L_0:
        /*0004*/ 	.word	index@(matmul_kernel)
        /*0008*/ 	.word	0x00000040


	//----- nvinfo : EIATTR_FRAME_SIZE
	.align		4
.L_1:
        /*000c*/ 	.byte	0x04, 0x11
        /*000e*/ 	.short	(.L_3 - .L_2)
	.align		4
.L_2:
        /*0010*/ 	.word	index@(matmul_kernel)
        /*0014*/ 	.word	0x00002510


	//----- nvinfo : EIATTR_MIN_STACK_SIZE
	.align		4
.L_3:
        /*0018*/ 	.byte	0x04, 0x12
        /*001a*/ 	.short	(.L_5 - .L_4)
	.align		4
.L_4:
        /*001c*/ 	.word	index@(matmul_kernel)
        /*0020*/ 	.word	0x00002510
.L_5:


//--------------------- .nv.info.matmul_kernel    --------------------------
	.section	.nv.info.matmul_kernel,"",@"SHT_CUDA_INFO"
	.sectionflags	@""
	.align	4


	//----- nvinfo : EIATTR_CUDA_API_VERSION
	.align		4
        /*0000*/ 	.byte	0x04, 0x37
        /*0002*/ 	.short	(.L_7 - .L_6)
.L_6:
        /*0004*/ 	.word	0x00000082


	//----- nvinfo : EIATTR_SW2861232_WAR
	.align		4
.L_7:
        /*0008*/ 	.byte	0x01, 0x35
	.zero		2


	//----- nvinfo : EIATTR_PARAM_CBANK
	.align		4
        /*000c*/ 	.byte	0x04, 0x0a
        /*000e*/ 	.short	(.L_9 - .L_8)
	.align		4
.L_8:
        /*0010*/ 	.word	index@(.nv.constant0.matmul_kernel)
        /*0014*/ 	.short	0x0160
        /*0016*/ 	.short	0x0050


	//----- nvinfo : EIATTR_CBANK_PARAM_SIZE
	.align		4
.L_9:
        /*0018*/ 	.byte	0x03, 0x19
        /*001a*/ 	.short	0x0050


	//----- nvinfo : EIATTR_KPARAM_INFO
	.align		4
        /*001c*/ 	.byte	0x04, 0x17
        /*001e*/ 	.short	(.L_11 - .L_10)
.L_10:
        /*0020*/ 	.word	0x00000000
        /*0024*/ 	.short	0x000d
        /*0026*/ 	.short	0x0048
        /*0028*/ 	.byte	0x00, 0xf4, 0x21, 0x00


	//----- nvinfo : EIATTR_KPARAM_INFO
	.align		4
.L_11:
        /*002c*/ 	.byte	0x04, 0x17
        /*002e*/ 	.short	(.L_13 - .L_12)
.L_12:
        /*0030*/ 	.word	0x00000000
        /*0034*/ 	.short	0x000c
        /*0036*/ 	.short	0x0040
        /*0038*/ 	.byte	0x00, 0xf4, 0x21, 0x00


	//----- nvinfo : EIATTR_KPARAM_INFO
	.align		4
.L_13:
        /*003c*/ 	.byte	0x04, 0x17
        /*003e*/ 	.short	(.L_15 - .L_14)
.L_14:
        /*0040*/ 	.word	0x00000000
        /*0044*/ 	.short	0x000b
        /*0046*/ 	.short	0x0038
        /*0048*/ 	.byte	0x00, 0xf0, 0x11, 0x00


	//----- nvinfo : EIATTR_KPARAM_INFO
	.align		4
.L_15:
        /*004c*/ 	.byte	0x04, 0x17
        /*004e*/ 	.short	(.L_17 - .L_16)
.L_16:
        /*0050*/ 	.word	0x00000000
        /*0054*/ 	.short	0x000a
        /*0056*/ 	.short	0x0034
        /*0058*/ 	.byte	0x00, 0xf0, 0x11, 0x00


	//----- nvinfo : EIATTR_KPARAM_INFO
	.align		4
.L_17:
        /*005c*/ 	.byte	0x04, 0x17
        /*005e*/ 	.short	(.L_19 - .L_18)
.L_18:
        /*0060*/ 	.word	0x00000000
        /*0064*/ 	.short	0x0009
        /*0066*/ 	.short	0x0030
        /*0068*/ 	.byte	0x00, 0xf0, 0x11, 0x00


	//----- nvinfo : EIATTR_KPARAM_INFO
	.align		4
.L_19:
        /*006c*/ 	.byte	0x04, 0x17
        /*006e*/ 	.short	(.L_21 - .L_20)
.L_20:
        /*0070*/ 	.word	0x00000000
        /*0074*/ 	.short	0x0008
        /*0076*/ 	.short	0x002c
        /*0078*/ 	.byte	0x00, 0xf0, 0x11, 0x00


	//----- nvinfo : EIATTR_KPARAM_INFO
	.align		4
.L_21:
        /*007c*/ 	.byte	0x04, 0x17
        /*007e*/ 	.short	(.L_23 - .L_22)
.L_22:
        /*0080*/ 	.word	0x00000000
        /*0084*/ 	.short	0x0007
        /*0086*/ 	.short	0x0028
        /*0088*/ 	.byte	0x00, 0xf0, 0x11, 0x00


	//----- nvinfo : EIATTR_KPARAM_INFO
	.align		4
.L_23:
        /*008c*/ 	.byte	0x04, 0x17
        /*008e*/ 	.short	(.L_25 - .L_24)
.L_24:
        /*0090*/ 	.word	0x00000000
        /*0094*/ 	.short	0x0006
        /*0096*/ 	.short	0x0024
        /*0098*/ 	.byte	0x00, 0xf0, 0x11, 0x00


	//----- nvinfo : EIATTR_KPARAM_INFO
	.align		4
.L_25:
        /*009c*/ 	.byte	0x04, 0x17
        /*009e*/ 	.short	(.L_27 - .L_26)
.L_26:
        /*00a0*/ 	.word	0x00000000
        /*00a4*/ 	.short	0x0005
        /*00a6*/ 	.short	0x0020
        /*00a8*/ 	.byte	0x00, 0xf0, 0x11, 0x00


	//----- nvinfo : EIATTR_KPARAM_INFO
	.align		4
.L_27:
        /*00ac*/ 	.byte	0x04, 0x17
        /*00ae*/ 	.short	(.L_29 - .L_28)
.L_28:
        /*00b0*/ 	.word	0x00000000
        /*00b4*/ 	.short	0x0004
        /*00b6*/ 	.short	0x001c
        /*00b8*/ 	.byte	0x00, 0xf0, 0x11, 0x00


	//----- nvinfo : EIATTR_KPARAM_INFO
	.align		4
.L_29:
        /*00bc*/ 	.byte	0x04, 0x17
        /*00be*/ 	.short	(.L_31 - .L_30)
.L_30:
        /*00c0*/ 	.word	0x00000000
        /*00c4*/ 	.short	0x0003
        /*00c6*/ 	.short	0x0018
        /*00c8*/ 	.byte	0x00, 0xf0, 0x11, 0x00


	//----- nvinfo : EIATTR_KPARAM_INFO
	.align		4
.L_31:
        /*00cc*/ 	.byte	0x04, 0x17
        /*00ce*/ 	.short	(.L_33 - .L_32)
.L_32:
        /*00d0*/ 	.word	0x00000000
        /*00d4*/ 	.short	0x0002
        /*00d6*/ 	.short	0x0010
        /*00d8*/ 	.byte	0x00, 0xf4, 0x21, 0x00


	//----- nvinfo : EIATTR_KPARAM_INFO
	.align		4
.L_33:
        /*00dc*/ 	.byte	0x04, 0x17
        /*00de*/ 	.short	(.L_35 - .L_34)
.L_34:
        /*00e0*/ 	.word	0x00000000
        /*00e4*/ 	.short	0x0001
        /*00e6*/ 	.short	0x0008
        /*00e8*/ 	.byte	0x00, 0xf4, 0x21, 0x00


	//----- nvinfo : EIATTR_KPARAM_INFO
	.align		4
.L_35:
        /*00ec*/ 	.byte	0x04, 0x17
        /*00ee*/ 	.short	(.L_37 - .L_36)
.L_36:
        /*00f0*/ 	.word	0x00000000
        /*00f4*/ 	.short	0x0000
        /*00f6*/ 	.short	0x0000
        /*00f8*/ 	.byte	0x00, 0xf4, 0x21, 0x00


	//----- nvinfo : EIATTR_MAXREG_COUNT
	.align		4
.L_37:
        /*00fc*/ 	.byte	0x03, 0x1b
        /*00fe*/ 	.short	0x00ff


	//----- nvinfo : EIATTR_NUM_BARRIERS
	.align		4
        /*0100*/ 	.byte	0x02, 0x4c
        /*0102*/ 	.byte	0x01
	.zero		1


	//----- nvinfo : EIATTR_ANNOTATIONS
	.align		4
        /*0104*/ 	.byte	0x04, 0x55
        /*0106*/ 	.short	(.L_39 - .L_38)


	//   ....[0]....
.L_38:
        /*0108*/ 	.word	0x00000001
        /*010c*/ 	.byte	0x00, 0x05, 0x00, 0x00, 0x01, 0x00, 0x00, 0x00, 0x40, 0x05, 0x00, 0x00, 0x01, 0x00, 0x00, 0x00
        /* <DEDUP_REMOVED lines=1261> */
        /*4fec*/ 	.byte	0x00, 0x73, 0x01, 0x00, 0x01, 0x00, 0x00, 0x00, 0x10, 0x73, 0x01, 0x00


	//----- nvinfo : EIATTR_MERCURY_ISA_VERSION
	.align		4
.L_39:
        /*4ff8*/ 	.byte	0x03, 0x5f
        /*4ffa*/ 	.short	0x0000


	//----- nvinfo : EIATTR_COOP_GROUP_MASK_REGIDS
	.align		4
        /*4ffc*/ 	.byte	0x04, 0x29
        /*4ffe*/ 	.short	(.L_41 - .L_40)


	//   ....[0]....
.L_40:
        /*5000*/ 	.word	0xffffffff


	//   ....[1]....
        /*5004*/ 	.word	0xffffffff


	//   ....[2]....
        /*5008*/ 	.word	0xffffffff


	//   ....[3]....
        /*500c*/ 	.word	0xffffffff


	//   ....[4]....
        /*5010*/ 	.word	0xffffffff


	//   ....[5]....
        /*5014*/ 	.word	0xffffffff


	//   ....[6]....
        /*5018*/ 	.word	0xffffffff


	//   ....[7]....
        /*501c*/ 	.word	0xffffffff


	//   ....[8]....
        /*5020*/ 	.word	0xffffffff


	//   ....[9]....
        /*5024*/ 	.word	0xffffffff


	//   ....[10]....
        /*5028*/ 	.word	0xffffffff


	//   ....[11]....
        /*502c*/ 	.word	0xffffffff


	//   ....[12]....
        /*5030*/ 	.word	0xffffffff


	//   ....[13]....
        /*5034*/ 	.word	0xffffffff


	//   ....[14]....
        /*5038*/ 	.word	0xffffffff


	//   ....[15]....
        /*503c*/ 	.word	0xffffffff


	//   ....[16]....
        /*5040*/ 	.word	0xffffffff


	//   ....[17]....
        /*5044*/ 	.word	0xffffffff


	//   ....[18]....
        /*5048*/ 	.word	0xffffffff


	//   ....[19]....
        /*504c*/ 	.word	0xffffffff


	//   ....[20]....
        /*5050*/ 	.word	0xffffffff


	//   ....[21]....
        /*5054*/ 	.word	0xffffffff


	//   ....[22]....
        /*5058*/ 	.word	0xffffffff


	//   ....[23]....
        /*505c*/ 	.word	0xffffffff


	//   ....[24]....
        /*5060*/ 	.word	0xffffffff


	//   ....[25]....
        /*5064*/ 	.word	0xffffffff


	//   ....[26]....
        /*5068*/ 	.word	0xffffffff


	//   ....[27]....
        /*506c*/ 	.word	0xffffffff


	//   ....[28]....
        /*5070*/ 	.word	0xffffffff


	//   ....[29]....
        /*5074*/ 	.word	0xffffffff


	//   ....[30]....
        /*5078*/ 	.word	0xffffffff


	//----- nvinfo : EIATTR_COOP_GROUP_INSTR_OFFSETS
	.align		4
.L_41:
        /*507c*/ 	.byte	0x04, 0x28
        /*507e*/ 	.short	(.L_43 - .L_42)


	//   ....[0]....
.L_42:
        /*5080*/ 	.word	0x00045f80


	//   ....[1]....
        /*5084*/ 	.word	0x000460a0


	//   ....[2]....
        /*5088*/ 	.word	0x000461d0


	//   ....[3]....
        /*508c*/ 	.word	0x000462c0


	//   ....[4]....
        /*5090*/ 	.word	0x00046320


	//   ....[5]....
        /*5094*/ 	.word	0x000463f0


	//   ....[6]....
        /*5098*/ 	.word	0x000464b0


	//   ....[7]....
        /*509c*/ 	.word	0x00046710


	//   ....[8]....
        /*50a0*/ 	.word	0x00046890


	//   ....[9]....
        /*50a4*/ 	.word	0x00046900


	//   ....[10]....
        /*50a8*/ 	.word	0x00046990


	//   ....[11]....
        /*50ac*/ 	.word	0x00046a20


	//   ....[12]....
        /*50b0*/ 	.word	0x00046e10


	//   ....[13]....
        /*50b4*/ 	.word	0x00046ea0


	//   ....[14]....
        /*50b8*/ 	.word	0x00046ef0


	//   ....[15]....
        /*50bc*/ 	.word	0x00046fa0


	//   ....[16]....
        /*50c0*/ 	.word	0x00047030


	//   ....[17]....
        /*50c4*/ 	.word	0x000470c0


	//   ....[18]....
        /*50c8*/ 	.word	0x000474b0


	//   ....[19]....
        /*50cc*/ 	.word	0x00047560


	//   ....[20]....
        /*50d0*/ 	.word	0x000475b0


	//   ....[21]....
        /*50d4*/ 	.word	0x00047640


	//   ....[22]....
        /*50d8*/ 	.word	0x000476d0


	//   ....[23]....
        /*50dc*/ 	.word	0x00047760


	//   ....[24]....
        /*50e0*/ 	.word	0x000477f0


	//   ....[25]....
        /*50e4*/ 	.word	0x00047bc0


	//   ....[26]....
        /*50e8*/ 	.word	0x00047c10


	//   ....[27]....
        /*50ec*/ 	.word	0x00047c60


	//   ....[28]....
        /*50f0*/ 	.word	0x00047cb0


	//   ....[29]....
        /*50f4*/ 	.word	0x00047d20


	//   ....[30]....
        /*50f8*/ 	.word	0x00047f00


	//----- nvinfo : EIATTR_EXIT_INSTR_OFFSETS
	.align		4
.L_43:
        /*50fc*/ 	.byte	0x04, 0x1c
        /*50fe*/ 	.short	(.L_45 - .L_44)


	//   ....[0]....
.L_44:
        /*5100*/ 	.word	0x00052c20


	//   ....[1]....
        /*5104*/ 	.word	0x00052c50


	//----- nvinfo : EIATTR_REQNTID
	.align		4
.L_45:
        /*5108*/ 	.byte	0x04, 0x10
        /*510a*/ 	.short	(.L_47 - .L_46)
.L_46:
        /*510c*/ 	.word	0x00000020
        /*5110*/ 	.word	0x00000001
        /*5114*/ 	.word	0x00000001
.L_47:


//--------------------- .nv.callgraph             --------------------------
	.section	.nv.callgraph,"",@"SHT_CUDA_CALLGRAPH"
	.align	4
	.sectionentsize	8
	.align		4
        /*0000*/ 	.word	0x00000000
	.align		4
        /*0004*/ 	.word	0xffffffff
	.align		4
        /*0008*/ 	.word	0x00000000
	.align		4
        /*000c*/ 	.word	0xfffffffe
	.align		4
        /*0010*/ 	.word	0x00000000
	.align		4
        /*0014*/ 	.word	0xfffffffd
	.align		4
        /*0018*/ 	.word	0x00000000
	.align		4
        /*001c*/ 	.word	0xfffffffc


//--------------------- .nv.rel.action            --------------------------
	.section	.nv.rel.action,"",@"SHT_CUDA_RELOCINFO"
	.align	8
	.sectionentsize	8
        /*0000*/ 	.byte	0x73, 0x00, 0x00, 0x00, 0x00, 0x00, 0x00, 0x00, 0x00, 0x00, 0x00, 0x11, 0x25, 0x00, 0x05, 0x36


//--------------------- .nv.constant0.matmul_kernel --------------------------
	.section	.nv.constant0.matmul_kernel,"a",@progbits
	.sectionflags	@""
	.align	4
.nv.constant0.matmul_kernel:
	.zero		432


//--------------------- .text.matmul_kernel       --------------------------
	.section	.text.matmul_kernel,"ax",@progbits
	.sectioninfo	@"SHI_REGISTERS=64"
	.align	128
        .global         matmul_kernel
        .type           matmul_kernel,@function
        .size           matmul_kernel,(.L_x_5 - matmul_kernel)
        .other          matmul_kernel,@"STO_CUDA_ENTRY STV_DEFAULT"
matmul_kernel:
.text.matmul_kernel:
[----:B------:R-:W-:Y:S02]  /*0000*/  IMAD.MOV.U32 R1, RZ, RZ, c[0x0][0x28] ;  /* 0x00000a00ff017624 */ /* 0x000fe400078e00ff */
[----:B------:R-:W-:Y:S01]  /*0010*/  IMAD.MOV.U32 R0, RZ, RZ, c[0x0][0x17c] ;  /* 0x00005f00ff007624 */ /* 0x000fe200078e00ff */
[----:B------:R-:W0:Y:S01]  /*0020*/  S2R R5, SR_CTAID.X ;  /* 0x0000000000057919 */ /* 0x000e220000002500 */
[----:B------:R-:W-:Y:S01]  /*0030*/  IMAD.MOV.U32 R13, RZ, RZ, 0x1f ;  /* 0x0000001fff0d7424 */ /* 0x000fe200078e00ff */
[----:B------:R-:W-:Y:S01]  /*0040*/  IADD3 R1, R1, -0x2510, RZ ;  /* 0xffffdaf001017810 */ /* 0x000fe20007ffe0ff */
[----:B------:R-:W-:Y:S01]  /*0050*/  ULDC.64 UR6, c[0x0][0x118] ;  /* 0x0000460000067ab9 */ /* 0x000fe20000000a00 */
[----:B------:R-:W-:Y:S01]  /*0060*/  IADD3 R0, R0, 0xff, RZ ;  /* 0x000000ff00007810 */ /* 0x000fe20007ffe0ff */
[----:B------:R-:W1:Y:S03]  /*0070*/  S2R R12, SR_TID.X ;  /* 0x00000000000c7919 */ /* 0x000e660000002100 */
[----:B------:R-:W-:-:S04]  /*0080*/  SHF.R.S32.HI R3, RZ, 0x1f, R0 ;  /* 0x0000001fff037819 */ /* 0x000fc80000011400 */
[----:B------:R-:W-:-:S04]  /*0090*/  LEA.HI R3, R3, R0, RZ, 0x8 ;  /* 0x0000000003037211 */ /* 0x000fc800078f40ff */
[----:B------:R-:W-:-:S05]  /*00a0*/  SHF.R.S32.HI R3, RZ, 0x8, R3 ;  /* 0x00000008ff037819 */ /* 0x000fca0000011403 */
[----:B------:R-:W-:Y:S01]  /*00b0*/  IMAD.SHL.U32 R4, R3, 0x8, RZ ;  /* 0x0000000803047824 */ /* 0x000fe200078e00ff */
[----:B0-----:R-:W-:-:S04]  /*00c0*/  IABS R8, R5 ;  /* 0x0000000500087213 */ /* 0x001fc80000000000 */
[-C--:B------:R-:W-:Y:S02]  /*00d0*/  IABS R7, R4.reuse ;  /* 0x0000000400077213 */ /* 0x080fe40000000000 */
[----:B------:R-:W-:Y:S02]  /*00e0*/  IABS R10, R4 ;  /* 0x00000004000a7213 */ /* 0x000fe40000000000 */
[----:B------:R-:W0:Y:S08]  /*00f0*/  I2F.RP R0, R7 ;  /* 0x0000000700007306 */ /* 0x000e300000209400 */
[----:B0-----:R-:W0:Y:S02]  /*0100*/  MUFU.RCP R0, R0 ;  /* 0x0000000000007308 */ /* 0x001e240000001000 */
[----:B0-----:R-:W-:Y:S01]  /*0110*/  IADD3 R2, R0, 0xffffffe, RZ ;  /* 0x0ffffffe00027810 */ /* 0x001fe20007ffe0ff */
[----:B------:R-:W-:-:S05]  /*0120*/  IMAD.MOV R0, RZ, RZ, -R10 ;  /* 0x000000ffff007224 */ /* 0x000fca00078e0a0a */
[----:B------:R0:W2:Y:S02]  /*0130*/  F2I.FTZ.U32.TRUNC.NTZ R3, R2 ;  /* 0x0000000200037305 */ /* 0x0000a4000021f000 */
[----:B0-----:R-:W-:Y:S02]  /*0140*/  IMAD.MOV.U32 R2, RZ, RZ, RZ ;  /* 0x000000ffff027224 */ /* 0x001fe400078e00ff */
[----:B--2---:R-:W-:-:S04]  /*0150*/  IMAD.MOV R6, RZ, RZ, -R3 ;  /* 0x000000ffff067224 */ /* 0x004fc800078e0a03 */
[----:B------:R-:W-:Y:S02]  /*0160*/  IMAD R9, R6, R7, RZ ;  /* 0x0000000706097224 */ /* 0x000fe400078e02ff */
[----:B------:R-:W-:Y:S02]  /*0170*/  IMAD.MOV.U32 R6, RZ, RZ, R8 ;  /* 0x000000ffff067224 */ /* 0x000fe400078e0008 */
[----:B------:R-:W-:-:S06]  /*0180*/  IMAD.HI.U32 R3, R3, R9, R2 ;  /* 0x0000000903037227 */ /* 0x000fcc00078e0002 */
[----:B------:R-:W-:-:S04]  /*0190*/  IMAD.HI.U32 R3, R3, R6, RZ ;  /* 0x0000000603037227 */ /* 0x000fc800078e00ff */
[----:B------:R-:W-:-:S05]  /*01a0*/  IMAD R0, R3, R0, R6 ;  /* 0x0000000003007224 */ /* 0x000fca00078e0206 */
[----:B------:R-:W-:-:S13]  /*01b0*/  ISETP.GT.U32.AND P1, PT, R7, R0, PT ;  /* 0x000000000700720c */ /* 0x000fda0003f24070 */
[----:B------:R-:W-:Y:S01]  /*01c0*/  @!P1 IMAD.IADD R0, R0, 0x1, -R7 ;  /* 0x0000000100009824 */ /* 0x000fe200078e0a07 */
[----:B------:R-:W-:Y:S02]  /*01d0*/  @!P1 IADD3 R3, R3, 0x1, RZ ;  /* 0x0000000103039810 */ /* 0x000fe40007ffe0ff */
[----:B------:R-:W-:Y:S02]  /*01e0*/  ISETP.NE.AND P1, PT, R4, RZ, PT ;  /* 0x000000ff0400720c */ /* 0x000fe40003f25270 */
[----:B------:R-:W-:Y:S02]  /*01f0*/  ISETP.GE.U32.AND P0, PT, R0, R7, PT ;  /* 0x000000070000720c */ /* 0x000fe40003f06070 */
[----:B------:R-:W-:-:S04]  /*0200*/  LOP3.LUT R0, R5, R4, RZ, 0x3c, !PT ;  /* 0x0000000405007212 */ /* 0x000fc800078e3cff */
[----:B------:R-:W-:Y:S01]  /*0210*/  ISETP.GE.AND P2, PT, R0, RZ, PT ;  /* 0x000000ff0000720c */ /* 0x000fe20003f46270 */
[----:B------:R-:W-:-:S05]  /*0220*/  IMAD.MOV.U32 R0, RZ, RZ, c[0x0][0x178] ;  /* 0x00005e00ff007624 */ /* 0x000fca00078e00ff */
[----:B------:R-:W-:Y:S02]  /*0230*/  IADD3 R0, R0, 0x3f, RZ ;  /* 0x0000003f00007810 */ /* 0x000fe40007ffe0ff */
[----:B------:R-:W-:-:S05]  /*0240*/  @P0 IADD3 R3, R3, 0x1, RZ ;  /* 0x0000000103030810 */ /* 0x000fca0007ffe0ff */
[----:B------:R-:W-:Y:S01]  /*0250*/  IMAD.MOV.U32 R2, RZ, RZ, R3 ;  /* 0x000000ffff027224 */ /* 0x000fe200078e0003 */
[----:B------:R-:W-:-:S03]  /*0260*/  SHF.R.S32.HI R3, RZ, 0x1f, R0 ;  /* 0x0000001fff037819 */ /* 0x000fc60000011400 */
[----:B------:R-:W-:Y:S01]  /*0270*/  @!P2 IMAD.MOV R2, RZ, RZ, -R2 ;  /* 0x000000ffff02a224 */ /* 0x000fe200078e0a02 */
[----:B------:R-:W-:Y:S02]  /*0280*/  @!P1 LOP3.LUT R2, RZ, R4, RZ, 0x33, !PT ;  /* 0x00000004ff029212 */ /* 0x000fe400078e33ff */
[----:B------:R-:W-:-:S03]  /*0290*/  LEA.HI R3, R3, R0, RZ, 0x6 ;  /* 0x0000000003037211 */ /* 0x000fc600078f30ff */
[----:B------:R-:W-:Y:S02]  /*02a0*/  IMAD.SHL.U32 R6, R2, 0x8, RZ ;  /* 0x0000000802067824 */ /* 0x000fe400078e00ff */
[----:B------:R-:W-:-:S03]  /*02b0*/  IMAD.MOV R2, RZ, RZ, -R2 ;  /* 0x000000ffff027224 */ /* 0x000fc600078e0a02 */
[----:B------:R-:W-:Y:S01]  /*02c0*/  LEA.HI.SX32 R3, R3, -R6, 0x1a ;  /* 0x8000000603037211 */ /* 0x000fe200078fd2ff */
[----:B------:R-:W-:-:S03]  /*02d0*/  IMAD R4, R4, R2, R5 ;  /* 0x0000000204047224 */ /* 0x000fc600078e0205 */
[----:B------:R-:W-:Y:S02]  /*02e0*/  IMNMX R11, R3, 0x8, PT ;  /* 0x00000008030b7817 */ /* 0x000fe40003800200 */
[----:B------:R-:W-:Y:S02]  /*02f0*/  IABS R9, R4 ;  /* 0x0000000400097213 */ /* 0x000fe40000000000 */
[----:B------:R-:W-:-:S04]  /*0300*/  IABS R7, R11 ;  /* 0x0000000b00077213 */ /* 0x000fc80000000000 */
[----:B------:R-:W0:Y:S08]  /*0310*/  I2F.RP R0, R7 ;  /* 0x0000000700007306 */ /* 0x000e300000209400 */
[----:B0-----:R-:W0:Y:S02]  /*0320*/  MUFU.RCP R0, R0 ;  /* 0x0000000000007308 */ /* 0x001e240000001000 */
[----:B0-----:R-:W-:-:S06]  /*0330*/  IADD3 R3, R0, 0xffffffe, RZ ;  /* 0x0ffffffe00037810 */ /* 0x001fcc0007ffe0ff */
[----:B------:R-:W0:Y:S02]  /*0340*/  F2I.FTZ.U32.TRUNC.NTZ R3, R3 ;  /* 0x0000000300037305 */ /* 0x000e24000021f000 */
[----:B0-----:R-:W-:-:S04]  /*0350*/  IMAD.MOV R8, RZ, RZ, -R3 ;  /* 0x000000ffff087224 */ /* 0x001fc800078e0a03 */
[----:B------:R-:W-:Y:S01]  /*0360*/  IMAD.MOV.U32 R2, RZ, RZ, R8 ;  /* 0x000000ffff027224 */ /* 0x000fe200078e0008 */
[----:B------:R-:W-:-:S03]  /*0370*/  IABS R8, R11 ;  /* 0x0000000b00087213 */ /* 0x000fc60000000000 */
[----:B------:R-:W-:Y:S02]  /*0380*/  IMAD R5, R2, R7, RZ ;  /* 0x0000000702057224 */ /* 0x000fe400078e02ff */
[----:B------:R-:W-:Y:S02]  /*0390*/  IMAD.MOV.U32 R2, RZ, RZ, RZ ;  /* 0x000000ffff027224 */ /* 0x000fe400078e00ff */
[----:B------:R-:W-:Y:S02]  /*03a0*/  IMAD.MOV R0, RZ, RZ, -R8 ;  /* 0x000000ffff007224 */ /* 0x000fe400078e0a08 */
        /* <DEDUP_REMOVED lines=9> */
[----:B------:R-:W-:Y:S02]  /*0440*/  ISETP.GE.AND P2, PT, R0, RZ, PT ;  /* 0x000000ff0000720c */ /* 0x000fe40003f46270 */
[----:B------:R-:W-:-:S05]  /*0450*/  IADD3 R0, R13, c[0x0][0x180], RZ ;  /* 0x000060000d007a10 */ /* 0x000fca0007ffe0ff */
[----:B------:R-:W-:Y:S02]  /*0460*/  @P0 IADD3 R2, R2, 0x1, RZ ;  /* 0x0000000102020810 */ /* 0x000fe40007ffe0ff */
[----:B------:R-:W-:-:S04]  /*0470*/  ISETP.GT.AND P0, PT, R0, 0x1f, PT ;  /* 0x0000001f0000780c */ /* 0x000fc80003f04270 */
[----:B------:R-:W-:Y:S01]  /*0480*/  @!P2 IMAD.MOV R2, RZ, RZ, -R2 ;  /* 0x000000ffff02a224 */ /* 0x000fe200078e0a02 */
[----:B------:R-:W-:-:S05]  /*0490*/  @!P1 LOP3.LUT R2, RZ, R11, RZ, 0x33, !PT ;  /* 0x0000000bff029212 */ /* 0x000fca00078e33ff */
[----:B------:R-:W-:Y:S02]  /*04a0*/  IMAD.SHL.U32 R61, R2, 0x100, RZ ;  /* 0x00000100023d7824 */ /* 0x000fe400078e00ff */
[----:B------:R-:W-:-:S03]  /*04b0*/  IMAD.MOV R60, RZ, RZ, -R2 ;  /* 0x000000ffff3c7224 */ /* 0x000fc600078e0a02 */
[----:B------:R-:W-:Y:S01]  /*04c0*/  IADD3 R0, R61, 0x1, RZ ;  /* 0x000000013d007810 */ /* 0x000fe20007ffe0ff */
[----:B------:R-:W-:Y:S01]  /*04d0*/  IMAD R60, R11, R60, R4 ;  /* 0x0000003c0b3c7224 */ /* 0x000fe200078e0204 */
[C---:B------:R-:W-:Y:S02]  /*04e0*/  IADD3 R3, R61.reuse, 0x2, RZ ;  /* 0x000000023d037810 */ /* 0x040fe40007ffe0ff */
[C---:B------:R-:W-:Y:S01]  /*04f0*/  IADD3 R2, R61.reuse, 0x3, RZ ;  /* 0x000000033d027810 */ /* 0x040fe20007ffe0ff */
[----:B------:R0:W-:Y:S01]  /*0500*/  STL [R1+0x13f4], R0 ;  /* 0x0013f40001007387 */ /* 0x0001e20000100800 */
[C---:B------:R-:W-:Y:S01]  /*0510*/  IADD3 R5, R61.reuse, 0xd5, RZ ;  /* 0x000000d53d057810 */ /* 0x040fe20007ffe0ff */
[----:B------:R-:W-:Y:S01]  /*0520*/  IMAD.IADD R60, R6, 0x1, R60 ;  /* 0x00000001063c7824 */ /* 0x000fe200078e023c */
[----:B------:R-:W-:Y:S01]  /*0530*/  IADD3 R6, R61, 0xe3, RZ ;  /* 0x000000e33d067810 */ /* 0x000fe20007ffe0ff */
[----:B------:R2:W-:Y:S01]  /*0540*/  STL [R1+0x13f8], R3 ;  /* 0x0013f80301007387 */ /* 0x0005e20000100800 */
[----:B-1----:R-:W-:-:S03]  /*0550*/  LOP3.LUT R4, R12, 0x1f, RZ, 0xc0, !PT ;  /* 0x0000001f0c047812 */ /* 0x002fc600078ec0ff */
[----:B------:R1:W-:Y:S01]  /*0560*/  STL [R1+0x13fc], R2 ;  /* 0x0013fc0201007387 */ /* 0x0003e20000100800 */
[C---:B0-----:R-:W-:Y:S01]  /*0570*/  IADD3 R0, R61.reuse, 0x4, RZ ;  /* 0x000000043d007810 */ /* 0x041fe20007ffe0ff */
[----:B------:R-:W-:Y:S01]  /*0580*/  IMAD R60, R60, 0x40, R4 ;  /* 0x000000403c3c7824 */ /* 0x000fe200078e0204 */
[C---:B------:R-:W-:Y:S02]  /*0590*/  IADD3 R4, R61.reuse, 0xee, RZ ;  /* 0x000000ee3d047810 */ /* 0x040fe40007ffe0ff */
[C---:B--2---:R-:W-:Y:S01]  /*05a0*/  IADD3 R3, R61.reuse, 0x5, RZ ;  /* 0x000000053d037810 */ /* 0x044fe20007ffe0ff */
[----:B------:R0:W-:Y:S01]  /*05b0*/  STL [R1+0x1400], R0 ;  /* 0x0014000001007387 */ /* 0x0001e20000100800 */
[----:B-1----:R-:W-:-:S03]  /*05c0*/  IADD3 R2, R61, 0x6, RZ ;  /* 0x000000063d027810 */ /* 0x002fc60007ffe0ff */
[----:B------:R1:W-:Y:S04]  /*05d0*/  STL [R1+0x1404], R3 ;  /* 0x0014040301007387 */ /* 0x0003e80000100800 */
[----:B------:R2:W-:Y:S01]  /*05e0*/  STL [R1+0x1408], R2 ;  /* 0x0014080201007387 */ /* 0x0005e20000100800 */
[C---:B0-----:R-:W-:Y:S02]  /*05f0*/  IADD3 R0, R61.reuse, 0x7, RZ ;  /* 0x000000073d007810 */ /* 0x041fe40007ffe0ff */
[----:B-1----:R-:W-:-:S03]  /*0600*/  IADD3 R3, R61, 0x8, RZ ;  /* 0x000000083d037810 */ /* 0x002fc60007ffe0ff */
[----:B------:R0:W-:Y:S01]  /*0610*/  STL [R1+0x140c], R0 ;  /* 0x00140c0001007387 */ /* 0x0001e20000100800 */
[----:B--2---:R-:W-:-:S03]  /*0620*/  IADD3 R2, R61, 0x9, RZ ;  /* 0x000000093d027810 */ /* 0x004fc60007ffe0ff */
        /* <DEDUP_REMOVED lines=409> */
[----:B------:R-:W-:Y:S01]  /*1fc0*/  STL [R1+0x1750], R3 ;  /* 0x0017500301007387 */ /* 0x000fe20000100800 */
[C---:B0-----:R-:W-:Y:S02]  /*1fd0*/  IADD3 R0, R61.reuse, 0xd6, RZ ;  /* 0x000000d63d007810 */ /* 0x041fe40007ffe0ff */
[----:B-1----:R-:W-:-:S03]  /*1fe0*/  IADD3 R5, R61, 0xda, RZ ;  /* 0x000000da3d057810 */ /* 0x002fc60007ffe0ff */
[----:B------:R0:W-:Y:S04]  /*1ff0*/  STL [R1+0x1758], R0 ;  /* 0x0017580001007387 */ /* 0x0001e80000100800 */
[----:B------:R1:W-:Y:S01]  /*2000*/  STL [R1+0x175c], R2 ;  /* 0x00175c0201007387 */ /* 0x0003e20000100800 */
[C---:B0-----:R-:W-:Y:S02]  /*2010*/  IADD3 R0, R61.reuse, 0xd8, RZ ;  /* 0x000000d83d007810 */ /* 0x041fe40007ffe0ff */
[----:B-1----:R-:W-:-:S03]  /*2020*/  IADD3 R2, R61, 0xd9, RZ ;  /* 0x000000d93d027810 */ /* 0x002fc60007ffe0ff */
[----:B------:R0:W-:Y:S04]  /*2030*/  STL [R1+0x1760], R0 ;  /* 0x0017600001007387 */ /* 0x0001e80000100800 */
        /* <DEDUP_REMOVED lines=37> */
[----:B------:R-:W-:Y:S01]  /*2290*/  STL [R1+0x17b8], R0 ;  /* 0x0017b80001007387 */ /* 0x000fe20000100800 */
[----:B--2---:R-:W-:-:S05]  /*22a0*/  IADD3 R5, R61, 0xed, RZ ;  /* 0x000000ed3d057810 */ /* 0x004fca0007ffe0ff */
        /* <DEDUP_REMOVED lines=33> */
[----:B0-----:R-:W-:Y:S02]  /*24c0*/  IADD3 R5, R61, 0xff, RZ ;  /* 0x000000ff3d057810 */ /* 0x001fe40007ffe0ff */
[----:B-1----:R-:W-:-:S03]  /*24d0*/  IADD3 R4, R60, 0x20, RZ ;  /* 0x000000203c047810 */ /* 0x002fc60007ffe0ff */
[----:B------:R2:W-:Y:S04]  /*24e0*/  STL [R1+0x1774], R5 ;  /* 0x0017740501007387 */ /* 0x0005e80000100800 */
[----:B------:R2:W-:Y:S01]  /*24f0*/  STL [R1+0x960], R4 ;  /* 0x0009600401007387 */ /* 0x0005e20000100800 */
[----:B------:R-:W-:Y:S05]  /*2500*/  @P0 BRA `(.L_x_0) ;  /* 0x00000e7000000947 */ /* 0x000fea0003800000 */
[----:B------:R-:W-:Y:S01]  /*2510*/  IMAD.SHL.U32 R0, R12, 0x40, RZ ;  /* 0x000000400c007824 */ /* 0x000fe200078e00ff */
[----:B------:R-:W-:Y:S01]  /*2520*/  CS2R R56, SRZ ;  /* 0x0000000000387805 */ /* 0x000fe2000001ff00 */
[----:B------:R-:W-:Y:S01]  /*2530*/  CS2R R58, SRZ ;  /* 0x00000000003a7805 */ /* 0x000fe2000001ff00 */
[----:B------:R-:W-:Y:S01]  /*2540*/  CS2R R52, SRZ ;  /* 0x0000000000347805 */ /* 0x000fe2000001ff00 */
[----:B------:R-:W-:Y:S01]  /*2550*/  CS2R R54, SRZ ;  /* 0x0000000000367805 */ /* 0x000fe2000001ff00 */
[----:B------:R0:W-:Y:S01]  /*2560*/  STL [R1+0x13f0], R0 ;  /* 0x0013f00001007387 */ /* 0x0001e20000100800 */
[----:B------:R-:W-:Y:S01]  /*2570*/  CS2R R48, SRZ ;  /* 0x0000000000307805 */ /* 0x000fe2000001ff00 */
[----:B------:R-:W-:Y:S01]  /*2580*/  CS2R R50, SRZ ;  /* 0x0000000000327805 */ /* 0x000fe2000001ff00 */
[----:B------:R-:W-:Y:S01]  /*2590*/  CS2R R44, SRZ ;  /* 0x00000000002c7805 */ /* 0x000fe2000001ff00 */
[----:B------:R0:W-:Y:S01]  /*25a0*/  STL [R1], RZ ;  /* 0x000000ff01007387 */ /* 0x0001e20000100800 */
[----:B------:R-:W-:Y:S01]  /*25b0*/  CS2R R46, SRZ ;  /* 0x00000000002e7805 */ /* 0x000fe2000001ff00 */
[----:B------:R-:W-:Y:S01]  /*25c0*/  CS2R R40, SRZ ;  /* 0x0000000000287805 */ /* 0x000fe2000001ff00 */
[----:B------:R-:W-:Y:S01]  /*25d0*/  CS2R R42, SRZ ;  /* 0x00000000002a7805 */ /* 0x000fe2000001ff00 */
[----:B------:R0:W-:Y:S01]  /*25e0*/  STL [R1+0x4], RZ ;  /* 0x000004ff01007387 */ /* 0x0001e20000100800 */
[----:B------:R-:W-:Y:S01]  /*25f0*/  CS2R R36, SRZ ;  /* 0x0000000000247805 */ /* 0x000fe2000001ff00 */
[----:B------:R-:W-:Y:S01]  /*2600*/  CS2R R38, SRZ ;  /* 0x0000000000267805 */ /* 0x000fe2000001ff00 */
[----:B------:R-:W-:Y:S01]  /*2610*/  CS2R R32, SRZ ;  /* 0x0000000000207805 */ /* 0x000fe2000001ff00 */
[----:B------:R0:W-:Y:S01]  /*2620*/  STL [R1+0x8], RZ ;  /* 0x000008ff01007387 */ /* 0x0001e20000100800 */
[----:B------:R-:W-:Y:S01]  /*2630*/  CS2R R34, SRZ ;  /* 0x0000000000227805 */ /* 0x000fe2000001ff00 */
[----:B--2---:R-:W-:Y:S01]  /*2640*/  CS2R R4, SRZ ;  /* 0x0000000000047805 */ /* 0x004fe2000001ff00 */
[----:B------:R-:W-:Y:S01]  /*2650*/  CS2R R6, SRZ ;  /* 0x0000000000067805 */ /* 0x000fe2000001ff00 */
[----:B------:R0:W-:Y:S01]  /*2660*/  STL [R1+0xc], RZ ;  /* 0x00000cff01007387 */ /* 0x0001e20000100800 */
        /* <DEDUP_REMOVED lines=15> */
[----:B------:R0:W-:Y:S04]  /*2760*/  STL [R1+0x1c], RZ ;  /* 0x00001cff01007387 */ /* 0x0001e80000100800 */
        /* <DEDUP_REMOVED lines=191> */
[----:B------:R0:W-:Y:S01]  /*3360*/  STL [R1+0x9dc], RZ ;  /* 0x0009dcff01007387 */ /* 0x0001e20000100800 */
[----:B------:R-:W-:Y:S05]  /*3370*/  BRA `(.L_x_1) ;  /* 0x00042aa000007947 */ /* 0x000fea0003800000 */
.L_x_0:
[----:B------:R-:W3:Y:S04]  /*3380*/  LDL R32, [R1+0x1794] ;  /* 0x0017940001207983 */ /* 0x000ee80000100800 */
[----:B------:R-:W4:Y:S04]  /*3390*/  LDL R39, [R1+0x1774] ;  /* 0x0017740001277983 */ /* 0x000f280000100800 */
[----:B--2---:R-:W2:Y:S04]  /*33a0*/  LDL R34, [R1+0x179c] ;  /* 0x00179c0001227983 */ /* 0x004ea80000100800 */
[----:B------:R-:W2:Y:S04]  /*33b0*/  LDL R9, [R1+0x17b4] ;  /* 0x0017b40001097983 */ /* 0x000ea80000100800 */
[----:B------:R-:W2:Y:S04]  /*33c0*/  LDL R35, [R1+0x17a0] ;  /* 0x0017a00001237983 */ /* 0x000ea80000100800 */
[----:B------:R-:W2:Y:S04]  /*33d0*/  LDL R6, [R1+0x17ac] ;  /* 0x0017ac0001067983 */ /* 0x000ea80000100800 */
[----:B------:R-:W2:Y:S04]  /*33e0*/  LDL R11, [R1+0x17c4] ;  /* 0x0017c400010b7983 */ /* 0x000ea80000100800 */
[----:B------:R-:W2:Y:S04]  /*33f0*/  LDL R8, [R1+0x17dc] ;  /* 0x0017dc0001087983 */ /* 0x000ea80000100800 */
[----:B------:R-:W2:Y:S01]  /*3400*/  LDL R10, [R1+0x17d0] ;  /* 0x0017d000010a7983 */ /* 0x000ea20000100800 */
[----:B------:R-:W-:Y:S01]  /*3410*/  IABS R59, c[0x0][0x17c] ;  /* 0x00005f00003b7a13 */ /* 0x000fe20000000000 */
[----:B------:R-:W-:-:S02]  /*3420*/  IMAD.MOV.U32 R19, RZ, RZ, R2 ;  /* 0x000000ffff137224 */ /* 0x000fc400078e0002 */
[----:B------:R-:W2:Y:S01]  /*3430*/  LDL R18, [R1+0x1738] ;  /* 0x0017380001127983 */ /* 0x000ea20000100800 */
[----:B------:R-:W0:Y:S01]  /*3440*/  I2F.RP R2, R59 ;  /* 0x0000003b00027306 */ /* 0x000e220000209400 */
[----:B------:R-:W-:Y:S01]  /*3450*/  IMAD.MOV.U32 R22, RZ, RZ, R0 ;  /* 0x000000ffff167224 */ /* 0x000fe200078e0000 */
[----:B------:R-:W-:Y:S01]  /*3460*/  IABS R0, c[0x0][0x178] ;  /* 0x00005e0000007a13 */ /* 0x000fe20000000000 */
[----:B------:R-:W2:Y:S04]  /*3470*/  LDL R26, [R1+0x171c] ;  /* 0x00171c00011a7983 */ /* 0x000ea80000100800 */
[----:B------:R-:W-:Y:S01]  /*3480*/  IMAD.MOV.U32 R40, RZ, RZ, R0 ;  /* 0x000000ffff287224 */ /* 0x000fe200078e0000 */
[----:B------:R-:W2:Y:S03]  /*3490*/  LDL R15, [R1+0x17d8] ;  /* 0x0017d800010f7983 */ /* 0x000ea60000100800 */
[----:B------:R-:W1:Y:S01]  /*34a0*/  I2F.RP R0, R40 ;  /* 0x0000002800007306 */ /* 0x000e620000209400 */
[----:B------:R-:W2:Y:S04]  /*34b0*/  LDL R13, [R1+0x17ec] ;  /* 0x0017ec00010d7983 */ /* 0x000ea80000100800 */
[----:B------:R-:W2:Y:S03]  /*34c0*/  LDL R23, [R1+0x173c] ;  /* 0x00173c0001177983 */ /* 0x000ea60000100800 */
[----:B0-----:R-:W0:Y:S01]  /*34d0*/  MUFU.RCP R2, R2 ;  /* 0x0000000200027308 */ /* 0x001e220000001000 */
[----:B------:R-:W-:Y:S01]  /*34e0*/  IMAD.MOV.U32 R20, RZ, RZ, R3 ;  /* 0x000000ffff147224 */ /* 0x000fe200078e0003 */
[----:B------:R-:W2:Y:S04]  /*34f0*/  LDL R28, [R1+0x1724] ;  /* 0x00172400011c7983 */ /* 0x000ea80000100800 */
[----:B------:R-:W2:Y:S02]  /*3500*/  LDL R30, [R1+0x175c] ;  /* 0x00175c00011e7983 */ /* 0x000ea40000100800 */
[----:B-1----:R-:W1:Y:S02]  /*3510*/  MUFU.RCP R0, R0 ;  /* 0x0000000000007308 */ /* 0x002e640000001000 */
[----:B------:R-:W2:Y:S04]  /*3520*/  LDL R27, [R1+0x1718] ;  /* 0x00171800011b7983 */ /* 0x000ea80000100800 */
[----:B------:R-:W2:Y:S01]  /*3530*/  LDL R29, [R1+0x1744] ;  /* 0x00174400011d7983 */ /* 0x000ea20000100800 */
[----:B0-----:R-:W-:-:S03]  /*3540*/  IADD3 R2, R2, 0xffffffe, RZ ;  /* 0x0ffffffe02027810 */ /* 0x001fc60007ffe0ff */
[----:B------:R-:W2:Y:S01]  /*3550*/  LDL R33, [R1+0x17e0] ;  /* 0x0017e00001217983 */ /* 0x000ea20000100800 */
[----:B------:R0:W0:Y:S03]  /*3560*/  F2I.FTZ.U32.TRUNC.NTZ R3, R2 ;  /* 0x0000000200037305 */ /* 0x000026000021f000 */
[----:B------:R-:W2:Y:S01]  /*3570*/  LDL R21, [R1+0x1760] ;  /* 0x0017600001157983 */ /* 0x000ea20000100800 */
[----:B-1----:R-:W-:-:S03]  /*3580*/  IADD3 R0, R0, 0xffffffe, RZ ;  /* 0x0ffffffe00007810 */ /* 0x002fc60007ffe0ff */
[----:B------:R-:W2:Y:S01]  /*3590*/  LDL R25, [R1+0x172c] ;  /* 0x00172c0001197983 */ /* 0x000ea20000100800 */
[----:B------:R4:W1:Y:S01]  /*35a0*/  F2I.FTZ.U32.TRUNC.NTZ R5, R0 ;  /* 0x0000000000057305 */ /* 0x000862000021f000 */
[----:B0-----:R-:W-:Y:S02]  /*35b0*/  IMAD.MOV.U32 R2, RZ, RZ, RZ ;  /* 0x000000ffff027224 */ /* 0x001fe400078e00ff */
[----:B------:R-:W2:Y:S04]  /*35c0*/  LDL R24, [R1+0x17a8] ;  /* 0x0017a80001187983 */ /* 0x000ea80000100800 */
[----:B------:R-:W2:Y:S01]  /*35d0*/  LDL R14, [R1+0x176c] ;  /* 0x00176c00010e7983 */ /* 0x000ea20000100800 */
[----:B------:R-:W-:-:S03]  /*35e0*/  IMAD.MOV R4, RZ, RZ, -R3 ;  /* 0x000000ffff047224 */ /* 0x000fc600078e0a03 */
[----:B------:R-:W2:Y:S01]  /*35f0*/  LDL R7, [R1+0x1780] ;  /* 0x0017800001077983 */ /* 0x000ea20000100800 */
[----:B------:R-:W-:-:S03]  /*3600*/  IMAD R4, R4, R59, RZ ;  /* 0x0000003b04047224 */ /* 0x000fc600078e02ff */
[----:B------:R-:W2:Y:S01]  /*3610*/  LDL R16, [R1+0x1790] ;  /* 0x0017900001107983 */ /* 0x000ea20000100800 */
[----:B------:R-:W-:-:S03]  /*3620*/  IMAD.HI.U32 R3, R3, R4, R2 ;  /* 0x0000000403037227 */ /* 0x000fc600078e0002 */
[----:B------:R-:W2:Y:S04]  /*3630*/  LDL R12, [R1+0x17d4] ;  /* 0x0017d400010c7983 */ /* 0x000ea80000100800 */
[----:B------:R-:W2:Y:S04]  /*3640*/  LDL R31, [R1+0x1784] ;  /* 0x00178400011f7983 */ /* 0x000ea80000100800 */
[----:B------:R-:W2:Y:S04]  /*3650*/  LDL R17, [R1+0x1770] ;  /* 0x0017700001117983 */ /* 0x000ea80000100800 */
[----:B------:R-:W-:Y:S04]  /*3660*/  STL [R1+0x19b4], R61 ;  /* 0x0019b43d01007387 */ /* 0x000fe80000100800 */
[----:B------:R-:W-:Y:S01]  /*3670*/  STL [R1+0x19ac], R60 ;  /* 0x0019ac3c01007387 */ /* 0x000fe20000100800 */
[----:B---3--:R-:W-:Y:S01]  /*3680*/  IMAD.MOV.U32 R38, RZ, RZ, R32 ;  /* 0x000000ffff267224 */ /* 0x008fe200078e0020 */
[----:B----4-:R-:W-:-:S03]  /*3690*/  IABS R0, R39 ;  /* 0x0000002700007213 */ /* 0x010fc60000000000 */
[----:B------:R-:W-:Y:S02]  /*36a0*/  IMAD.MOV.U32 R36, RZ, RZ, R38 ;  /* 0x000000ffff247224 */ /* 0x000fe400078e0026 */
[----:B--2---:R-:W-:Y:S02]  /*36b0*/  IMAD.MOV.U32 R39, RZ, RZ, R34 ;  /* 0x000000ffff277224 */ /* 0x004fe400078e0022 */
[----:B------:R-:W-:Y:S02]  /*36c0*/  IMAD.MOV.U32 R34, RZ, RZ, R9 ;  /* 0x000000ffff227224 */ /* 0x000fe400078e0009 */
[----:B------:R-:W-:Y:S02]  /*36d0*/  IMAD.MOV.U32 R32, RZ, RZ, R35 ;  /* 0x000000ffff207224 */ /* 0x000fe400078e0023 */
[----:B------:R-:W-:Y:S02]  /*36e0*/  IMAD.MOV.U32 R37, RZ, RZ, R39 ;  /* 0x000000ffff257224 */ /* 0x000fe400078e0027 */
[----:B------:R-:W-:-:S02]  /*36f0*/  IMAD.MOV.U32 R35, RZ, RZ, R6 ;  /* 0x000000ffff237224 */ /* 0x000fc400078e0006 */
[----:B------:R-:W-:Y:S02]  /*3700*/  IMAD.MOV.U32 R38, RZ, RZ, R32 ;  /* 0x000000ffff267224 */ /* 0x000fe400078e0020 */
[----:B------:R-:W-:Y:S02]  /*3710*/  IMAD.MOV.U32 R6, RZ, RZ, R11 ;  /* 0x000000ffff067224 */ /* 0x000fe400078e000b */
[----:B------:R-:W-:Y:S01]  /*3720*/  IMAD.MOV.U32 R39, RZ, RZ, R34 ;  /* 0x000000ffff277224 */ /* 0x000fe200078e0022 */
[----:B------:R-:W-:Y:S01]  /*3730*/  IABS R2, R36 ;  /* 0x0000002400027213 */ /* 0x000fe20000000000 */
[----:B------:R-:W-:Y:S01]  /*3740*/  IMAD.MOV.U32 R34, RZ, RZ, R8 ;  /* 0x000000ffff227224 */ /* 0x000fe200078e0008 */
[----:B------:R-:W2:Y:S01]  /*3750*/  LDL R11, [R1+0x1734] ;  /* 0x00173400010b7983 */ /* 0x000ea20000100800 */
[----:B------:R-:W-:Y:S02]  /*3760*/  IMAD.MOV.U32 R32, RZ, RZ, R6 ;  /* 0x000000ffff207224 */ /* 0x000fe400078e0006 */
[----:B------:R-:W-:-:S02]  /*3770*/  IMAD.MOV.U32 R8, RZ, RZ, R10 ;  /* 0x000000ffff087224 */ /* 0x000fc400078e000a */
[----:B------:R-:W-:Y:S01]  /*3780*/  IMAD.MOV.U32 R36, RZ, RZ, R37 ;  /* 0x000000ffff247224 */ /* 0x000fe200078e0025 */
[----:B------:R-:W3:Y:S01]  /*3790*/  LDL R10, [R1+0x1788] ;  /* 0x00178800010a7983 */ /* 0x000ee20000100800 */
[----:B------:R-:W-:Y:S02]  /*37a0*/  IMAD.MOV.U32 R37, RZ, RZ, R38 ;  /* 0x000000ffff257224 */ /* 0x000fe400078e0026 */
[----:B------:R-:W-:Y:S02]  /*37b0*/  IMAD.MOV.U32 R38, RZ, RZ, R39 ;  /* 0x000000ffff267224 */ /* 0x000fe400078e0027 */
[----:B------:R-:W-:Y:S02]  /*37c0*/  IMAD.MOV.U32 R39, RZ, RZ, R32 ;  /* 0x000000ffff277224 */ /* 0x000fe400078e0020 */
[----:B------:R-:W-:Y:S02]  /*37d0*/  IMAD.MOV.U32 R32, RZ, RZ, R8 ;  /* 0x000000ffff207224 */ /* 0x000fe400078e0008 */
[----:B------:R-:W4:Y:S01]  /*37e0*/  LDL R8, [R1+0x1798] ;  /* 0x0017980001087983 */ /* 0x000f220000100800 */
[----:B-1----:R-:W-:-:S02]  /*37f0*/  IMAD.MOV R9, RZ, RZ, -R5 ;  /* 0x000000ffff097224 */ /* 0x002fc400078e0a05 */
[----:B------:R-:W-:Y:S02]  /*3800*/  IMAD.MOV.U32 R4, RZ, RZ, RZ ;  /* 0x000000ffff047224 */ /* 0x000fe400078e00ff */
[----:B------:R-:W-:Y:S02]  /*3810*/  IMAD R9, R9, R40, RZ ;  /* 0x0000002809097224 */ /* 0x000fe400078e02ff */
[----:B------:R-:W-:-:S04]  /*3820*/  IMAD.HI.U32 R6, R3, R0, RZ ;  /* 0x0000000003067227 */ /* 0x000fc800078e00ff */
[----:B------:R-:W-:-:S04]  /*3830*/  IMAD.HI.U32 R4, R5, R9, R4 ;  /* 0x0000000905047227 */ /* 0x000fc800078e0004 */
[----:B------:R-:W-:Y:S01]  /*3840*/  IMAD.MOV R6, RZ, RZ, -R6 ;  /* 0x000000ffff067224 */ /* 0x000fe200078e0a06 */
[----:B------:R-:W-:Y:S01]  /*3850*/  STL [R1+0x2ac], R4 ;  /* 0x0002ac0401007387 */ /* 0x000fe20000100800 */
[----:B------:R-:W-:Y:S02]  /*3860*/  IMAD.MOV.U32 R43, RZ, RZ, R36 ;  /* 0x000000ffff2b7224 */ /* 0x000fe400078e0024 */
[----:B------:R-:W-:Y:S02]  /*3870*/  IMAD.MOV.U32 R36, RZ, RZ, R37 ;  /* 0x000000ffff247224 */ /* 0x000fe400078e0025 */
[----:B------:R-:W-:Y:S02]  /*3880*/  IMAD.MOV.U32 R37, RZ, RZ, R38 ;  /* 0x000000ffff257224 */ /* 0x000fe400078e0026 */
[----:B------:R-:W-:Y:S01]  /*3890*/  IMAD R0, R59, R6, R0 ;  /* 0x000000063b007224 */ /* 0x000fe200078e0200 */
[----:B------:R-:W-:Y:S01]  /*38a0*/  IABS R6, R43 ;  /* 0x0000002b00067213 */ /* 0x000fe20000000000 */
[----:B------:R-:W-:-:S02]  /*38b0*/  IMAD.MOV.U32 R38, RZ, RZ, R39 ;  /* 0x000000ffff267224 */ /* 0x000fc400078e0027 */
[----:B------:R-:W-:Y:S02]  /*38c0*/  IMAD.MOV.U32 R39, RZ, RZ, R32 ;  /* 0x000000ffff277224 */ /* 0x000fe400078e0020 */
[----:B------:R-:W-:Y:S02]  /*38d0*/  IMAD.MOV.U32 R43, RZ, RZ, R36 ;  /* 0x000000ffff2b7224 */ /* 0x000fe400078e0024 */
[----:B------:R-:W-:Y:S02]  /*38e0*/  IMAD.MOV.U32 R36, RZ, RZ, R37 ;  /* 0x000000ffff247224 */ /* 0x000fe400078e0025 */
[----:B------:R-:W-:Y:S02]  /*38f0*/  IMAD.MOV.U32 R37, RZ, RZ, R38 ;  /* 0x000000ffff257224 */ /* 0x000fe400078e0026 */
[----:B------:R-:W-:Y:S01]  /*3900*/  IMAD.MOV.U32 R38, RZ, RZ, R39 ;  /* 0x000000ffff267224 */ /* 0x000fe200078e0027 */
[----:B------:R-:W-:-:S05]  /*3910*/  IABS R7, R7 ;  /* 0x0000000700077213 */ /* 0x000fca0000000000 */
[----:B------:R-:W-:-:S04]  /*3920*/  IMAD.HI.U32 R9, R3, R7, RZ ;  /* 0x0000000703097227 */ /* 0x000fc800078e00ff */
[----:B------:R-:W-:Y:S02]  /*3930*/  IMAD.MOV R9, RZ, RZ, -R9 ;  /* 0x000000ffff097224 */ /* 0x000fe400078e0a09 */
[----:B------:R-:W-:Y:S02]  /*3940*/  IMAD.MOV.U32 R32, RZ, RZ, R12 ;  /* 0x000000ffff207224 */ /* 0x000fe400078e000c */
[----:B------:R-:W-:Y:S01]  /*3950*/  IMAD R7, R59, R9, R7 ;  /* 0x000000093b077224 */ /* 0x000fe200078e0207 */
[----:B------:R0:W-:Y:S01]  /*3960*/  STL [R1+0xdc], R0 ;  /* 0x0000dc0001007387 */ /* 0x0001e20000100800 */
[----:B------:R-:W-:Y:S02]  /*3970*/  IMAD.MOV.U32 R39, RZ, RZ, R32 ;  /* 0x000000ffff277224 */ /* 0x000fe400078e0020 */
[----:B------:R-:W-:Y:S02]  /*3980*/  IMAD.MOV.U32 R12, RZ, RZ, R17 ;  /* 0x000000ffff0c7224 */ /* 0x000fe400078e0011 */
[----:B------:R-:W-:-:S02]  /*3990*/  IMAD.MOV.U32 R17, RZ, RZ, R22 ;  /* 0x000000ffff117224 */ /* 0x000fc400078e0016 */
[----:B------:R-:W-:Y:S01]  /*39a0*/  IMAD.MOV.U32 R32, RZ, RZ, R33 ;  /* 0x000000ffff207224 */ /* 0x000fe200078e0021 */
[----:B------:R-:W2:Y:S01]  /*39b0*/  LDL R22, [R1+0x17bc] ;  /* 0x0017bc0001167983 */ /* 0x000ea20000100800 */
[----:B0-----:R-:W-:-:S03]  /*39c0*/  IABS R0, R43 ;  /* 0x0000002b00007213 */ /* 0x001fc60000000000 */
[----:B------:R-:W2:Y:S01]  /*39d0*/  LDL R33, [R1+0x17e8] ;  /* 0x0017e80001217983 */ /* 0x000ea20000100800 */
[----:B------:R-:W-:-:S03]  /*39e0*/  IMAD.MOV.U32 R43, RZ, RZ, R36 ;  /* 0x000000ffff2b7224 */ /* 0x000fc600078e0024 */
[----:B------:R-:W-:Y:S01]  /*39f0*/  STL [R1+0xd8], R7 ;  /* 0x0000d80701007387 */ /* 0x000fe20000100800 */
[----:B----4-:R-:W-:-:S05]  /*3a00*/  IABS R8, R8 ;  /* 0x0000000800087213 */ /* 0x010fca0000000000 */
[----:B------:R-:W-:Y:S02]  /*3a10*/  IMAD.MOV.U32 R4, RZ, RZ, R8 ;  /* 0x000000ffff047224 */ /* 0x000fe400078e0008 */
[----:B------:R-:W-:-:S04]  /*3a20*/  IMAD.HI.U32 R8, R3, R2, RZ ;  /* 0x0000000203087227 */ /* 0x000fc800078e00ff */
[----:B------:R-:W-:Y:S02]  /*3a30*/  IMAD.MOV R8, RZ, RZ, -R8 ;  /* 0x000000ffff087224 */ /* 0x000fe400078e0a08 */
[----:B------:R-:W-:-:S04]  /*3a40*/  IMAD.HI.U32 R5, R3, R4, RZ ;  /* 0x0000000403057227 */ /* 0x000fc800078e00ff */
[----:B------:R-:W-:Y:S02]  /*3a50*/  IMAD R2, R59, R8, R2 ;  /* 0x000000083b027224 */ /* 0x000fe400078e0202 */
[----:B------:R-:W-:-:S03]  /*3a60*/  IMAD.MOV R5, RZ, RZ, -R5 ;  /* 0x000000ffff057224 */ /* 0x000fc600078e0a05 */
[----:B------:R0:W-:Y:S01]  /*3a70*/  STL [R1+0xd4], R2 ;  /* 0x0000d40201007387 */ /* 0x0001e20000100800 */
[----:B------:R-:W-:Y:S01]  /*3a80*/  IABS R8, R43 ;  /* 0x0000002b00087213 */ /* 0x000fe20000000000 */
[----:B0-----:R-:W-:-:S05]  /*3a90*/  IMAD R2, R59, R5, R4 ;  /* 0x000000053b027224 */ /* 0x001fca00078e0204 */
[----:B------:R0:W-:Y:S04]  /*3aa0*/  STL [R1+0xd0], R2 ;  /* 0x0000d00201007387 */ /* 0x0001e80000100800 */
[----:B------:R-:W4:Y:S01]  /*3ab0*/  LDL R43, [R1+0x17c0] ;  /* 0x0017c000012b7983 */ /* 0x000f220000100800 */
[----:B------:R-:W-:Y:S02]  /*3ac0*/  IMAD.MOV.U32 R36, RZ, RZ, R37 ;  /* 0x000000ffff247224 */ /* 0x000fe400078e0025 */
[----:B------:R-:W-:-:S04]  /*3ad0*/  IMAD.HI.U32 R7, R3, R6, RZ ;  /* 0x0000000603077227 */ /* 0x000fc800078e00ff */
[----:B------:R-:W-:Y:S02]  /*3ae0*/  IMAD.MOV.U32 R37, RZ, RZ, R38 ;  /* 0x000000ffff257224 */ /* 0x000fe400078e0026 */
[----:B------:R-:W-:Y:S02]  /*3af0*/  IMAD.MOV.U32 R38, RZ, RZ, R39 ;  /* 0x000000ffff267224 */ /* 0x000fe400078e0027 */
[----:B------:R-:W-:Y:S02]  /*3b00*/  IMAD.MOV.U32 R39, RZ, RZ, R32 ;  /* 0x000000ffff277224 */ /* 0x000fe400078e0020 */
[----:B------:R-:W-:Y:S02]  /*3b10*/  IMAD.MOV R7, RZ, RZ, -R7 ;  /* 0x000000ffff077224 */ /* 0x000fe400078e0a07 */
[----:B------:R-:W-:-:S04]  /*3b20*/  IMAD.HI.U32 R4, R3, R0, RZ ;  /* 0x0000000003047227 */ /* 0x000fc800078e00ff */
[C---:B------:R-:W-:Y:S02]  /*3b30*/  IMAD R6, R59.reuse, R7, R6 ;  /* 0x000000073b067224 */ /* 0x040fe400078e0206 */
[----:B------:R-:W-:Y:S02]  /*3b40*/  IMAD.MOV R4, RZ, RZ, -R4 ;  /* 0x000000ffff047224 */ /* 0x000fe400078e0a04 */
[----:B--2---:R-:W-:Y:S02]  /*3b50*/  IMAD.MOV.U32 R32, RZ, RZ, R33 ;  /* 0x000000ffff207224 */ /* 0x004fe400078e0021 */
[----:B------:R-:W-:Y:S02]  /*3b60*/  IMAD.MOV.U32 R33, RZ, RZ, R35 ;  /* 0x000000ffff217224 */ /* 0x000fe400078e0023 */
[----:B------:R-:W-:Y:S02]  /*3b70*/  IMAD.MOV.U32 R35, RZ, RZ, R13 ;  /* 0x000000ffff237224 */ /* 0x000fe400078e000d */
[----:B------:R-:W2:Y:S01]  /*3b80*/  LDL R13, [R1+0x1748] ;  /* 0x00174800010d7983 */ /* 0x000ea20000100800 */
[----:B------:R-:W-:Y:S01]  /*3b90*/  IMAD R0, R59, R4, R0 ;  /* 0x000000043b007224 */ /* 0x000fe200078e0200 */
[----:B----4-:R-:W-:Y:S01]  /*3ba0*/  IABS R5, R43 ;  /* 0x0000002b00057213 */ /* 0x010fe20000000000 */
[----:B------:R-:W-:-:S02]  /*3bb0*/  IMAD.MOV.U32 R43, RZ, RZ, R36 ;  /* 0x000000ffff2b7224 */ /* 0x000fc400078e0024 */
[----:B------:R-:W-:Y:S02]  /*3bc0*/  IMAD.MOV.U32 R36, RZ, RZ, R37 ;  /* 0x000000ffff247224 */ /* 0x000fe400078e0025 */
[----:B------:R-:W-:Y:S01]  /*3bd0*/  IMAD.MOV.U32 R37, RZ, RZ, R38 ;  /* 0x000000ffff257224 */ /* 0x000fe200078e0026 */
[----:B0-----:R-:W-:Y:S01]  /*3be0*/  IABS R2, R43 ;  /* 0x0000002b00027213 */ /* 0x001fe20000000000 */
[----:B------:R-:W-:Y:S02]  /*3bf0*/  IMAD.MOV.U32 R38, RZ, RZ, R39 ;  /* 0x000000ffff267224 */ /* 0x000fe400078e0027 */
[----:B------:R-:W-:Y:S02]  /*3c00*/  IMAD.MOV.U32 R39, RZ, RZ, R32 ;  /* 0x000000ffff277224 */ /* 0x000fe400078e0020 */
[----:B------:R-:W-:Y:S02]  /*3c10*/  IMAD.MOV.U32 R43, RZ, RZ, R36 ;  /* 0x000000ffff2b7224 */ /* 0x000fe400078e0024 */
[----:B------:R-:W-:-:S02]  /*3c20*/  IMAD.MOV.U32 R32, RZ, RZ, R35 ;  /* 0x000000ffff207224 */ /* 0x000fc400078e0023 */
[----:B------:R-:W-:Y:S02]  /*3c30*/  IMAD.MOV.U32 R35, RZ, RZ, R15 ;  /* 0x000000ffff237224 */ /* 0x000fe400078e000f */
[----:B------:R-:W-:Y:S01]  /*3c40*/  IMAD.MOV.U32 R36, RZ, RZ, R37 ;  /* 0x000000ffff247224 */ /* 0x000fe200078e0025 */
[----:B------:R-:W4:Y:S01]  /*3c50*/  LDL R15, [R1+0x1764] ;  /* 0x00176400010f7983 */ /* 0x000f220000100800 */
[----:B------:R-:W-:Y:S02]  /*3c60*/  IMAD.MOV.U32 R37, RZ, RZ, R38 ;  /* 0x000000ffff257224 */ /* 0x000fe400078e0026 */
[----:B------:R-:W-:Y:S01]  /*3c70*/  IMAD.MOV.U32 R38, RZ, RZ, R39 ;  /* 0x000000ffff267224 */ /* 0x000fe200078e0027 */
[----:B------:R0:W-:Y:S01]  /*3c80*/  STL [R1+0xcc], R6 ;  /* 0x0000cc0601007387 */ /* 0x0001e20000100800 */
[----:B------:R-:W-:Y:S02]  /*3c90*/  IMAD.MOV.U32 R39, RZ, RZ, R32 ;  /* 0x000000ffff277224 */ /* 0x000fe400078e0020 */
[----:B------:R-:W-:Y:S01]  /*3ca0*/  IMAD.MOV.U32 R32, RZ, RZ, R35 ;  /* 0x000000ffff207224 */ /* 0x000fe200078e0023 */
[----:B------:R1:W-:Y:S01]  /*3cb0*/  STL [R1+0xc8], R0 ;  /* 0x0000c80001007387 */ /* 0x0003e20000100800 */
[----:B0-----:R-:W-:Y:S01]  /*3cc0*/  IABS R6, R43 ;  /* 0x0000002b00067213 */ /* 0x001fe20000000000 */
[----:B------:R-:W-:-:S02]  /*3cd0*/  IMAD.MOV.U32 R43, RZ, RZ, R36 ;  /* 0x000000ffff2b7224 */ /* 0x000fc400078e0024 */
[----:B------:R-:W-:Y:S02]  /*3ce0*/  IMAD.MOV.U32 R36, RZ, RZ, R37 ;  /* 0x000000ffff247224 */ /* 0x000fe400078e0025 */
[----:B------:R-:W-:Y:S02]  /*3cf0*/  IMAD.MOV.U32 R37, RZ, RZ, R38 ;  /* 0x000000ffff257224 */ /* 0x000fe400078e0026 */
[----:B------:R-:W-:Y:S02]  /*3d00*/  IMAD.MOV.U32 R38, RZ, RZ, R39 ;  /* 0x000000ffff267224 */ /* 0x000fe400078e0027 */
[----:B------:R-:W-:Y:S02]  /*3d10*/  IMAD.MOV.U32 R39, RZ, RZ, R32 ;  /* 0x000000ffff277224 */ /* 0x000fe400078e0020 */
[----:B------:R-:W-:Y:S02]  /*3d20*/  IMAD.MOV.U32 R32, RZ, RZ, R34 ;  /* 0x000000ffff207224 */ /* 0x000fe400078e0022 */
[----:B------:R-:W2:Y:S01]  /*3d30*/  LDL R34, [R1+0x17cc] ;  /* 0x0017cc0001227983 */ /* 0x000ea20000100800 */
[----:B------:R-:W-:-:S04]  /*3d40*/  IMAD.HI.U32 R9, R3, R8, RZ ;  /* 0x0000000803097227 */ /* 0x000fc800078e00ff */
[----:B------:R-:W-:-:S04]  /*3d50*/  IMAD.HI.U32 R7, R3, R5, RZ ;  /* 0x0000000503077227 */ /* 0x000fc800078e00ff */
[----:B------:R-:W-:-:S04]  /*3d60*/  IMAD.HI.U32 R4, R3, R2, RZ ;  /* 0x0000000203047227 */ /* 0x000fc800078e00ff */
[----:B------:R-:W-:Y:S02]  /*3d70*/  IMAD.MOV R9, RZ, RZ, -R9 ;  /* 0x000000ffff097224 */ /* 0x000fe400078e0a09 */
[----:B------:R-:W-:Y:S02]  /*3d80*/  IMAD.MOV R7, RZ, RZ, -R7 ;  /* 0x000000ffff077224 */ /* 0x000fe400078e0a07 */
[----:B------:R-:W-:Y:S01]  /*3d90*/  IMAD.MOV R4, RZ, RZ, -R4 ;  /* 0x000000ffff047224 */ /* 0x000fe200078e0a04 */
[----:B-1----:R-:W-:Y:S01]  /*3da0*/  IABS R0, R43 ;  /* 0x0000002b00007213 */ /* 0x002fe20000000000 */
[C---:B------:R-:W-:Y:S02]  /*3db0*/  IMAD R8, R59.reuse, R9, R8 ;  /* 0x000000093b087224 */ /* 0x040fe400078e0208 */
[----:B------:R-:W-:Y:S02]  /*3dc0*/  IMAD.MOV.U32 R35, RZ, RZ, R11 ;  /* 0x000000ffff237224 */ /* 0x000fe400078e000b */
[----:B------:R-:W-:-:S02]  /*3dd0*/  IMAD R5, R59, R7, R5 ;  /* 0x000000073b057224 */ /* 0x000fc400078e0205 */
[----:B------:R-:W-:Y:S02]  /*3de0*/  IMAD.MOV.U32 R11, RZ, RZ, R18 ;  /* 0x000000ffff0b7224 */ /* 0x000fe400078e0012 */
[----:B------:R-:W-:Y:S02]  /*3df0*/  IMAD R2, R59, R4, R2 ;  /* 0x000000043b027224 */ /* 0x000fe400078e0202 */
[----:B------:R-:W-:Y:S02]  /*3e00*/  IMAD.MOV.U32 R43, RZ, RZ, R36 ;  /* 0x000000ffff2b7224 */ /* 0x000fe400078e0024 */
[----:B------:R-:W-:Y:S02]  /*3e10*/  IMAD.MOV.U32 R18, RZ, RZ, R24 ;  /* 0x000000ffff127224 */ /* 0x000fe400078e0018 */
[----:B------:R-:W4:Y:S01]  /*3e20*/  LDL R24, [R1+0x1758] ;  /* 0x0017580001187983 */ /* 0x000f220000100800 */
[----:B------:R-:W-:-:S03]  /*3e30*/  IMAD.MOV.U32 R36, RZ, RZ, R37 ;  /* 0x000000ffff247224 */ /* 0x000fc600078e0025 */
[----:B------:R0:W-:Y:S01]  /*3e40*/  STL [R1+0xc4], R8 ;  /* 0x0000c40801007387 */ /* 0x0001e20000100800 */
[----:B------:R-:W-:-:S03]  /*3e50*/  IMAD.MOV.U32 R37, RZ, RZ, R38 ;  /* 0x000000ffff257224 */ /* 0x000fc600078e0026 */
[----:B------:R1:W-:Y:S01]  /*3e60*/  STL [R1+0xc0], R5 ;  /* 0x0000c00501007387 */ /* 0x0003e20000100800 */
[----:B------:R-:W-:-:S03]  /*3e70*/  IMAD.MOV.U32 R38, RZ, RZ, R39 ;  /* 0x000000ffff267224 */ /* 0x000fc600078e0027 */
[----:B------:R1:W-:Y:S01]  /*3e80*/  STL [R1+0xbc], R2 ;  /* 0x0000bc0201007387 */ /* 0x0003e20000100800 */
[----:B0-----:R-:W-:-:S03]  /*3e90*/  IABS R8, R43 ;  /* 0x0000002b00087213 */ /* 0x001fc60000000000 */
[----:B------:R-:W1:Y:S01]  /*3ea0*/  LDL R43, [R1+0x17e4] ;  /* 0x0017e400012b7983 */ /* 0x000e620000100800 */
[----:B------:R-:W-:Y:S02]  /*3eb0*/  IMAD.MOV.U32 R39, RZ, RZ, R32 ;  /* 0x000000ffff277224 */ /* 0x000fe400078e0020 */
[----:B--2---:R-:W-:Y:S02]  /*3ec0*/  IMAD.MOV.U32 R32, RZ, RZ, R34 ;  /* 0x000000ffff207224 */ /* 0x004fe400078e0022 */
[----:B---3--:R-:W-:Y:S02]  /*3ed0*/  IMAD.MOV.U32 R34, RZ, RZ, R10 ;  /* 0x000000ffff227224 */ /* 0x008fe400078e000a */
[----:B------:R-:W-:Y:S02]  /*3ee0*/  IMAD.MOV.U32 R10, RZ, RZ, R16 ;  /* 0x000000ffff0a7224 */ /* 0x000fe400078e0010 */
[----:B------:R-:W-:Y:S02]  /*3ef0*/  IMAD.MOV.U32 R16, RZ, RZ, R17 ;  /* 0x000000ffff107224 */ /* 0x000fe400078e0011 */
[----:B------:R-:W2:Y:S01]  /*3f00*/  LDL R17, [R1+0x177c] ;  /* 0x00177c0001117983 */ /* 0x000ea20000100800 */
[----:B------:R-:W-:-:S04]  /*3f10*/  IMAD.HI.U32 R7, R3, R6, RZ ;  /* 0x0000000603077227 */ /* 0x000fc800078e00ff */
[----:B------:R-:W-:Y:S02]  /*3f20*/  IMAD.MOV R7, RZ, RZ, -R7 ;  /* 0x000000ffff077224 */ /* 0x000fe400078e0a07 */
[----:B------:R-:W-:-:S04]  /*3f30*/  IMAD.HI.U32 R4, R3, R0, RZ ;  /* 0x0000000003047227 */ /* 0x000fc800078e00ff */
[----:B------:R-:W-:Y:S02]  /*3f40*/  IMAD R6, R59, R7, R6 ;  /* 0x000000073b067224 */ /* 0x000fe400078e0206 */
[----:B------:R-:W-:-:S04]  /*3f50*/  IMAD.MOV R4, RZ, RZ, -R4 ;  /* 0x000000ffff047224 */ /* 0x000fc800078e0a04 */
[----:B------:R-:W-:Y:S01]  /*3f60*/  IMAD R0, R59, R4, R0 ;  /* 0x000000043b007224 */ /* 0x000fe200078e0200 */
[----:B-1----:R-:W-:Y:S01]  /*3f70*/  IABS R5, R43 ;  /* 0x0000002b00057213 */ /* 0x002fe20000000000 */
[----:B------:R-:W-:Y:S02]  /*3f80*/  IMAD.MOV.U32 R43, RZ, RZ, R36 ;  /* 0x000000ffff2b7224 */ /* 0x000fe400078e0024 */
[----:B------:R-:W-:Y:S02]  /*3f90*/  IMAD.MOV.U32 R36, RZ, RZ, R37 ;  /* 0x000000ffff247224 */ /* 0x000fe400078e0025 */
[----:B------:R-:W-:Y:S01]  /*3fa0*/  IMAD.MOV.U32 R37, RZ, RZ, R38 ;  /* 0x000000ffff257224 */ /* 0x000fe200078e0026 */
[----:B------:R-:W-:Y:S01]  /*3fb0*/  IABS R2, R43 ;  /* 0x0000002b00027213 */ /* 0x000fe20000000000 */
[----:B------:R-:W-:Y:S02]  /*3fc0*/  IMAD.MOV.U32 R38, RZ, RZ, R39 ;  /* 0x000000ffff267224 */ /* 0x000fe400078e0027 */
[----:B------:R-:W-:-:S02]  /*3fd0*/  IMAD.MOV.U32 R39, RZ, RZ, R32 ;  /* 0x000000ffff277224 */ /* 0x000fc400078e0020 */
[----:B------:R-:W-:Y:S02]  /*3fe0*/  IMAD.MOV.U32 R32, RZ, RZ, R16 ;  /* 0x000000ffff207224 */ /* 0x000fe400078e0010 */
[----:B------:R-:W-:Y:S02]  /*3ff0*/  IMAD.MOV.U32 R43, RZ, RZ, R36 ;  /* 0x000000ffff2b7224 */ /* 0x000fe400078e0024 */
[----:B------:R-:W-:Y:S02]  /*4000*/  IMAD.MOV.U32 R36, RZ, RZ, R37 ;  /* 0x000000ffff247224 */ /* 0x000fe400078e0025 */
[----:B------:R-:W-:Y:S02]  /*4010*/  IMAD.MOV.U32 R37, RZ, RZ, R38 ;  /* 0x000000ffff257224 */ /* 0x000fe400078e0026 */
[----:B------:R-:W-:Y:S02]  /*4020*/  IMAD.MOV.U32 R38, RZ, RZ, R39 ;  /* 0x000000ffff267224 */ /* 0x000fe400078e0027 */
[----:B------:R-:W-:-:S02]  /*4030*/  IMAD.MOV.U32 R39, RZ, RZ, R32 ;  /* 0x000000ffff277224 */ /* 0x000fc400078e0020 */
[----:B--2---:R-:W-:Y:S02]  /*4040*/  IMAD.MOV.U32 R16, RZ, RZ, R17 ;  /* 0x000000ffff107224 */ /* 0x004fe400078e0011 */
[----:B------:R-:W-:Y:S02]  /*4050*/  IMAD.MOV.U32 R17, RZ, RZ, R22 ;  /* 0x000000ffff117224 */ /* 0x000fe400078e0016 */
[----:B------:R-:W2:Y:S02]  /*4060*/  LDL R22, [R1+0x174c] ;  /* 0x00174c0001167983 */ /* 0x000ea40000100800 */
[----:B------:R-:W-:Y:S02]  /*4070*/  IMAD.MOV.U32 R32, RZ, RZ, R17 ;  /* 0x000000ffff207224 */ /* 0x000fe400078e0011 */
[----:B------:R0:W-:Y:S04]  /*4080*/  STL [R1+0xb8], R6 ;  /* 0x0000b80601007387 */ /* 0x0001e80000100800 */
        /* <DEDUP_REMOVED lines=8> */
[----:B------:R-:W3:Y:S01]  /*4110*/  LDL R33, [R1+0x17a4] ;  /* 0x0017a40001217983 */ /* 0x000ee20000100800 */
        /* <DEDUP_REMOVED lines=8> */
[----:B------:R-:W-:Y:S02]  /*41a0*/  IMAD R5, R59, R7, R5 ;  /* 0x000000073b057224 */ /* 0x000fe400078e0205 */
[----:B------:R-:W-:-:S02]  /*41b0*/  IMAD.MOV.U32 R17, RZ, RZ, R29 ;  /* 0x000000ffff117224 */ /* 0x000fc400078e001d */
[----:B------:R-:W-:Y:S02]  /*41c0*/  IMAD R2, R59, R4, R2 ;  /* 0x000000043b027224 */ /* 0x000fe400078e0202 */
[----:B------:R-:W-:Y:S02]  /*41d0*/  IMAD.MOV.U32 R43, RZ, RZ, R36 ;  /* 0x000000ffff2b7224 */ /* 0x000fe400078e0024 */
[----:B------:R-:W-:Y:S02]  /*41e0*/  IMAD.MOV.U32 R29, RZ, RZ, R30 ;  /* 0x000000ffff1d7224 */ /* 0x000fe400078e001e */
[----:B------:R-:W2:Y:S04]  /*41f0*/  LDL R30, [R1+0x1728] ;  /* 0x00172800011e7983 */ /* 0x000ea80000100800 */
[----:B------:R0:W-:Y:S04]  /*4200*/  STL [R1+0xb0], R8 ;  /* 0x0000b00801007387 */ /* 0x0001e80000100800 */
[----:B------:R1:W-:Y:S01]  /*4210*/  STL [R1+0xac], R5 ;  /* 0x0000ac0501007387 */ /* 0x0003e20000100800 */
[----:B------:R-:W-:-:S03]  /*4220*/  IMAD.MOV.U32 R36, RZ, RZ, R37 ;  /* 0x000000ffff247224 */ /* 0x000fc600078e0025 */
[----:B------:R1:W-:Y:S01]  /*4230*/  STL [R1+0xa8], R2 ;  /* 0x0000a80201007387 */ /* 0x0003e20000100800 */
[----:B0-----:R-:W-:-:S03]  /*4240*/  IABS R8, R43 ;  /* 0x0000002b00087213 */ /* 0x001fc60000000000 */
[----:B------:R-:W1:Y:S01]  /*4250*/  LDL R43, [R1+0x17c8] ;  /* 0x0017c800012b7983 */ /* 0x000e620000100800 */
[----:B------:R-:W-:Y:S02]  /*4260*/  IMAD.MOV.U32 R37, RZ, RZ, R38 ;  /* 0x000000ffff257224 */ /* 0x000fe400078e0026 */
[----:B------:R-:W-:Y:S02]  /*4270*/  IMAD.MOV.U32 R38, RZ, RZ, R39 ;  /* 0x000000ffff267224 */ /* 0x000fe400078e0027 */
[----:B------:R-:W-:Y:S02]  /*4280*/  IMAD.MOV.U32 R39, RZ, RZ, R32 ;  /* 0x000000ffff277224 */ /* 0x000fe400078e0020 */
[----:B---3--:R-:W-:Y:S02]  /*4290*/  IMAD.MOV.U32 R32, RZ, RZ, R33 ;  /* 0x000000ffff207224 */ /* 0x008fe400078e0021 */
[----:B------:R-:W-:Y:S02]  /*42a0*/  IMAD.MOV.U32 R33, RZ, RZ, R18 ;  /* 0x000000ffff217224 */ /* 0x000fe400078e0012 */
[----:B------:R-:W3:Y:S01]  /*42b0*/  LDL R18, [R1+0x178c] ;  /* 0x00178c0001127983 */ /* 0x000ee20000100800 */
[----:B------:R-:W-:-:S04]  /*42c0*/  IMAD.HI.U32 R7, R3, R6, RZ ;  /* 0x0000000603077227 */ /* 0x000fc800078e00ff */
[----:B------:R-:W-:Y:S02]  /*42d0*/  IMAD.MOV R7, RZ, RZ, -R7 ;  /* 0x000000ffff077224 */ /* 0x000fe400078e0a07 */
[----:B------:R-:W-:-:S04]  /*42e0*/  IMAD.HI.U32 R4, R3, R0, RZ ;  /* 0x0000000003047227 */ /* 0x000fc800078e00ff */
[----:B------:R-:W-:Y:S02]  /*42f0*/  IMAD R6, R59, R7, R6 ;  /* 0x000000073b067224 */ /* 0x000fe400078e0206 */
        /* <DEDUP_REMOVED lines=17> */
[----:B------:R-:W-:-:S04]  /*4410*/  IMAD.HI.U32 R7, R3, R5, RZ ;  /* 0x0000000503077227 */ /* 0x000fc800078e00ff */
[----:B------:R-:W-:Y:S02]  /*4420*/  IMAD.MOV.U32 R39, RZ, RZ, R32 ;  /* 0x000000ffff277224 */ /* 0x000fe400078e0020 */
[----:B------:R-:W-:-:S04]  /*4430*/  IMAD.HI.U32 R4, R3, R2, RZ ;  /* 0x0000000203047227 */ /* 0x000fc800078e00ff */
[----:B------:R-:W-:Y:S02]  /*4440*/  IMAD.MOV R7, RZ, RZ, -R7 ;  /* 0x000000ffff077224 */ /* 0x000fe400078e0a07 */
[----:B------:R-:W-:Y:S02]  /*4450*/  IMAD.MOV R4, RZ, RZ, -R4 ;  /* 0x000000ffff047224 */ /* 0x000fe400078e0a04 */
[C---:B------:R-:W-:Y:S02]  /*4460*/  IMAD R5, R59.reuse, R7, R5 ;  /* 0x000000073b057224 */ /* 0x040fe400078e0205 */
[----:B------:R-:W-:Y:S02]  /*4470*/  IMAD R2, R59, R4, R2 ;  /* 0x000000043b027224 */ /* 0x000fe400078e0202 */
[----:B---3--:R-:W-:Y:S02]  /*4480*/  IMAD.MOV.U32 R33, RZ, RZ, R18 ;  /* 0x000000ffff217224 */ /* 0x008fe400078e0012 */
[----:B----4-:R-:W-:-:S02]  /*4490*/  IMAD.MOV.U32 R18, RZ, RZ, R24 ;  /* 0x000000ffff127224 */ /* 0x010fc400078e0018 */
[----:B------:R-:W3:Y:S01]  /*44a0*/  LDL R24, [R1+0x1730] ;  /* 0x0017300001187983 */ /* 0x000ee20000100800 */
[----:B------:R-:W-:-:S03]  /*44b0*/  IMAD.MOV.U32 R32, RZ, RZ, R33 ;  /* 0x000000ffff207224 */ /* 0x000fc600078e0021 */
[----:B------:R0:W-:Y:S01]  /*44c0*/  STL [R1+0xa4], R6 ;  /* 0x0000a40601007387 */ /* 0x0001e20000100800 */
[----:B------:R-:W-:Y:S02]  /*44d0*/  IMAD.MOV.U32 R33, RZ, RZ, R34 ;  /* 0x000000ffff217224 */ /* 0x000fe400078e0022 */
[----:B------:R-:W-:Y:S01]  /*44e0*/  IMAD.MOV.U32 R34, RZ, RZ, R19 ;  /* 0x000000ffff227224 */ /* 0x000fe200078e0013 */
[----:B------:R1:W-:Y:S04]  /*44f0*/  STL [R1+0xa0], R0 ;  /* 0x0000a00001007387 */ /* 0x0003e80000100800 */
[----:B------:R-:W4:Y:S01]  /*4500*/  LDL R19, [R1+0x1754] ;  /* 0x0017540001137983 */ /* 0x000f220000100800 */
[----:B0-----:R-:W-:Y:S01]  /*4510*/  IABS R6, R43 ;  /* 0x0000002b00067213 */ /* 0x001fe20000000000 */
[----:B------:R-:W-:-:S02]  /*4520*/  IMAD.MOV.U32 R43, RZ, RZ, R36 ;  /* 0x000000ffff2b7224 */ /* 0x000fc400078e0024 */
[----:B------:R-:W-:Y:S02]  /*4530*/  IMAD.MOV.U32 R36, RZ, RZ, R37 ;  /* 0x000000ffff247224 */ /* 0x000fe400078e0025 */
[----:B------:R-:W-:Y:S02]  /*4540*/  IMAD.MOV.U32 R37, RZ, RZ, R38 ;  /* 0x000000ffff257224 */ /* 0x000fe400078e0026 */
[----:B------:R-:W-:Y:S02]  /*4550*/  IMAD.MOV.U32 R38, RZ, RZ, R39 ;  /* 0x000000ffff267224 */ /* 0x000fe400078e0027 */
[----:B------:R-:W-:Y:S01]  /*4560*/  IMAD.MOV.U32 R39, RZ, RZ, R32 ;  /* 0x000000ffff277224 */ /* 0x000fe200078e0020 */
[----:B-1----:R-:W-:Y:S01]  /*4570*/  IABS R0, R43 ;  /* 0x0000002b00007213 */ /* 0x002fe20000000000 */
[----:B------:R-:W-:Y:S02]  /*4580*/  IMAD.MOV.U32 R32, RZ, RZ, R33 ;  /* 0x000000ffff207224 */ /* 0x000fe400078e0021 */
[----:B------:R-:W-:-:S02]  /*4590*/  IMAD.MOV.U32 R33, RZ, RZ, R34 ;  /* 0x000000ffff217224 */ /* 0x000fc400078e0022 */
[----:B------:R-:W-:Y:S02]  /*45a0*/  IMAD.MOV.U32 R34, RZ, RZ, R10 ;  /* 0x000000ffff227224 */ /* 0x000fe400078e000a */
[----:B------:R-:W-:Y:S02]  /*45b0*/  IMAD.MOV.U32 R43, RZ, RZ, R36 ;  /* 0x000000ffff2b7224 */ /* 0x000fe400078e0024 */
[----:B------:R-:W-:Y:S02]  /*45c0*/  IMAD.MOV.U32 R10, RZ, RZ, R31 ;  /* 0x000000ffff0a7224 */ /* 0x000fe400078e001f */
[----:B------:R-:W3:Y:S04]  /*45d0*/  LDL R31, [R1+0x1720] ;  /* 0x00172000011f7983 */ /* 0x000ee80000100800 */
[----:B------:R0:W-:Y:S04]  /*45e0*/  STL [R1+0x9c], R8 ;  /* 0x00009c0801007387 */ /* 0x0001e80000100800 */
[----:B------:R1:W-:Y:S04]  /*45f0*/  STL [R1+0x98], R5 ;  /* 0x0000980501007387 */ /* 0x0003e80000100800 */
[----:B------:R1:W-:Y:S01]  /*4600*/  STL [R1+0x94], R2 ;  /* 0x0000940201007387 */ /* 0x0003e20000100800 */
[----:B0-----:R-:W-:-:S03]  /*4610*/  IABS R8, R43 ;  /* 0x0000002b00087213 */ /* 0x001fc60000000000 */
[----:B------:R-:W1:Y:S01]  /*4620*/  LDL R43, [R1+0x17b0] ;  /* 0x0017b000012b7983 */ /* 0x000e620000100800 */
[----:B------:R-:W-:Y:S02]  /*4630*/  IMAD.MOV.U32 R36, RZ, RZ, R37 ;  /* 0x000000ffff247224 */ /* 0x000fe400078e0025 */
[----:B------:R-:W-:Y:S02]  /*4640*/  IMAD.MOV.U32 R37, RZ, RZ, R38 ;  /* 0x000000ffff257224 */ /* 0x000fe400078e0026 */
[----:B------:R-:W-:Y:S02]  /*4650*/  IMAD.MOV.U32 R38, RZ, RZ, R39 ;  /* 0x000000ffff267224 */ /* 0x000fe400078e0027 */
[----:B------:R-:W-:Y:S02]  /*4660*/  IMAD.MOV.U32 R39, RZ, RZ, R32 ;  /* 0x000000ffff277224 */ /* 0x000fe400078e0020 */
[----:B------:R-:W-:Y:S02]  /*4670*/  IMAD.MOV.U32 R32, RZ, RZ, R33 ;  /* 0x000000ffff207224 */ /* 0x000fe400078e0021 */
[----:B------:R-:W-:-:S04]  /*4680*/  IMAD.HI.U32 R7, R3, R6, RZ ;  /* 0x0000000603077227 */ /* 0x000fc800078e00ff */
[----:B------:R-:W-:Y:S02]  /*4690*/  IMAD.MOV.U32 R33, RZ, RZ, R34 ;  /* 0x000000ffff217224 */ /* 0x000fe400078e0022 */
[----:B------:R-:W-:Y:S02]  /*46a0*/  IMAD.MOV.U32 R34, RZ, RZ, R10 ;  /* 0x000000ffff227224 */ /* 0x000fe400078e000a */
[----:B------:R-:W-:-:S04]  /*46b0*/  IMAD.HI.U32 R4, R3, R0, RZ ;  /* 0x0000000003047227 */ /* 0x000fc800078e00ff */
[----:B------:R-:W-:Y:S02]  /*46c0*/  IMAD.MOV.U32 R10, RZ, RZ, R16 ;  /* 0x000000ffff0a7224 */ /* 0x000fe400078e0010 */
[----:B------:R-:W-:Y:S02]  /*46d0*/  IMAD.MOV.U32 R16, RZ, RZ, R17 ;  /* 0x000000ffff107224 */ /* 0x000fe400078e0011 */
[----:B------:R-:W-:Y:S02]  /*46e0*/  IMAD.MOV.U32 R17, RZ, RZ, R21 ;  /* 0x000000ffff117224 */ /* 0x000fe400078e0015 */
[----:B------:R-:W-:Y:S02]  /*46f0*/  IMAD.MOV R7, RZ, RZ, -R7 ;  /* 0x000000ffff077224 */ /* 0x000fe400078e0a07 */
[----:B--2---:R-:W-:Y:S02]  /*4700*/  IMAD.MOV.U32 R21, RZ, RZ, R22 ;  /* 0x000000ffff157224 */ /* 0x004fe400078e0016 */
[----:B------:R-:W-:-:S02]  /*4710*/  IMAD.MOV R4, RZ, RZ, -R4 ;  /* 0x000000ffff047224 */ /* 0x000fc400078e0a04 */
[----:B------:R-:W-:Y:S02]  /*4720*/  IMAD.MOV.U32 R22, RZ, RZ, R29 ;  /* 0x000000ffff167224 */ /* 0x000fe400078e001d */
[C---:B------:R-:W-:Y:S01]  /*4730*/  IMAD R6, R59.reuse, R7, R6 ;  /* 0x000000073b067224 */ /* 0x040fe200078e0206 */
[----:B------:R-:W2:Y:S01]  /*4740*/  LDL R29, [R1+0x1714] ;  /* 0x00171400011d7983 */ /* 0x000ea20000100800 */
[----:B------:R-:W-:Y:S01]  /*4750*/  IMAD R0, R59, R4, R0 ;  /* 0x000000043b007224 */ /* 0x000fe200078e0200 */
[----:B-1----:R-:W-:Y:S01]  /*4760*/  IABS R5, R43 ;  /* 0x0000002b00057213 */ /* 0x002fe20000000000 */
[----:B------:R-:W-:Y:S02]  /*4770*/  IMAD.MOV.U32 R43, RZ, RZ, R36 ;  /* 0x000000ffff2b7224 */ /* 0x000fe400078e0024 */
[----:B------:R-:W-:Y:S02]  /*4780*/  IMAD.MOV.U32 R36, RZ, RZ, R37 ;  /* 0x000000ffff247224 */ /* 0x000fe400078e0025 */
[----:B------:R-:W-:Y:S01]  /*4790*/  IMAD.MOV.U32 R37, RZ, RZ, R38 ;  /* 0x000000ffff257224 */ /* 0x000fe200078e0026 */
[----:B------:R-:W-:Y:S01]  /*47a0*/  IABS R2, R43 ;  /* 0x0000002b00027213 */ /* 0x000fe20000000000 */
[----:B------:R-:W-:-:S02]  /*47b0*/  IMAD.MOV.U32 R38, RZ, RZ, R33 ;  /* 0x000000ffff267224 */ /* 0x000fc400078e0021 */
[----:B------:R-:W-:Y:S02]  /*47c0*/  IMAD.MOV.U32 R33, RZ, RZ, R34 ;  /* 0x000000ffff217224 */ /* 0x000fe400078e0022 */
[----:B------:R-:W-:Y:S02]  /*47d0*/  IMAD.MOV.U32 R34, RZ, RZ, R10 ;  /* 0x000000ffff227224 */ /* 0x000fe400078e000a */
[----:B------:R-:W-:Y:S02]  /*47e0*/  IMAD.MOV.U32 R43, RZ, RZ, R36 ;  /* 0x000000ffff2b7224 */ /* 0x000fe400078e0024 */
[----:B------:R-:W-:Y:S02]  /*47f0*/  IMAD.MOV.U32 R36, RZ, RZ, R37 ;  /* 0x000000ffff247224 */ /* 0x000fe400078e0025 */
[----:B------:R-:W-:Y:S02]  /*4800*/  IMAD.MOV.U32 R37, RZ, RZ, R38 ;  /* 0x000000ffff257224 */ /* 0x000fe400078e0026 */
[----:B------:R-:W-:-:S02]  /*4810*/  IMAD.MOV.U32 R10, RZ, RZ, R16 ;  /* 0x000000ffff0a7224 */ /* 0x000fc400078e0010 */
[----:B------:R-:W-:Y:S02]  /*4820*/  IMAD.MOV.U32 R38, RZ, RZ, R33 ;  /* 0x000000ffff267224 */ /* 0x000fe400078e0021 */
[----:B------:R-:W-:Y:S02]  /*4830*/  IMAD.MOV.U32 R16, RZ, RZ, R17 ;  /* 0x000000ffff107224 */ /* 0x000fe400078e0011 */
[----:B------:R-:W-:Y:S02]  /*4840*/  IMAD.MOV.U32 R33, RZ, RZ, R34 ;  /* 0x000000ffff217224 */ /* 0x000fe400078e0022 */
[----:B------:R-:W-:Y:S02]  /*4850*/  IMAD.MOV.U32 R17, RZ, RZ, R22 ;  /* 0x000000ffff117224 */ /* 0x000fe400078e0016 */
[----:B------:R-:W-:Y:S01]  /*4860*/  IMAD.MOV.U32 R34, RZ, RZ, R35 ;  /* 0x000000ffff227224 */ /* 0x000fe200078e0023 */
[----:B------:R-:W2:Y:S01]  /*4870*/  LDL R22, [R1+0x1740] ;  /* 0x0017400001167983 */ /* 0x000ea20000100800 */
[----:B------:R-:W-:-:S02]  /*4880*/  IMAD.MOV.U32 R35, RZ, RZ, R11 ;  /* 0x000000ffff237224 */ /* 0x000fc400078e000b */
[----:B------:R-:W-:Y:S01]  /*4890*/  IMAD.MOV.U32 R11, RZ, RZ, R13 ;  /* 0x000000ffff0b7224 */ /* 0x000fe200078e000d */
[----:B------:R0:W-:Y:S01]  /*48a0*/  STL [R1+0x90], R6 ;  /* 0x0000900601007387 */ /* 0x0001e20000100800 */
[----:B------:R-:W-:-:S03]  /*48b0*/  IMAD.MOV.U32 R13, RZ, RZ, R14 ;  /* 0x000000ffff0d7224 */ /* 0x000fc600078e000e */
[----:B------:R1:W-:Y:S04]  /*48c0*/  STL [R1+0x8c], R0 ;  /* 0x00008c0001007387 */ /* 0x0003e80000100800 */
[----:B------:R-:W2:Y:S01]  /*48d0*/  LDL R14, [R1+0x1768] ;  /* 0x00176800010e7983 */ /* 0x000ea20000100800 */
[----:B------:R-:W-:-:S04]  /*48e0*/  IMAD.HI.U32 R9, R3, R8, RZ ;  /* 0x0000000803097227 */ /* 0x000fc800078e00ff */
[----:B------:R-:W-:Y:S01]  /*48f0*/  IMAD.HI.U32 R7, R3, R5, RZ ;  /* 0x0000000503077227 */ /* 0x000fe200078e00ff */
[----:B0-----:R-:W-:-:S03]  /*4900*/  IABS R6, R43 ;  /* 0x0000002b00067213 */ /* 0x001fc60000000000 */
[----:B------:R-:W-:Y:S01]  /*4910*/  IMAD.HI.U32 R4, R3, R2, RZ ;  /* 0x0000000203047227 */ /* 0x000fe200078e00ff */
[----:B-1----:R-:W-:-:S03]  /*4920*/  IABS R0, R36 ;  /* 0x0000002400007213 */ /* 0x002fc60000000000 */
[----:B------:R-:W-:Y:S02]  /*4930*/  IMAD.MOV R9, RZ, RZ, -R9 ;  /* 0x000000ffff097224 */ /* 0x000fe400078e0a09 */
[----:B------:R-:W-:Y:S02]  /*4940*/  IMAD.MOV R7, RZ, RZ, -R7 ;  /* 0x000000ffff077224 */ /* 0x000fe400078e0a07 */
[----:B------:R-:W-:Y:S02]  /*4950*/  IMAD.MOV R4, RZ, RZ, -R4 ;  /* 0x000000ffff047224 */ /* 0x000fe400078e0a04 */
[C---:B------:R-:W-:Y:S02]  /*4960*/  IMAD R8, R59.reuse, R9, R8 ;  /* 0x000000093b087224 */ /* 0x040fe400078e0208 */
[----:B------:R-:W-:Y:S02]  /*4970*/  IMAD R5, R59, R7, R5 ;  /* 0x000000073b057224 */ /* 0x000fe400078e0205 */
[----:B------:R-:W-:Y:S01]  /*4980*/  IMAD.HI.U32 R7, R3, R6, RZ ;  /* 0x0000000603077227 */ /* 0x000fe200078e00ff */
[----:B------:R0:W-:Y:S03]  /*4990*/  STL [R1+0x88], R8 ;  /* 0x0000880801007387 */ /* 0x0001e60000100800 */
[----:B------:R-:W-:-:S02]  /*49a0*/  IMAD R2, R59, R4, R2 ;  /* 0x000000043b027224 */ /* 0x000fc400078e0202 */
[----:B------:R-:W-:Y:S01]  /*49b0*/  IMAD.HI.U32 R4, R3, R0, RZ ;  /* 0x0000000003047227 */ /* 0x000fe200078e00ff */
[----:B------:R1:W-:Y:S03]  /*49c0*/  STL [R1+0x84], R5 ;  /* 0x0000840501007387 */ /* 0x0003e60000100800 */
[----:B------:R-:W-:Y:S01]  /*49d0*/  IMAD.MOV R7, RZ, RZ, -R7 ;  /* 0x000000ffff077224 */ /* 0x000fe200078e0a07 */
[----:B0-----:R-:W-:Y:S01]  /*49e0*/  IABS R8, R37 ;  /* 0x0000002500087213 */ /* 0x001fe20000000000 */
[----:B------:R0:W-:Y:S01]  /*49f0*/  STL [R1+0x80], R2 ;  /* 0x0000800201007387 */ /* 0x0001e20000100800 */
[----:B------:R-:W-:Y:S01]  /*4a00*/  IMAD.MOV R4, RZ, RZ, -R4 ;  /* 0x000000ffff047224 */ /* 0x000fe200078e0a04 */
[----:B-1----:R-:W-:Y:S01]  /*4a10*/  IABS R5, R38 ;  /* 0x0000002600057213 */ /* 0x002fe20000000000 */
[C---:B------:R-:W-:Y:S01]  /*4a20*/  IMAD R6, R59.reuse, R7, R6 ;  /* 0x000000073b067224 */ /* 0x040fe200078e0206 */
[----:B0-----:R-:W-:Y:S01]  /*4a30*/  IABS R2, R39 ;  /* 0x0000002700027213 */ /* 0x001fe20000000000 */
[----:B------:R-:W-:-:S02]  /*4a40*/  IMAD R0, R59, R4, R0 ;  /* 0x000000043b007224 */ /* 0x000fc400078e0200 */
[C---:B------:R-:W-:Y:S01]  /*4a50*/  IMAD.HI.U32 R9, R3.reuse, R8, RZ ;  /* 0x0000000803097227 */ /* 0x040fe200078e00ff */
[----:B------:R0:W-:Y:S03]  /*4a60*/  STL [R1+0x7c], R6 ;  /* 0x00007c0601007387 */ /* 0x0001e60000100800 */
[C---:B------:R-:W-:Y:S01]  /*4a70*/  IMAD.HI.U32 R7, R3.reuse, R5, RZ ;  /* 0x0000000503077227 */ /* 0x040fe200078e00ff */
[----:B------:R1:W-:Y:S03]  /*4a80*/  STL [R1+0x78], R0 ;  /* 0x0000780001007387 */ /* 0x0003e60000100800 */
[----:B------:R-:W-:Y:S01]  /*4a90*/  IMAD.HI.U32 R4, R3, R2, RZ ;  /* 0x0000000203047227 */ /* 0x000fe200078e00ff */
[----:B0-----:R-:W-:-:S03]  /*4aa0*/  IABS R6, R32 ;  /* 0x0000002000067213 */ /* 0x001fc60000000000 */
[----:B------:R-:W-:Y:S02]  /*4ab0*/  IMAD.MOV R9, RZ, RZ, -R9 ;  /* 0x000000ffff097224 */ /* 0x000fe400078e0a09 */
[----:B------:R-:W-:Y:S01]  /*4ac0*/  IMAD.MOV R7, RZ, RZ, -R7 ;  /* 0x000000ffff077224 */ /* 0x000fe200078e0a07 */
[----:B-1----:R-:W-:Y:S01]  /*4ad0*/  IABS R0, R33 ;  /* 0x0000002100007213 */ /* 0x002fe20000000000 */
        /* <DEDUP_REMOVED lines=32> */
[----:B------:R-:W-:Y:S03]  /*4ce0*/  STL [R1+0x5c], R5 ;  /* 0x00005c0501007387 */ /* 0x000fe60000100800 */
[----:B------:R-:W-:Y:S01]  /*4cf0*/  IMAD.MOV R7, RZ, RZ, -R7 ;  /* 0x000000ffff077224 */ /* 0x000fe200078e0a07 */
[----:B0-----:R-:W-:Y:S01]  /*4d00*/  IABS R8, R13 ;  /* 0x0000000d00087213 */ /* 0x001fe20000000000 */
[----:B------:R0:W-:Y:S01]  /*4d10*/  STL [R1+0x58], R2 ;  /* 0x0000580201007387 */ /* 0x0001e20000100800 */
[----:B------:R-:W-:Y:S02]  /*4d20*/  IMAD.MOV R4, RZ, RZ, -R4 ;  /* 0x000000ffff047224 */ /* 0x000fe400078e0a04 */
[C---:B------:R-:W-:Y:S02]  /*4d30*/  IMAD R6, R59.reuse, R7, R6 ;  /* 0x000000073b067224 */ /* 0x040fe400078e0206 */
[----:B------:R-:W-:-:S02]  /*4d40*/  IMAD R0, R59, R4, R0 ;  /* 0x000000043b007224 */ /* 0x000fc400078e0200 */
[C---:B------:R-:W-:Y:S01]  /*4d50*/  IMAD.HI.U32 R9, R3.reuse, R8, RZ ;  /* 0x0000000803097227 */ /* 0x040fe200078e00ff */
[----:B0-----:R-:W-:Y:S01]  /*4d60*/  IABS R2, R15 ;  /* 0x0000000f00027213 */ /* 0x001fe20000000000 */
[----:B------:R0:W-:Y:S02]  /*4d70*/  STL [R1+0x54], R6 ;  /* 0x0000540601007387 */ /* 0x0001e40000100800 */
[----:B------:R-:W-:Y:S02]  /*4d80*/  IMAD.MOV R9, RZ, RZ, -R9 ;  /* 0x000000ffff097224 */ /* 0x000fe400078e0a09 */
[----:B------:R-:W-:Y:S01]  /*4d90*/  IMAD.HI.U32 R4, R3, R2, RZ ;  /* 0x0000000203047227 */ /* 0x000fe200078e00ff */
[----:B------:R1:W-:Y:S03]  /*4da0*/  STL [R1+0x50], R0 ;  /* 0x0000500001007387 */ /* 0x0003e60000100800 */
[----:B------:R-:W-:Y:S01]  /*4db0*/  IMAD.MOV R4, RZ, RZ, -R4 ;  /* 0x000000ffff047224 */ /* 0x000fe200078e0a04 */
[----:B0-----:R-:W-:Y:S01]  /*4dc0*/  IABS R6, R16 ;  /* 0x0000001000067213 */ /* 0x001fe20000000000 */
[C---:B------:R-:W-:Y:S01]  /*4dd0*/  IMAD R8, R59.reuse, R9, R8 ;  /* 0x000000093b087224 */ /* 0x040fe200078e0208 */
[----:B-1----:R-:W-:Y:S01]  /*4de0*/  IABS R0, R17 ;  /* 0x0000001100007213 */ /* 0x002fe20000000000 */
[----:B------:R-:W-:-:S03]  /*4df0*/  IMAD R2, R59, R4, R2 ;  /* 0x000000043b027224 */ /* 0x000fc600078e0202 */
[----:B------:R0:W-:Y:S01]  /*4e00*/  STL [R1+0x4c], R8 ;  /* 0x00004c0801007387 */ /* 0x0001e20000100800 */
[----:B------:R-:W-:-:S04]  /*4e10*/  IMAD.HI.U32 R4, R3, R0, RZ ;  /* 0x0000000003047227 */ /* 0x000fc800078e00ff */
[----:B------:R-:W-:-:S04]  /*4e20*/  IMAD.MOV R4, RZ, RZ, -R4 ;  /* 0x000000ffff047224 */ /* 0x000fc800078e0a04 */
[----:B------:R-:W-:Y:S01]  /*4e30*/  IMAD R0, R59, R4, R0 ;  /* 0x000000043b007224 */ /* 0x000fe200078e0200 */
[----:B0-----:R-:W-:-:S05]  /*4e40*/  IABS R8, R18 ;  /* 0x0000001200087213 */ /* 0x001fca0000000000 */
[----:B------:R-:W-:-:S04]  /*4e50*/  IMAD.HI.U32 R9, R3, R8, RZ ;  /* 0x0000000803097227 */ /* 0x000fc800078e00ff */
[----:B------:R-:W-:-:S04]  /*4e60*/  IMAD.MOV R9, RZ, RZ, -R9 ;  /* 0x000000ffff097224 */ /* 0x000fc800078e0a09 */
[----:B------:R-:W-:Y:S01]  /*4e70*/  IMAD R8, R59, R9, R8 ;  /* 0x000000093b087224 */ /* 0x000fe200078e0208 */
[----:B--2---:R-:W-:-:S05]  /*4e80*/  IABS R5, R14 ;  /* 0x0000000e00057213 */ /* 0x004fca0000000000 */
[----:B------:R-:W-:-:S04]  /*4e90*/  IMAD.HI.U32 R7, R3, R5, RZ ;  /* 0x0000000503077227 */ /* 0x000fc800078e00ff */
[----:B------:R-:W-:-:S04]  /*4ea0*/  IMAD.MOV R7, RZ, RZ, -R7 ;  /* 0x000000ffff077224 */ /* 0x000fc800078e0a07 */
[----:B------:R-:W-:Y:S02]  /*4eb0*/  IMAD R5, R59, R7, R5 ;  /* 0x000000073b057224 */ /* 0x000fe400078e0205 */
[----:B------:R-:W-:-:S03]  /*4ec0*/  IMAD.HI.U32 R7, R3, R6, RZ ;  /* 0x0000000603077227 */ /* 0x000fc600078e00ff */
[----:B------:R4:W-:Y:S01]  /*4ed0*/  STL [R1+0x48], R5 ;  /* 0x0000480501007387 */ /* 0x0009e20000100800 */
[----:B------:R-:W-:-:S03]  /*4ee0*/  IMAD.MOV R7, RZ, RZ, -R7 ;  /* 0x000000ffff077224 */ /* 0x000fc600078e0a07 */
[----:B------:R0:W-:Y:S01]  /*4ef0*/  STL [R1+0x44], R2 ;  /* 0x0000440201007387 */ /* 0x0001e20000100800 */
[----:B------:R-:W-:Y:S01]  /*4f00*/  IMAD R6, R59, R7, R6 ;  /* 0x000000073b067224 */ /* 0x000fe200078e0206 */
[----:B----4-:R-:W-:Y:S02]  /*4f10*/  IABS R5, R19 ;  /* 0x0000001300057213 */ /* 0x010fe40000000000 */
[----:B0-----:R-:W-:-:S03]  /*4f20*/  IABS R2, R20 ;  /* 0x0000001400027213 */ /* 0x001fc60000000000 */
[C---:B------:R-:W-:Y:S01]  /*4f30*/  IMAD.HI.U32 R7, R3.reuse, R5, RZ ;  /* 0x0000000503077227 */ /* 0x040fe200078e00ff */
[----:B------:R0:W-:Y:S03]  /*4f40*/  STL [R1+0x40], R6 ;  /* 0x0000400601007387 */ /* 0x0001e60000100800 */
[----:B------:R-:W-:Y:S01]  /*4f50*/  IMAD.HI.U32 R4, R3, R2, RZ ;  /* 0x0000000203047227 */ /* 0x000fe200078e00ff */
[----:B------:R1:W-:Y:S03]  /*4f60*/  STL [R1+0x3c], R0 ;  /* 0x00003c0001007387 */ /* 0x0003e60000100800 */
[----:B------:R-:W-:Y:S02]  /*4f70*/  IMAD.MOV R7, RZ, RZ, -R7 ;  /* 0x000000ffff077224 */ /* 0x000fe400078e0a07 */
[----:B------:R-:W-:Y:S01]  /*4f80*/  IMAD.MOV R4, RZ, RZ, -R4 ;  /* 0x000000ffff047224 */ /* 0x000fe200078e0a04 */
[----:B0-----:R-:W-:Y:S01]  /*4f90*/  IABS R6, R21 ;  /* 0x0000001500067213 */ /* 0x001fe20000000000 */
[----:B------:R-:W-:Y:S01]  /*4fa0*/  IMAD R5, R59, R7, R5 ;  /* 0x000000073b057224 */ /* 0x000fe200078e0205 */
[----:B-1----:R-:W-:-:S03]  /*4fb0*/  IABS R0, R22 ;  /* 0x0000001600007213 */ /* 0x002fc60000000000 */
[----:B------:R-:W-:-:S04]  /*4fc0*/  IMAD.HI.U32 R7, R3, R6, RZ ;  /* 0x0000000603077227 */ /* 0x000fc800078e00ff */
[----:B------:R-:W-:Y:S02]  /*4fd0*/  IMAD R2, R59, R4, R2 ;  /* 0x000000043b027224 */ /* 0x000fe400078e0202 */
[----:B------:R-:W-:-:S04]  /*4fe0*/  IMAD.HI.U32 R4, R3, R0, RZ ;  /* 0x0000000003047227 */ /* 0x000fc800078e00ff */
[----:B------:R-:W-:Y:S02]  /*4ff0*/  IMAD.MOV R7, RZ, RZ, -R7 ;  /* 0x000000ffff077224 */ /* 0x000fe400078e0a07 */
[----:B------:R-:W-:Y:S02]  /*5000*/  IMAD.MOV R4, RZ, RZ, -R4 ;  /* 0x000000ffff047224 */ /* 0x000fe400078e0a04 */
[C---:B------:R-:W-:Y:S01]  /*5010*/  IMAD R6, R59.reuse, R7, R6 ;  /* 0x000000073b067224 */ /* 0x040fe200078e0206 */
[----:B------:R0:W-:Y:S01]  /*5020*/  STL [R1+0x38], R8 ;  /* 0x0000380801007387 */ /* 0x0001e20000100800 */
[----:B------:R-:W-:-:S03]  /*5030*/  IMAD R0, R59, R4, R0 ;  /* 0x000000043b007224 */ /* 0x000fc600078e0200 */
[----:B------:R3:W-:Y:S04]  /*5040*/  STL [R1+0x34], R5 ;  /* 0x0000340501007387 */ /* 0x0007e80000100800 */
[----:B------:R1:W-:Y:S01]  /*5050*/  STL [R1+0x30], R2 ;  /* 0x0000300201007387 */ /* 0x0003e20000100800 */
[----:B0-----:R-:W-:-:S03]  /*5060*/  IABS R8, R23 ;  /* 0x0000001700087213 */ /* 0x001fc60000000000 */
[----:B------:R0:W-:Y:S01]  /*5070*/  STL [R1+0x2c], R6 ;  /* 0x00002c0601007387 */ /* 0x0001e20000100800 */
[----:B---3--:R-:W-:-:S03]  /*5080*/  IABS R5, R24 ;  /* 0x0000001800057213 */ /* 0x008fc60000000000 */
[----:B------:R2:W-:Y:S01]  /*5090*/  STL [R1+0x28], R0 ;  /* 0x0000280001007387 */ /* 0x0005e20000100800 */
[C---:B------:R-:W-:Y:S01]  /*50a0*/  IMAD.HI.U32 R9, R3.reuse, R8, RZ ;  /* 0x0000000803097227 */ /* 0x040fe200078e00ff */
[----:B-1----:R-:W-:Y:S02]  /*50b0*/  IABS R2, R25 ;  /* 0x0000001900027213 */ /* 0x002fe40000000000 */
[----:B0-----:R-:W-:Y:S02]  /*50c0*/  IABS R6, R30 ;  /* 0x0000001e00067213 */ /* 0x001fe40000000000 */
[----:B------:R-:W3:Y:S01]  /*50d0*/  LDL R30, [R1+0x1710] ;  /* 0x00171000011e7983 */ /* 0x000ee20000100800 */
[----:B------:R-:W-:-:S04]  /*50e0*/  IMAD.HI.U32 R7, R3, R5, RZ ;  /* 0x0000000503077227 */ /* 0x000fc800078e00ff */
[----:B------:R-:W-:-:S04]  /*50f0*/  IMAD.HI.U32 R4, R3, R2, RZ ;  /* 0x0000000203047227 */ /* 0x000fc800078e00ff */
[----:B------:R-:W-:Y:S02]  /*5100*/  IMAD.MOV R9, RZ, RZ, -R9 ;  /* 0x000000ffff097224 */ /* 0x000fe400078e0a09 */
[----:B------:R-:W-:Y:S02]  /*5110*/  IMAD.MOV R7, RZ, RZ, -R7 ;  /* 0x000000ffff077224 */ /* 0x000fe400078e0a07 */
[----:B------:R-:W-:Y:S02]  /*5120*/  IMAD.MOV R4, RZ, RZ, -R4 ;  /* 0x000000ffff047224 */ /* 0x000fe400078e0a04 */
[C---:B------:R-:W-:Y:S02]  /*5130*/  IMAD R8, R59.reuse, R9, R8 ;  /* 0x000000093b087224 */ /* 0x040fe400078e0208 */
[C---:B------:R-:W-:Y:S02]  /*5140*/  IMAD R5, R59.reuse, R7, R5 ;  /* 0x000000073b057224 */ /* 0x040fe400078e0205 */
[----:B------:R-:W-:Y:S01]  /*5150*/  IMAD R2, R59, R4, R2 ;  /* 0x000000043b027224 */ /* 0x000fe200078e0202 */
[----:B------:R0:W-:Y:S01]  /*5160*/  STL [R1+0x24], R8 ;  /* 0x0000240801007387 */ /* 0x0001e20000100800 */
[----:B--2---:R-:W-:-:S03]  /*5170*/  IABS R0, R28 ;  /* 0x0000001c00007213 */ /* 0x004fc60000000000 */
[----:B------:R1:W-:Y:S04]  /*5180*/  STL [R1+0x20], R5 ;  /* 0x0000200501007387 */ /* 0x0003e80000100800 */
[----:B------:R-:W2:Y:S01]  /*5190*/  LDL R28, [R1+0x170c] ;  /* 0x00170c00011c7983 */ /* 0x000ea20000100800 */
[----:B0-----:R-:W-:-:S03]  /*51a0*/  IABS R8, R31 ;  /* 0x0000001f00087213 */ /* 0x001fc60000000000 */
[----:B------:R0:W-:Y:S04]  /*51b0*/  STL [R1+0x2a0], R2 ;  /* 0x0002a00201007387 */ /* 0x0001e80000100800 */
[----:B------:R-:W4:Y:S01]  /*51c0*/  LDL R31, [R1+0x1708] ;  /* 0x00170800011f7983 */ /* 0x000f220000100800 */
[C---:B------:R-:W-:Y:S01]  /*51d0*/  IMAD.HI.U32 R7, R3.reuse, R6, RZ ;  /* 0x0000000603077227 */ /* 0x040fe200078e00ff */
[----:B-1----:R-:W-:Y:S02]  /*51e0*/  IABS R5, R26 ;  /* 0x0000001a00057213 */ /* 0x002fe40000000000 */
[----:B------:R-:W4:Y:S01]  /*51f0*/  LDL R26, [R1+0x1704] ;  /* 0x00170400011a7983 */ /* 0x000f220000100800 */
[----:B------:R-:W-:Y:S02]  /*5200*/  IMAD.MOV R7, RZ, RZ, -R7 ;  /* 0x000000ffff077224 */ /* 0x000fe400078e0a07 */
[----:B------:R-:W-:-:S04]  /*5210*/  IMAD.HI.U32 R4, R3, R0, RZ ;  /* 0x0000000003047227 */ /* 0x000fc800078e00ff */
[----:B------:R-:W-:Y:S02]  /*5220*/  IMAD R6, R59, R7, R6 ;  /* 0x000000073b067224 */ /* 0x000fe400078e0206 */
[----:B------:R-:W-:-:S04]  /*5230*/  IMAD.HI.U32 R9, R3, R8, RZ ;  /* 0x0000000803097227 */ /* 0x000fc800078e00ff */
[----:B------:R-:W-:-:S04]  /*5240*/  IMAD.HI.U32 R7, R3, R5, RZ ;  /* 0x0000000503077227 */ /* 0x000fc800078e00ff */
[----:B------:R-:W-:Y:S02]  /*5250*/  IMAD.MOV R4, RZ, RZ, -R4 ;  /* 0x000000ffff047224 */ /* 0x000fe400078e0a04 */
[----:B------:R-:W-:Y:S02]  /*5260*/  IMAD.MOV R9, RZ, RZ, -R9 ;  /* 0x000000ffff097224 */ /* 0x000fe400078e0a09 */
[----:B------:R-:W-:Y:S02]  /*5270*/  IMAD.MOV R7, RZ, RZ, -R7 ;  /* 0x000000ffff077224 */ /* 0x000fe400078e0a07 */
[C---:B------:R-:W-:Y:S01]  /*5280*/  IMAD R0, R59.reuse, R4, R0 ;  /* 0x000000043b007224 */ /* 0x040fe200078e0200 */
[----:B0-----:R-:W-:Y:S01]  /*5290*/  IABS R2, R27 ;  /* 0x0000001b00027213 */ /* 0x001fe20000000000 */
[----:B------:R0:W-:Y:S01]  /*52a0*/  STL [R1+0x2a4], R6 ;  /* 0x0002a40601007387 */ /* 0x0001e20000100800 */
[C---:B------:R-:W-:Y:S02]  /*52b0*/  IMAD R8, R59.reuse, R9, R8 ;  /* 0x000000093b087224 */ /* 0x040fe400078e0208 */
[----:B------:R-:W-:Y:S01]  /*52c0*/  IMAD R5, R59, R7, R5 ;  /* 0x000000073b057224 */ /* 0x000fe200078e0205 */
[----:B------:R-:W4:Y:S04]  /*52d0*/  LDL R27, [R1+0x1700] ;  /* 0x00170000011b7983 */ /* 0x000f280000100800 */
[----:B------:R3:W-:Y:S01]  /*52e0*/  STL [R1+0x2a8], R0 ;  /* 0x0002a80001007387 */ /* 0x0007e20000100800 */
[----:B0-----:R-:W-:-:S03]  /*52f0*/  IABS R6, R29 ;  /* 0x0000001d00067213 */ /* 0x001fc60000000000 */
[----:B------:R-:W4:Y:S04]  /*5300*/  LDL R29, [R1+0x16fc] ;  /* 0x0016fc00011d7983 */ /* 0x000f280000100800 */
[----:B------:R2:W-:Y:S01]  /*5310*/  STL [R1+0x280], R8 ;  /* 0x0002800801007387 */ /* 0x0005e20000100800 */
[----:B------:R-:W-:-:S03]  /*5320*/  IMAD.HI.U32 R4, R3, R2, RZ ;  /* 0x0000000203047227 */ /* 0x000fc600078e00ff */
[----:B------:R4:W-:Y:S01]  /*5330*/  STL [R1+0x290], R5 ;  /* 0x0002900501007387 */ /* 0x0009e20000100800 */
[----:B------:R-:W-:-:S04]  /*5340*/  IMAD.MOV R4, RZ, RZ, -R4 ;  /* 0x000000ffff047224 */ /* 0x000fc800078e0a04 */
[----:B------:R-:W-:Y:S01]  /*5350*/  IMAD R2, R59, R4, R2 ;  /* 0x000000043b027224 */ /* 0x000fe200078e0202 */
[----:B---3--:R-:W-:Y:S02]  /*5360*/  IABS R0, R30 ;  /* 0x0000001e00007213 */ /* 0x008fe40000000000 */
[----:B------:R-:W3:Y:S04]  /*5370*/  LDL R30, [R1+0x16f8] ;  /* 0x0016f800011e7983 */ /* 0x000ee80000100800 */
[----:B------:R0:W-:Y:S01]  /*5380*/  STL [R1+0x294], R2 ;  /* 0x0002940201007387 */ /* 0x0001e20000100800 */
[----:B--2---:R-:W-:-:S03]  /*5390*/  IABS R8, R28 ;  /* 0x0000001c00087213 */ /* 0x004fc60000000000 */
[----:B------:R-:W2:Y:S01]  /*53a0*/  LDL R28, [R1+0x16f4] ;  /* 0x0016f400011c7983 */ /* 0x000ea20000100800 */
[----:B----4-:R-:W-:-:S03]  /*53b0*/  IABS R5, R31 ;  /* 0x0000001f00057213 */ /* 0x010fc60000000000 */
[----:B------:R-:W4:Y:S01]  /*53c0*/  LDL R31, [R1+0x16f0] ;  /* 0x0016f000011f7983 */ /* 0x000f220000100800 */
[----:B------:R-:W-:-:S04]  /*53d0*/  IMAD.HI.U32 R7, R3, R6, RZ ;  /* 0x0000000603077227 */ /* 0x000fc800078e00ff */
[----:B------:R-:W-:Y:S02]  /*53e0*/  IMAD.MOV R7, RZ, RZ, -R7 ;  /* 0x000000ffff077224 */ /* 0x000fe400078e0a07 */
[----:B------:R-:W-:-:S04]  /*53f0*/  IMAD.HI.U32 R4, R3, R0, RZ ;  /* 0x0000000003047227 */ /* 0x000fc800078e00ff */
[----:B------:R-:W-:Y:S01]  /*5400*/  IMAD R6, R59, R7, R6 ;  /* 0x000000073b067224 */ /* 0x000fe200078e0206 */
[----:B0-----:R-:W-:Y:S01]  /*5410*/  IABS R2, R26 ;  /* 0x0000001a00027213 */ /* 0x001fe20000000000 */
[----:B------:R-:W-:Y:S02]  /*5420*/  IMAD.MOV R4, RZ, RZ, -R4 ;  /* 0x000000ffff047224 */ /* 0x000fe400078e0a04 */
[C---:B------:R-:W-:Y:S01]  /*5430*/  IMAD.HI.U32 R9, R3.reuse, R8, RZ ;  /* 0x0000000803097227 */ /* 0x040fe200078e00ff */
[----:B------:R0:W-:Y:S03]  /*5440*/  STL [R1+0x284], R6 ;  /* 0x0002840601007387 */ /* 0x0001e60000100800 */
[----:B------:R-:W-:Y:S01]  /*5450*/  IMAD.HI.U32 R7, R3, R5, RZ ;  /* 0x0000000503077227 */ /* 0x000fe200078e00ff */
[----:B------:R-:W4:Y:S03]  /*5460*/  LDL R26, [R1+0x16ec] ;  /* 0x0016ec00011a7983 */ /* 0x000f260000100800 */
[----:B------:R-:W-:-:S02]  /*5470*/  IMAD R0, R59, R4, R0 ;  /* 0x000000043b007224 */ /* 0x000fc400078e0200 */
[----:B------:R-:W-:-:S04]  /*5480*/  IMAD.HI.U32 R4, R3, R2, RZ ;  /* 0x0000000203047227 */ /* 0x000fc800078e00ff */
[----:B------:R-:W-:Y:S02]  /*5490*/  IMAD.MOV R9, RZ, RZ, -R9 ;  /* 0x000000ffff097224 */ /* 0x000fe400078e0a09 */
[----:B------:R-:W-:Y:S02]  /*54a0*/  IMAD.MOV R7, RZ, RZ, -R7 ;  /* 0x000000ffff077224 */ /* 0x000fe400078e0a07 */
[----:B------:R-:W-:Y:S02]  /*54b0*/  IMAD.MOV R4, RZ, RZ, -R4 ;  /* 0x000000ffff047224 */ /* 0x000fe400078e0a04 */
[C---:B------:R-:W-:Y:S02]  /*54c0*/  IMAD R8, R59.reuse, R9, R8 ;  /* 0x000000093b087224 */ /* 0x040fe400078e0208 */
[C---:B------:R-:W-:Y:S01]  /*54d0*/  IMAD R5, R59.reuse, R7, R5 ;  /* 0x000000073b057224 */ /* 0x040fe200078e0205 */
[----:B------:R1:W-:Y:S01]  /*54e0*/  STL [R1+0x288], R0 ;  /* 0x0002880001007387 */ /* 0x0003e20000100800 */
[----:B0-----:R-:W-:Y:S01]  /*54f0*/  IABS R6, R27 ;  /* 0x0000001b00067213 */ /* 0x001fe20000000000 */
[----:B------:R-:W-:-:S02]  /*5500*/  IMAD R2, R59, R4, R2 ;  /* 0x000000043b027224 */ /* 0x000fc400078e0202 */
[----:B------:R-:W4:Y:S04]  /*5510*/  LDL R27, [R1+0x16e8] ;  /* 0x0016e800011b7983 */ /* 0x000f280000100800 */
[----:B------:R3:W-:Y:S01]  /*5520*/  STL [R1+0x260], R8 ;  /* 0x0002600801007387 */ /* 0x0007e20000100800 */
[----:B-1----:R-:W-:-:S03]  /*5530*/  IABS R0, R29 ;  /* 0x0000001d00007213 */ /* 0x002fc60000000000 */
[----:B------:R2:W-:Y:S04]  /*5540*/  STL [R1+0x270], R5 ;  /* 0x0002700501007387 */ /* 0x0005e80000100800 */
[----:B------:R-:W4:Y:S04]  /*5550*/  LDL R29, [R1+0x16e4] ;  /* 0x0016e400011d7983 */ /* 0x000f280000100800 */
[----:B------:R4:W-:Y:S01]  /*5560*/  STL [R1+0x278], R2 ;  /* 0x0002780201007387 */ /* 0x0009e20000100800 */
[----:B------:R-:W-:-:S04]  /*5570*/  IMAD.HI.U32 R7, R3, R6, RZ ;  /* 0x0000000603077227 */ /* 0x000fc800078e00ff */
[----:B------:R-:W-:-:S04]  /*5580*/  IMAD.MOV R7, RZ, RZ, -R7 ;  /* 0x000000ffff077224 */ /* 0x000fc800078e0a07 */
[----:B------:R-:W-:Y:S01]  /*5590*/  IMAD R6, R59, R7, R6 ;  /* 0x000000073b067224 */ /* 0x000fe200078e0206 */
[----:B---3--:R-:W-:Y:S02]  /*55a0*/  IABS R8, R30 ;  /* 0x0000001e00087213 */ /* 0x008fe40000000000 */
[----:B------:R-:W3:Y:S01]  /*55b0*/  LDL R30, [R1+0x16dc] ;  /* 0x0016dc00011e7983 */ /* 0x000ee20000100800 */
[----:B--2---:R-:W-:-:S03]  /*55c0*/  IABS R5, R28 ;  /* 0x0000001c00057213 */ /* 0x004fc60000000000 */
[----:B------:R-:W2:Y:S04]  /*55d0*/  LDL R28, [R1+0x16e0] ;  /* 0x0016e000011c7983 */ /* 0x000ea80000100800 */
[----:B------:R0:W-:Y:S01]  /*55e0*/  STL [R1+0x268], R6 ;  /* 0x0002680601007387 */ /* 0x0001e20000100800 */
[----:B----4-:R-:W-:-:S03]  /*55f0*/  IABS R2, R31 ;  /* 0x0000001f00027213 */ /* 0x010fc60000000000 */
[----:B------:R-:W4:Y:S01]  /*5600*/  LDL R31, [R1+0x16d4] ;  /* 0x0016d400011f7983 */ /* 0x000f220000100800 */
[----:B------:R-:W-:-:S04]  /*5610*/  IMAD.HI.U32 R4, R3, R0, RZ ;  /* 0x0000000003047227 */ /* 0x000fc800078e00ff */
[----:B------:R-:W-:-:S04]  /*5620*/  IMAD.MOV R4, RZ, RZ, -R4 ;  /* 0x000000ffff047224 */ /* 0x000fc800078e0a04 */
[----:B------:R-:W-:Y:S02]  /*5630*/  IMAD R0, R59, R4, R0 ;  /* 0x000000043b007224 */ /* 0x000fe400078e0200 */
[----:B------:R-:W-:-:S03]  /*5640*/  IMAD.HI.U32 R9, R3, R8, RZ ;  /* 0x0000000803097227 */ /* 0x000fc600078e00ff */
[----:B------:R1:W-:Y:S01]  /*5650*/  STL [R1+0x26c], R0 ;  /* 0x00026c0001007387 */ /* 0x0003e20000100800 */
[----:B------:R-:W-:Y:S01]  /*5660*/  IMAD.HI.U32 R7, R3, R5, RZ ;  /* 0x0000000503077227 */ /* 0x000fe200078e00ff */
[----:B0-----:R-:W-:-:S03]  /*5670*/  IABS R6, R26 ;  /* 0x0000001a00067213 */ /* 0x001fc60000000000 */
[----:B------:R-:W-:Y:S01]  /*5680*/  IMAD.HI.U32 R4, R3, R2, RZ ;  /* 0x0000000203047227 */ /* 0x000fe200078e00ff */
[----:B------:R-:W4:Y:S03]  /*5690*/  LDL R26, [R1+0x16d8] ;  /* 0x0016d800011a7983 */ /* 0x000f260000100800 */
[----:B------:R-:W-:Y:S02]  /*56a0*/  IMAD.MOV R9, RZ, RZ, -R9 ;  /* 0x000000ffff097224 */ /* 0x000fe400078e0a09 */
[----:B------:R-:W-:Y:S02]  /*56b0*/  IMAD.MOV R7, RZ, RZ, -R7 ;  /* 0x000000ffff077224 */ /* 0x000fe400078e0a07 */
[----:B------:R-:W-:Y:S02]  /*56c0*/  IMAD.MOV R4, RZ, RZ, -R4 ;  /* 0x000000ffff047224 */ /* 0x000fe400078e0a04 */
[----:B------:R-:W-:-:S02]  /*56d0*/  IMAD R8, R59, R9, R8 ;  /* 0x000000093b087224 */ /* 0x000fc400078e0208 */
[C---:B------:R-:W-:Y:S02]  /*56e0*/  IMAD R5, R59.reuse, R7, R5 ;  /* 0x000000073b057224 */ /* 0x040fe400078e0205 */
[----:B------:R-:W-:Y:S01]  /*56f0*/  IMAD R2, R59, R4, R2 ;  /* 0x000000043b027224 */ /* 0x000fe200078e0202 */
[----:B------:R0:W-:Y:S04]  /*5700*/  STL [R1+0x240], R8 ;  /* 0x0002400801007387 */ /* 0x0001e80000100800 */
[----:B------:R3:W-:Y:S01]  /*5710*/  STL [R1+0x250], R5 ;  /* 0x0002500501007387 */ /* 0x0007e20000100800 */
[----:B-1----:R-:W-:-:S03]  /*5720*/  IABS R0, R27 ;  /* 0x0000001b00007213 */ /* 0x002fc60000000000 */
[----:B------:R-:W4:Y:S04]  /*5730*/  LDL R27, [R1+0x16cc] ;  /* 0x0016cc00011b7983 */ /* 0x000f280000100800 */
[----:B------:R2:W-:Y:S01]  /*5740*/  STL [R1+0x258], R2 ;  /* 0x0002580201007387 */ /* 0x0005e20000100800 */
[----:B0-----:R-:W-:-:S03]  /*5750*/  IABS R8, R29 ;  /* 0x0000001d00087213 */ /* 0x001fc60000000000 */
[----:B------:R-:W4:Y:S01]  /*5760*/  LDL R29, [R1+0x16d0] ;  /* 0x0016d000011d7983 */ /* 0x000f220000100800 */
[----:B------:R-:W-:-:S04]  /*5770*/  IMAD.HI.U32 R7, R3, R6, RZ ;  /* 0x0000000603077227 */ /* 0x000fc800078e00ff */
[----:B------:R-:W-:-:S04]  /*5780*/  IMAD.HI.U32 R4, R3, R0, RZ ;  /* 0x0000000003047227 */ /* 0x000fc800078e00ff */
[----:B------:R-:W-:Y:S02]  /*5790*/  IMAD.MOV R7, RZ, RZ, -R7 ;  /* 0x000000ffff077224 */ /* 0x000fe400078e0a07 */
[----:B------:R-:W-:Y:S02]  /*57a0*/  IMAD.MOV R4, RZ, RZ, -R4 ;  /* 0x000000ffff047224 */ /* 0x000fe400078e0a04 */
[C---:B------:R-:W-:Y:S02]  /*57b0*/  IMAD R6, R59.reuse, R7, R6 ;  /* 0x000000073b067224 */ /* 0x040fe400078e0206 */
[----:B------:R-:W-:Y:S01]  /*57c0*/  IMAD R0, R59, R4, R0 ;  /* 0x000000043b007224 */ /* 0x000fe200078e0200 */
[----:B---3--:R-:W-:Y:S02]  /*57d0*/  IABS R5, R30 ;  /* 0x0000001e00057213 */ /* 0x008fe40000000000 */
[----:B------:R-:W3:Y:S04]  /*57e0*/  LDL R30, [R1+0x16c4] ;  /* 0x0016c400011e7983 */ /* 0x000ee80000100800 */
[----:B------:R4:W-:Y:S01]  /*57f0*/  STL [R1+0x248], R6 ;  /* 0x0002480601007387 */ /* 0x0009e20000100800 */
[----:B--2---:R-:W-:-:S03]  /*5800*/  IABS R2, R28 ;  /* 0x0000001c00027213 */ /* 0x004fc60000000000 */
[----:B------:R-:W2:Y:S04]  /*5810*/  LDL R28, [R1+0x16c8] ;  /* 0x0016c800011c7983 */ /* 0x000ea80000100800 */
[----:B------:R0:W-:Y:S01]  /*5820*/  STL [R1+0x24c], R0 ;  /* 0x00024c0001007387 */ /* 0x0001e20000100800 */
[----:B----4-:R-:W-:-:S03]  /*5830*/  IABS R6, R31 ;  /* 0x0000001f00067213 */ /* 0x010fc60000000000 */
[----:B------:R-:W4:Y:S01]  /*5840*/  LDL R31, [R1+0x16bc] ;  /* 0x0016bc00011f7983 */ /* 0x000f220000100800 */
[----:B------:R-:W-:-:S04]  /*5850*/  IMAD.HI.U32 R9, R3, R8, RZ ;  /* 0x0000000803097227 */ /* 0x000fc800078e00ff */
[----:B------:R-:W-:-:S04]  /*5860*/  IMAD.HI.U32 R7, R3, R5, RZ ;  /* 0x0000000503077227 */ /* 0x000fc800078e00ff */
[----:B------:R-:W-:Y:S02]  /*5870*/  IMAD.MOV R9, RZ, RZ, -R9 ;  /* 0x000000ffff097224 */ /* 0x000fe400078e0a09 */
[----:B------:R-:W-:Y:S02]  /*5880*/  IMAD.MOV R7, RZ, RZ, -R7 ;  /* 0x000000ffff077224 */ /* 0x000fe400078e0a07 */
[C---:B------:R-:W-:Y:S02]  /*5890*/  IMAD R8, R59.reuse, R9, R8 ;  /* 0x000000093b087224 */ /* 0x040fe400078e0208 */
[----:B------:R-:W-:Y:S02]  /*58a0*/  IMAD R5, R59, R7, R5 ;  /* 0x000000073b057224 */ /* 0x000fe400078e0205 */
[----:B------:R-:W-:Y:S01]  /*58b0*/  IMAD.HI.U32 R4, R3, R2, RZ ;  /* 0x0000000203047227 */ /* 0x000fe200078e00ff */
[----:B------:R1:W-:Y:S01]  /*58c0*/  STL [R1+0x228], R8 ;  /* 0x0002280801007387 */ /* 0x0003e20000100800 */
[----:B0-----:R-:W-:-:S03]  /*58d0*/  IABS R0, R26 ;  /* 0x0000001a00007213 */ /* 0x001fc60000000000 */
[----:B------:R0:W-:Y:S01]  /*58e0*/  STL [R1+0x234], R5 ;  /* 0x0002340501007387 */ /* 0x0001e20000100800 */
[----:B------:R-:W-:-:S03]  /*58f0*/  IMAD.MOV R4, RZ, RZ, -R4 ;  /* 0x000000ffff047224 */ /* 0x000fc600078e0a04 */
[----:B------:R-:W4:Y:S01]  /*5900*/  LDL R26, [R1+0x16c0] ;  /* 0x0016c000011a7983 */ /* 0x000f220000100800 */
[----:B------:R-:W-:-:S04]  /*5910*/  IMAD.HI.U32 R7, R3, R6, RZ ;  /* 0x0000000603077227 */ /* 0x000fc800078e00ff */
[----:B------:R-:W-:Y:S02]  /*5920*/  IMAD R2, R59, R4, R2 ;  /* 0x000000043b027224 */ /* 0x000fe400078e0202 */
[----:B------:R-:W-:-:S03]  /*5930*/  IMAD.MOV R7, RZ, RZ, -R7 ;  /* 0x000000ffff077224 */ /* 0x000fc600078e0a07 */
[----:B------:R3:W-:Y:S01]  /*5940*/  STL [R1+0x238], R2 ;  /* 0x0002380201007387 */ /* 0x0007e20000100800 */
[----:B------:R-:W-:Y:S01]  /*5950*/  IMAD R6, R59, R7, R6 ;  /* 0x000000073b067224 */ /* 0x000fe200078e0206 */
[----:B-1----:R-:W-:Y:S02]  /*5960*/  IABS R8, R27 ;  /* 0x0000001b00087213 */ /* 0x002fe40000000000 */
[----:B------:R-:W4:Y:S01]  /*5970*/  LDL R27, [R1+0x16b4] ;  /* 0x0016b400011b7983 */ /* 0x000f220000100800 */
[C---:B------:R-:W-:Y:S01]  /*5980*/  IMAD.HI.U32 R4, R3.reuse, R0, RZ ;  /* 0x0000000003047227 */ /* 0x040fe200078e00ff */
[----:B0-----:R-:W-:Y:S02]  /*5990*/  IABS R5, R29 ;  /* 0x0000001d00057213 */ /* 0x001fe40000000000 */
[----:B------:R-:W4:Y:S04]  /*59a0*/  LDL R29, [R1+0x16b8] ;  /* 0x0016b800011d7983 */ /* 0x000f280000100800 */
[----:B------:R2:W-:Y:S01]  /*59b0*/  STL [R1+0x22c], R6 ;  /* 0x00022c0601007387 */ /* 0x0005e20000100800 */
        /* <DEDUP_REMOVED lines=8> */
[----:B---3--:R-:W-:-:S02]  /*5a40*/  IABS R2, R30 ;  /* 0x0000001e00027213 */ /* 0x008fc40000000000 */
[----:B------:R-:W3:Y:S04]  /*5a50*/  LDL R30, [R1+0x16ac] ;  /* 0x0016ac00011e7983 */ /* 0x000ee80000100800 */
[----:B------:R4:W-:Y:S01]  /*5a60*/  STL [R1+0x230], R0 ;  /* 0x0002300001007387 */ /* 0x0009e20000100800 */
[----:B--2---:R-:W-:-:S03]  /*5a70*/  IABS R6, R28 ;  /* 0x0000001c00067213 */ /* 0x004fc60000000000 */
[----:B------:R-:W2:Y:S04]  /*5a80*/  LDL R28, [R1+0x16b0] ;  /* 0x0016b000011c7983 */ /* 0x000ea80000100800 */
[----:B------:R0:W-:Y:S01]  /*5a90*/  STL [R1+0x208], R8 ;  /* 0x0002080801007387 */ /* 0x0001e20000100800 */
[----:B----4-:R-:W-:-:S03]  /*5aa0*/  IABS R0, R31 ;  /* 0x0000001f00007213 */ /* 0x010fc60000000000 */
[----:B------:R1:W-:Y:S04]  /*5ab0*/  STL [R1+0x218], R5 ;  /* 0x0002180501007387 */ /* 0x0003e80000100800 */
[----:B------:R-:W4:Y:S01]  /*5ac0*/  LDL R31, [R1+0x16a4] ;  /* 0x0016a400011f7983 */ /* 0x000f220000100800 */
[----:B------:R-:W-:-:S04]  /*5ad0*/  IMAD.HI.U32 R4, R3, R2, RZ ;  /* 0x0000000203047227 */ /* 0x000fc800078e00ff */
[----:B------:R-:W-:-:S04]  /*5ae0*/  IMAD.MOV R4, RZ, RZ, -R4 ;  /* 0x000000ffff047224 */ /* 0x000fc800078e0a04 */
[----:B------:R-:W-:Y:S02]  /*5af0*/  IMAD R2, R59, R4, R2 ;  /* 0x000000043b027224 */ /* 0x000fe400078e0202 */
[----:B------:R-:W-:-:S03]  /*5b00*/  IMAD.HI.U32 R7, R3, R6, RZ ;  /* 0x0000000603077227 */ /* 0x000fc600078e00ff */
[----:B------:R1:W-:Y:S01]  /*5b10*/  STL [R1+0x21c], R2 ;  /* 0x00021c0201007387 */ /* 0x0003e20000100800 */
[----:B------:R-:W-:Y:S01]  /*5b20*/  IMAD.HI.U32 R4, R3, R0, RZ ;  /* 0x0000000003047227 */ /* 0x000fe200078e00ff */
[----:B0-----:R-:W-:Y:S02]  /*5b30*/  IABS R8, R26 ;  /* 0x0000001a00087213 */ /* 0x001fe40000000000 */
[----:B------:R-:W4:Y:S01]  /*5b40*/  LDL R26, [R1+0x16a8] ;  /* 0x0016a800011a7983 */ /* 0x000f220000100800 */
[----:B------:R-:W-:Y:S02]  /*5b50*/  IMAD.MOV R7, RZ, RZ, -R7 ;  /* 0x000000ffff077224 */ /* 0x000fe400078e0a07 */
[----:B------:R-:W-:Y:S02]  /*5b60*/  IMAD.MOV R4, RZ, RZ, -R4 ;  /* 0x000000ffff047224 */ /* 0x000fe400078e0a04 */
[C---:B------:R-:W-:Y:S02]  /*5b70*/  IMAD R6, R59.reuse, R7, R6 ;  /* 0x000000073b067224 */ /* 0x040fe400078e0206 */
[----:B------:R-:W-:Y:S01]  /*5b80*/  IMAD R0, R59, R4, R0 ;  /* 0x000000043b007224 */ /* 0x000fe200078e0200 */
[----:B-1----:R-:W-:-:S02]  /*5b90*/  IABS R5, R27 ;  /* 0x0000001b00057213 */ /* 0x002fc40000000000 */
[----:B------:R-:W4:Y:S04]  /*5ba0*/  LDL R27, [R1+0x169c] ;  /* 0x00169c00011b7983 */ /* 0x000f280000100800 */
[----:B------:R3:W-:Y:S01]  /*5bb0*/  STL [R1+0x20c], R6 ;  /* 0x00020c0601007387 */ /* 0x0007e20000100800 */
[C---:B------:R-:W-:Y:S01]  /*5bc0*/  IMAD.HI.U32 R9, R3.reuse, R8, RZ ;  /* 0x0000000803097227 */ /* 0x040fe200078e00ff */
[----:B------:R-:W-:Y:S02]  /*5bd0*/  IABS R2, R29 ;  /* 0x0000001d00027213 */ /* 0x000fe40000000000 */
[----:B------:R-:W4:Y:S01]  /*5be0*/  LDL R29, [R1+0x16a0] ;  /* 0x0016a000011d7983 */ /* 0x000f220000100800 */
[----:B------:R-:W-:-:S03]  /*5bf0*/  IMAD.HI.U32 R7, R3, R5, RZ ;  /* 0x0000000503077227 */ /* 0x000fc600078e00ff */
[----:B------:R2:W-:Y:S01]  /*5c00*/  STL [R1+0x210], R0 ;  /* 0x0002100001007387 */ /* 0x0005e20000100800 */
        /* <DEDUP_REMOVED lines=9> */
[----:B------:R4:W-:Y:S04]  /*5ca0*/  STL [R1+0x1e8], R8 ;  /* 0x0001e80801007387 */ /* 0x0009e80000100800 */
[----:B------:R0:W-:Y:S01]  /*5cb0*/  STL [R1+0x1f8], R5 ;  /* 0x0001f80501007387 */ /* 0x0001e20000100800 */
[----:B--2---:R-:W-:-:S03]  /*5cc0*/  IABS R0, R28 ;  /* 0x0000001c00007213 */ /* 0x004fc60000000000 */
[----:B------:R-:W2:Y:S04]  /*5cd0*/  LDL R28, [R1+0x1698] ;  /* 0x00169800011c7983 */ /* 0x000ea80000100800 */
[----:B------:R1:W-:Y:S01]  /*5ce0*/  STL [R1+0x200], R2 ;  /* 0x0002000201007387 */ /* 0x0003e20000100800 */
[----:B----4-:R-:W-:-:S03]  /*5cf0*/  IABS R8, R31 ;  /* 0x0000001f00087213 */ /* 0x010fc60000000000 */
[----:B------:R-:W4:Y:S01]  /*5d00*/  LDL R31, [R1+0x168c] ;  /* 0x00168c00011f7983 */ /* 0x000f220000100800 */
[----:B------:R-:W-:-:S04]  /*5d10*/  IMAD.HI.U32 R7, R3, R6, RZ ;  /* 0x0000000603077227 */ /* 0x000fc800078e00ff */
[----:B------:R-:W-:Y:S02]  /*5d20*/  IMAD.MOV R7, RZ, RZ, -R7 ;  /* 0x000000ffff077224 */ /* 0x000fe400078e0a07 */
[----:B------:R-:W-:-:S04]  /*5d30*/  IMAD.HI.U32 R4, R3, R0, RZ ;  /* 0x0000000003047227 */ /* 0x000fc800078e00ff */
[----:B------:R-:W-:Y:S02]  /*5d40*/  IMAD R6, R59, R7, R6 ;  /* 0x000000073b067224 */ /* 0x000fe400078e0206 */
[C---:B------:R-:W-:Y:S01]  /*5d50*/  IMAD.HI.U32 R9, R3.reuse, R8, RZ ;  /* 0x0000000803097227 */ /* 0x040fe200078e00ff */
[----:B0-----:R-:W-:Y:S02]  /*5d60*/  IABS R5, R26 ;  /* 0x0000001a00057213 */ /* 0x001fe40000000000 */
[----:B------:R-:W4:Y:S01]  /*5d70*/  LDL R26, [R1+0x1690] ;  /* 0x00169000011a7983 */ /* 0x000f220000100800 */
[----:B------:R-:W-:Y:S02]  /*5d80*/  IMAD.MOV R4, RZ, RZ, -R4 ;  /* 0x000000ffff047224 */ /* 0x000fe400078e0a04 */
[----:B------:R-:W-:-:S04]  /*5d90*/  IMAD.HI.U32 R7, R3, R5, RZ ;  /* 0x0000000503077227 */ /* 0x000fc800078e00ff */
[----:B------:R-:W-:Y:S02]  /*5da0*/  IMAD.MOV R9, RZ, RZ, -R9 ;  /* 0x000000ffff097224 */ /* 0x000fe400078e0a09 */
[----:B------:R-:W-:Y:S02]  /*5db0*/  IMAD.MOV R7, RZ, RZ, -R7 ;  /* 0x000000ffff077224 */ /* 0x000fe400078e0a07 */
[C---:B------:R-:W-:Y:S01]  /*5dc0*/  IMAD R0, R59.reuse, R4, R0 ;  /* 0x000000043b007224 */ /* 0x040fe200078e0200 */
[----:B------:R0:W-:Y:S01]  /*5dd0*/  STL [R1+0x1f0], R6 ;  /* 0x0001f00601007387 */ /* 0x0001e20000100800 */
[C---:B------:R-:W-:Y:S01]  /*5de0*/  IMAD R8, R59.reuse, R9, R8 ;  /* 0x000000093b087224 */ /* 0x040fe200078e0208 */
[----:B-1----:R-:W-:Y:S01]  /*5df0*/  IABS R2, R27 ;  /* 0x0000001b00027213 */ /* 0x002fe20000000000 */
        /* <DEDUP_REMOVED lines=20> */
[----:B------:R-:W-:Y:S02]  /*5f40*/  IMAD R6, R59, R7, R6 ;  /* 0x000000073b067224 */ /* 0x000fe400078e0206 */
[----:B------:R-:W-:Y:S02]  /*5f50*/  IMAD.MOV R4, RZ, RZ, -R4 ;  /* 0x000000ffff047224 */ /* 0x000fe400078e0a04 */
[C---:B------:R-:W-:Y:S01]  /*5f60*/  IMAD.HI.U32 R9, R3.reuse, R8, RZ ;  /* 0x0000000803097227 */ /* 0x040fe200078e00ff */
[----:B------:R1:W-:Y:S01]  /*5f70*/  STL [R1+0x1d0], R6 ;  /* 0x0001d00601007387 */ /* 0x0003e20000100800 */
[----:B0-----:R-:W-:Y:S02]  /*5f80*/  IABS R2, R26 ;  /* 0x0000001a00027213 */ /* 0x001fe40000000000 */
        /* <DEDUP_REMOVED lines=10> */
[----:B-1----:R-:W-:Y:S01]  /*6030*/  IABS R6, R27 ;  /* 0x0000001b00067213 */ /* 0x002fe20000000000 */
[----:B------:R-:W-:-:S02]  /*6040*/  IMAD R2, R59, R4, R2 ;  /* 0x000000043b027224 */ /* 0x000fc400078e0202 */
[----:B------:R-:W4:Y:S04]  /*6050*/  LDL R27, [R1+0x166c] ;  /* 0x00166c00011b7983 */ /* 0x000f280000100800 */
[----:B------:R3:W-:Y:S01]  /*6060*/  STL [R1+0x1b0], R8 ;  /* 0x0001b00801007387 */ /* 0x0007e20000100800 */
[----:B0-----:R-:W-:-:S03]  /*6070*/  IABS R0, R29 ;  /* 0x0000001d00007213 */ /* 0x001fc60000000000 */
        /* <DEDUP_REMOVED lines=85> */
[----:B------:R0:W-:Y:S04]  /*65d0*/  STL [R1+0x174], R8 ;  /* 0x0001740801007387 */ /* 0x0001e80000100800 */
        /* <DEDUP_REMOVED lines=18> */
[----:B------:R-:W-:-:S03]  /*6700*/  IABS R2, R29 ;  /* 0x0000001d00027213 */ /* 0x000fc60000000000 */
[----:B------:R-:W4:Y:S01]  /*6710*/  LDL R29, [R1+0x1628] ;  /* 0x00162800011d7983 */ /* 0x000f220000100800 */
[----:B------:R-:W-:-:S03]  /*6720*/  IMAD.HI.U32 R7, R3, R5, RZ ;  /* 0x0000000503077227 */ /* 0x000fc600078e00ff */
[----:B------:R2:W-:Y:S01]  /*6730*/  STL [R1+0x17c], R0 ;  /* 0x00017c0001007387 */ /* 0x0005e20000100800 */
[----:B------:R-:W-:-:S04]  /*6740*/  IMAD.HI.U32 R4, R3, R2, RZ ;  /* 0x0000000203047227 */ /* 0x000fc800078e00ff */
[----:B------:R-:W-:Y:S02]  /*6750*/  IMAD.MOV R7, RZ, RZ, -R7 ;  /* 0x000000ffff077224 */ /* 0x000fe400078e0a07 */
[----:B------:R-:W-:-:S04]  /*6760*/  IMAD.HI.U32 R9, R3, R8, RZ ;  /* 0x0000000803097227 */ /* 0x000fc800078e00ff */
[----:B------:R-:W-:Y:S02]  /*6770*/  IMAD.MOV R4, RZ, RZ, -R4 ;  /* 0x000000ffff047224 */ /* 0x000fe400078e0a04 */
[C---:B------:R-:W-:Y:S02]  /*6780*/  IMAD R5, R59.reuse, R7, R5 ;  /* 0x000000073b057224 */ /* 0x040fe400078e0205 */
        /* <DEDUP_REMOVED lines=15> */
[----:B------:R-:W-:-:S04]  /*6880*/  IMAD.HI.U32 R9, R3, R8, RZ ;  /* 0x0000000803097227 */ /* 0x000fc800078e00ff */
[----:B------:R-:W-:Y:S01]  /*6890*/  IMAD.MOV R4, RZ, RZ, -R4 ;  /* 0x000000ffff047224 */ /* 0x000fe200078e0a04 */
[----:B0-----:R-:W-:Y:S02]  /*68a0*/  IABS R5, R26 ;  /* 0x0000001a00057213 */ /* 0x001fe40000000000 */
[----:B------:R-:W4:Y:S03]  /*68b0*/  LDL R26, [R1+0x1618] ;  /* 0x00161800011a7983 */ /* 0x000f260000100800 */
[----:B------:R-:W-:-:S04]  /*68c0*/  IMAD.HI.U32 R7, R3, R5, RZ ;  /* 0x0000000503077227 */ /* 0x000fc800078e00ff */
[----:B------:R-:W-:Y:S02]  /*68d0*/  IMAD.MOV R9, RZ, RZ, -R9 ;  /* 0x000000ffff097224 */ /* 0x000fe400078e0a09 */
[----:B------:R-:W-:Y:S02]  /*68e0*/  IMAD.MOV R7, RZ, RZ, -R7 ;  /* 0x000000ffff077224 */ /* 0x000fe400078e0a07 */
[C---:B------:R-:W-:Y:S01]  /*68f0*/  IMAD R0, R59.reuse, R4, R0 ;  /* 0x000000043b007224 */ /* 0x040fe200078e0200 */
[----:B------:R0:W-:Y:S01]  /*6900*/  STL [R1+0x164], R6 ;  /* 0x0001640601007387 */ /* 0x0001e20000100800 */
[C---:B------:R-:W-:Y:S02]  /*6910*/  IMAD R8, R59.reuse, R9, R8 ;  /* 0x000000093b087224 */ /* 0x040fe400078e0208 */
[----:B------:R-:W-:Y:S01]  /*6920*/  IMAD R5, R59, R7, R5 ;  /* 0x000000073b057224 */ /* 0x000fe200078e0205 */
[----:B-1----:R-:W-:Y:S02]  /*6930*/  IABS R2, R27 ;  /* 0x0000001b00027213 */ /* 0x002fe40000000000 */
        /* <DEDUP_REMOVED lines=22> */
[----:B------:R1:W-:Y:S03]  /*6aa0*/  STL [R1+0x150], R6 ;  /* 0x0001500601007387 */ /* 0x0003e60000100800 */
[----:B------:R-:W-:Y:S01]  /*6ab0*/  IMAD.HI.U32 R7, R3, R5, RZ ;  /* 0x0000000503077227 */ /* 0x000fe200078e00ff */
[----:B0-----:R-:W-:Y:S02]  /*6ac0*/  IABS R2, R26 ;  /* 0x0000001a00027213 */ /* 0x001fe40000000000 */
[----:B------:R-:W4:Y:S01]  /*6ad0*/  LDL R26, [R1+0x1600] ;  /* 0x00160000011a7983 */ /* 0x000f220000100800 */
        /* <DEDUP_REMOVED lines=31> */
[----:B------:R-:W-:-:S04]  /*6cd0*/  IMAD.HI.U32 R7, R3, R5, RZ ;  /* 0x0000000503077227 */ /* 0x000fc800078e00ff */
[----:B------:R-:W-:Y:S01]  /*6ce0*/  IMAD.HI.U32 R4, R3, R2, RZ ;  /* 0x0000000203047227 */ /* 0x000fe200078e00ff */
[----:B0-----:R-:W-:-:S03]  /*6cf0*/  IABS R6, R26 ;  /* 0x0000001a00067213 */ /* 0x001fc60000000000 */
[----:B------:R-:W-:Y:S01]  /*6d00*/  IMAD.MOV R9, RZ, RZ, -R9 ;  /* 0x000000ffff097224 */ /* 0x000fe200078e0a09 */
[----:B------:R-:W4:Y:S01]  /*6d10*/  LDL R26, [R1+0x15e4] ;  /* 0x0015e400011a7983 */ /* 0x000f220000100800 */
[----:B------:R-:W-:Y:S02]  /*6d20*/  IMAD.MOV R7, RZ, RZ, -R7 ;  /* 0x000000ffff077224 */ /* 0x000fe400078e0a07 */
[----:B------:R-:W-:Y:S02]  /*6d30*/  IMAD.MOV R4, RZ, RZ, -R4 ;  /* 0x000000ffff047224 */ /* 0x000fe400078e0a04 */
[C---:B------:R-:W-:Y:S02]  /*6d40*/  IMAD R8, R59.reuse, R9, R8 ;  /* 0x000000093b087224 */ /* 0x040fe400078e0208 */
[C---:B------:R-:W-:Y:S02]  /*6d50*/  IMAD R5, R59.reuse, R7, R5 ;  /* 0x000000073b057224 */ /* 0x040fe400078e0205 */
[----:B------:R-:W-:Y:S01]  /*6d60*/  IMAD R2, R59, R4, R2 ;  /* 0x000000043b027224 */ /* 0x000fe200078e0202 */
[----:B------:R0:W-:Y:S04]  /*6d70*/  STL [R1+0x124], R8 ;  /* 0x0001240801007387 */ /* 0x0001e80000100800 */
[----:B------:R3:W-:Y:S01]  /*6d80*/  STL [R1+0x130], R5 ;  /* 0x0001300501007387 */ /* 0x0007e20000100800 */
[----:B-1----:R-:W-:-:S03]  /*6d90*/  IABS R0, R27 ;  /* 0x0000001b00007213 */ /* 0x002fc60000000000 */
[----:B------:R-:W4:Y:S04]  /*6da0*/  LDL R27, [R1+0x15dc] ;  /* 0x0015dc00011b7983 */ /* 0x000f280000100800 */
[----:B------:R2:W-:Y:S01]  /*6db0*/  STL [R1+0x134], R2 ;  /* 0x0001340201007387 */ /* 0x0005e20000100800 */
[C---:B------:R-:W-:Y:S01]  /*6dc0*/  IMAD.HI.U32 R7, R3.reuse, R6, RZ ;  /* 0x0000000603077227 */ /* 0x040fe200078e00ff */
[----:B0-----:R-:W-:Y:S02]  /*6dd0*/  IABS R8, R29 ;  /* 0x0000001d00087213 */ /* 0x001fe40000000000 */
[----:B------:R-:W4:Y:S01]  /*6de0*/  LDL R29, [R1+0x15e0] ;  /* 0x0015e000011d7983 */ /* 0x000f220000100800 */
        /* <DEDUP_REMOVED lines=20> */
[----:B------:R1:W-:Y:S04]  /*6f30*/  STL [R1+0x110], R8 ;  /* 0x0001100801007387 */ /* 0x0003e80000100800 */
[----:B------:R1:W-:Y:S01]  /*6f40*/  STL [R1+0x11c], R5 ;  /* 0x00011c0501007387 */ /* 0x0003e20000100800 */
[----:B0-----:R-:W-:-:S03]  /*6f50*/  IABS R0, R26 ;  /* 0x0000001a00007213 */ /* 0x001fc60000000000 */
[----:B------:R-:W4:Y:S01]  /*6f60*/  LDL R26, [R1+0x15d0] ;  /* 0x0015d000011a7983 */ /* 0x000f220000100800 */
[----:B------:R-:W-:Y:S02]  /*6f70*/  IMAD.MOV R4, RZ, RZ, -R4 ;  /* 0x000000ffff047224 */ /* 0x000fe400078e0a04 */
        /* <DEDUP_REMOVED lines=8> */
[----:B------:R-:W-:Y:S02]  /*7000*/  IABS R5, R29 ;  /* 0x0000001d00057213 */ /* 0x000fe40000000000 */
        /* <DEDUP_REMOVED lines=35> */
[----:B------:R-:W4:Y:S04]  /*7240*/  LDL R29, [R1+0x15b0] ;  /* 0x0015b000011d7983 */ /* 0x000f280000100800 */
[----:B------:R2:W-:Y:S01]  /*7250*/  STL [R1+0x104], R0 ;  /* 0x0001040001007387 */ /* 0x0005e20000100800 */
[----:B------:R-:W-:-:S04]  /*7260*/  IMAD.HI.U32 R9, R3, R8, RZ ;  /* 0x0000000803097227 */ /* 0x000fc800078e00ff */
[----:B------:R-:W-:-:S04]  /*7270*/  IMAD.HI.U32 R7, R3, R5, RZ ;  /* 0x0000000503077227 */ /* 0x000fc800078e00ff */
[----:B------:R-:W-:Y:S02]  /*7280*/  IMAD.MOV R9, RZ, RZ, -R9 ;  /* 0x000000ffff097224 */ /* 0x000fe400078e0a09 */
[----:B------:R-:W-:Y:S02]  /*7290*/  IMAD.MOV R7, RZ, RZ, -R7 ;  /* 0x000000ffff077224 */ /* 0x000fe400078e0a07 */
[C---:B------:R-:W-:Y:S02]  /*72a0*/  IMAD R8, R59.reuse, R9, R8 ;  /* 0x000000093b087224 */ /* 0x040fe400078e0208 */
[----:B------:R-:W-:Y:S01]  /*72b0*/  IMAD R5, R59, R7, R5 ;  /* 0x000000073b057224 */ /* 0x000fe200078e0205 */
[----:B---3--:R-:W-:Y:S02]  /*72c0*/  IABS R6, R30 ;  /* 0x0000001e00067213 */ /* 0x008fe40000000000 */
[----:B------:R-:W3:Y:S01]  /*72d0*/  LDL R30, [R1+0x15a4] ;  /* 0x0015a400011e7983 */ /* 0x000ee20000100800 */
[----:B--2---:R-:W-:-:S03]  /*72e0*/  IABS R0, R28 ;  /* 0x0000001c00007213 */ /* 0x004fc60000000000 */
[----:B------:R-:W2:Y:S04]  /*72f0*/  LDL R28, [R1+0x15a8] ;  /* 0x0015a800011c7983 */ /* 0x000ea80000100800 */
[----:B------:R4:W-:Y:S04]  /*7300*/  STL [R1+0xe8], R8 ;  /* 0x0000e80801007387 */ /* 0x0009e80000100800 */
[----:B------:R0:W-:Y:S01]  /*7310*/  STL [R1+0xf4], R5 ;  /* 0x0000f40501007387 */ /* 0x0001e20000100800 */
[----:B----4-:R-:W-:-:S03]  /*7320*/  IABS R8, R31 ;  /* 0x0000001f00087213 */ /* 0x010fc60000000000 */
[----:B------:R-:W4:Y:S01]  /*7330*/  LDL R31, [R1+0x159c] ;  /* 0x00159c00011f7983 */ /* 0x000f220000100800 */
[----:B------:R-:W-:-:S04]  /*7340*/  IMAD.HI.U32 R4, R3, R2, RZ ;  /* 0x0000000203047227 */ /* 0x000fc800078e00ff */
[----:B------:R-:W-:-:S04]  /*7350*/  IMAD.HI.U32 R7, R3, R6, RZ ;  /* 0x0000000603077227 */ /* 0x000fc800078e00ff */
[----:B------:R-:W-:Y:S02]  /*7360*/  IMAD.MOV R4, RZ, RZ, -R4 ;  /* 0x000000ffff047224 */ /* 0x000fe400078e0a04 */
[----:B------:R-:W-:Y:S02]  /*7370*/  IMAD.MOV R7, RZ, RZ, -R7 ;  /* 0x000000ffff077224 */ /* 0x000fe400078e0a07 */
[----:B------:R-:W-:Y:S02]  /*7380*/  IMAD R56, R59, R4, R2 ;  /* 0x000000043b387224 */ /* 0x000fe400078e0202 */
[----:B------:R-:W-:Y:S01]  /*7390*/  IMAD.HI.U32 R4, R3, R0, RZ ;  /* 0x0000000003047227 */ /* 0x000fe200078e00ff */
[----:B0-----:R-:W-:Y:S02]  /*73a0*/  IABS R5, R26 ;  /* 0x0000001a00057213 */ /* 0x001fe40000000000 */
[----:B------:R-:W4:Y:S01]  /*73b0*/  LDL R26, [R1+0x15a0] ;  /* 0x0015a000011a7983 */ /* 0x000f220000100800 */
[----:B------:R-:W-:-:S02]  /*73c0*/  IMAD R6, R59, R7, R6 ;  /* 0x000000073b067224 */ /* 0x000fc400078e0206 */
[----:B------:R-:W-:-:S04]  /*73d0*/  IMAD.HI.U32 R9, R3, R8, RZ ;  /* 0x0000000803097227 */ /* 0x000fc800078e00ff */
[----:B------:R-:W-:-:S04]  /*73e0*/  IMAD.HI.U32 R7, R3, R5, RZ ;  /* 0x0000000503077227 */ /* 0x000fc800078e00ff */
[----:B------:R-:W-:Y:S02]  /*73f0*/  IMAD.MOV R4, RZ, RZ, -R4 ;  /* 0x000000ffff047224 */ /* 0x000fe400078e0a04 */
[----:B------:R-:W-:Y:S02]  /*7400*/  IMAD.MOV R9, RZ, RZ, -R9 ;  /* 0x000000ffff097224 */ /* 0x000fe400078e0a09 */
[----:B------:R-:W-:Y:S02]  /*7410*/  IMAD.MOV R7, RZ, RZ, -R7 ;  /* 0x000000ffff077224 */ /* 0x000fe400078e0a07 */
[C---:B------:R-:W-:Y:S01]  /*7420*/  IMAD R0, R59.reuse, R4, R0 ;  /* 0x000000043b007224 */ /* 0x040fe200078e0200 */
[----:B------:R-:W-:Y:S01]  /*7430*/  IABS R2, R27 ;  /* 0x0000001b00027213 */ /* 0x000fe20000000000 */
[----:B------:R0:W-:Y:S01]  /*7440*/  STL [R1+0xec], R6 ;  /* 0x0000ec0601007387 */ /* 0x0001e20000100800 */
[C---:B------:R-:W-:Y:S02]  /*7450*/  IMAD R8, R59.reuse, R9, R8 ;  /* 0x000000093b087224 */ /* 0x040fe400078e0208 */
[----:B------:R-:W-:Y:S01]  /*7460*/  IMAD R5, R59, R7, R5 ;  /* 0x000000073b057224 */ /* 0x000fe200078e0205 */
[----:B------:R-:W4:Y:S04]  /*7470*/  LDL R27, [R1+0x1594] ;  /* 0x00159400011b7983 */ /* 0x000f280000100800 */
[----:B------:R3:W-:Y:S01]  /*7480*/  STL [R1+0xf0], R0 ;  /* 0x0000f00001007387 */ /* 0x0007e20000100800 */
[----:B0-----:R-:W-:-:S03]  /*7490*/  IABS R6, R29 ;  /* 0x0000001d00067213 */ /* 0x001fc60000000000 */
[----:B------:R-:W4:Y:S04]  /*74a0*/  LDL R29, [R1+0x1598] ;  /* 0x00159800011d7983 */ /* 0x000f280000100800 */
[----:B------:R2:W-:Y:S04]  /*74b0*/  STL [R1+0xe0], R8 ;  /* 0x0000e00801007387 */ /* 0x0005e80000100800 */
[----:B------:R4:W-:Y:S01]  /*74c0*/  STL [R1+0xe4], R5 ;  /* 0x0000e40501007387 */ /* 0x0009e20000100800 */
[----:B------:R-:W-:-:S04]  /*74d0*/  IMAD.HI.U32 R4, R3, R2, RZ ;  /* 0x0000000203047227 */ /* 0x000fc800078e00ff */
        /* <DEDUP_REMOVED lines=15> */
[----:B0-----:R-:W-:-:S03]  /*75d0*/  IABS R2, R26 ;  /* 0x0000001a00027213 */ /* 0x001fc60000000000 */
[----:B------:R-:W-:-:S04]  /*75e0*/  IMAD.HI.U32 R7, R3, R5, RZ ;  /* 0x0000000503077227 */ /* 0x000fc800078e00ff */
[----:B------:R-:W-:Y:S02]  /*75f0*/  IMAD R0, R59, R4, R0 ;  /* 0x000000043b007224 */ /* 0x000fe400078e0200 */
[----:B------:R-:W-:-:S04]  /*7600*/  IMAD.HI.U32 R4, R3, R2, RZ ;  /* 0x0000000203047227 */ /* 0x000fc800078e00ff */
[----:B------:R-:W-:Y:S02]  /*7610*/  IMAD.MOV R9, RZ, RZ, -R9 ;  /* 0x000000ffff097224 */ /* 0x000fe400078e0a09 */
[----:B------:R-:W-:Y:S01]  /*7620*/  IMAD.MOV R7, RZ, RZ, -R7 ;  /* 0x000000ffff077224 */ /* 0x000fe200078e0a07 */
[----:B------:R0:W-:Y:S01]  /*7630*/  STL [R1+0x36c], R6 ;  /* 0x00036c0601007387 */ /* 0x0001e20000100800 */
[----:B------:R-:W-:Y:S02]  /*7640*/  IMAD.MOV R4, RZ, RZ, -R4 ;  /* 0x000000ffff047224 */ /* 0x000fe400078e0a04 */
[C---:B------:R-:W-:Y:S01]  /*7650*/  IMAD R8, R59.reuse, R9, R8 ;  /* 0x000000093b087224 */ /* 0x040fe200078e0208 */
[----:B------:R-:W4:Y:S01]  /*7660*/  LDL R26, [R1+0x1588] ;  /* 0x00158800011a7983 */ /* 0x000f220000100800 */
[C---:B------:R-:W-:Y:S02]  /*7670*/  IMAD R5, R59.reuse, R7, R5 ;  /* 0x000000073b057224 */ /* 0x040fe400078e0205 */
[----:B------:R-:W-:Y:S01]  /*7680*/  IMAD R2, R59, R4, R2 ;  /* 0x000000043b027224 */ /* 0x000fe200078e0202 */
[----:B------:R1:W-:Y:S01]  /*7690*/  STL [R1+0x370], R0 ;  /* 0x0003700001007387 */ /* 0x0003e20000100800 */
[----:B0-----:R-:W-:-:S03]  /*76a0*/  IABS R6, R27 ;  /* 0x0000001b00067213 */ /* 0x001fc60000000000 */
        /* <DEDUP_REMOVED lines=19> */
[----:B------:R-:W-:-:S04]  /*77e0*/  IMAD.HI.U32 R7, R3, R5, RZ ;  /* 0x0000000503077227 */ /* 0x000fc800078e00ff */
[----:B------:R-:W-:Y:S02]  /*77f0*/  IMAD R0, R59, R4, R0 ;  /* 0x000000043b007224 */ /* 0x000fe400078e0200 */
[----:B------:R-:W-:-:S04]  /*7800*/  IMAD.HI.U32 R4, R3, R2, RZ ;  /* 0x0000000203047227 */ /* 0x000fc800078e00ff */
[----:B------:R-:W-:Y:S02]  /*7810*/  IMAD.MOV R9, RZ, RZ, -R9 ;  /* 0x000000ffff097224 */ /* 0x000fe400078e0a09 */
[----:B------:R-:W-:Y:S02]  /*7820*/  IMAD.MOV R7, RZ, RZ, -R7 ;  /* 0x000000ffff077224 */ /* 0x000fe400078e0a07 */
[----:B------:R-:W-:Y:S02]  /*7830*/  IMAD.MOV R4, RZ, RZ, -R4 ;  /* 0x000000ffff047224 */ /* 0x000fe400078e0a04 */
[C---:B------:R-:W-:Y:S02]  /*7840*/  IMAD R8, R59.reuse, R9, R8 ;  /* 0x000000093b087224 */ /* 0x040fe400078e0208 */
[C---:B------:R-:W-:Y:S01]  /*7850*/  IMAD R5, R59.reuse, R7, R5 ;  /* 0x000000073b057224 */ /* 0x040fe200078e0205 */
[----:B------:R1:W-:Y:S01]  /*7860*/  STL [R1+0x350], R0 ;  /* 0x0003500001007387 */ /* 0x0003e20000100800 */
[----:B------:R-:W-:Y:S01]  /*7870*/  IMAD R2, R59, R4, R2 ;  /* 0x000000043b027224 */ /* 0x000fe200078e0202 */
[----:B0-----:R-:W-:-:S02]  /*7880*/  IABS R6, R26 ;  /* 0x0000001a00067213 */ /* 0x001fc40000000000 */
[----:B------:R-:W4:Y:S04]  /*7890*/  LDL R26, [R1+0x1570] ;  /* 0x00157000011a7983 */ /* 0x000f280000100800 */
[----:B------:R0:W-:Y:S01]  /*78a0*/  STL [R1+0x328], R8 ;  /* 0x0003280801007387 */ /* 0x0001e20000100800 */
[----:B-1----:R-:W-:-:S03]  /*78b0*/  IABS R0, R27 ;  /* 0x0000001b00007213 */ /* 0x002fc60000000000 */
[----:B------:R3:W-:Y:S04]  /*78c0*/  STL [R1+0x338], R5 ;  /* 0x0003380501007387 */ /* 0x0007e80000100800 */
        /* <DEDUP_REMOVED lines=20> */
[----:B------:R-:W-:-:S04]  /*7a10*/  IMAD.HI.U32 R4, R3, R2, RZ ;  /* 0x0000000203047227 */ /* 0x000fc800078e00ff */
[----:B------:R-:W-:Y:S02]  /*7a20*/  IMAD.MOV R7, RZ, RZ, -R7 ;  /* 0x000000ffff077224 */ /* 0x000fe400078e0a07 */
[----:B------:R-:W-:Y:S02]  /*7a30*/  IMAD.MOV R9, RZ, RZ, -R9 ;  /* 0x000000ffff097224 */ /* 0x000fe400078e0a09 */
[----:B------:R-:W-:Y:S02]  /*7a40*/  IMAD.MOV R4, RZ, RZ, -R4 ;  /* 0x000000ffff047224 */ /* 0x000fe400078e0a04 */
[----:B------:R-:W-:Y:S02]  /*7a50*/  IMAD R5, R59, R7, R5 ;  /* 0x000000073b057224 */ /* 0x000fe400078e0205 */
[----:B------:R-:W-:-:S04]  /*7a60*/  IMAD.HI.U32 R7, R3, R6, RZ ;  /* 0x0000000603077227 */ /* 0x000fc800078e00ff */
[C---:B------:R-:W-:Y:S02]  /*7a70*/  IMAD R8, R59.reuse, R9, R8 ;  /* 0x000000093b087224 */ /* 0x040fe400078e0208 */
[C---:B------:R-:W-:Y:S02]  /*7a80*/  IMAD R2, R59.reuse, R4, R2 ;  /* 0x000000043b027224 */ /* 0x040fe400078e0202 */
[----:B------:R-:W-:Y:S01]  /*7a90*/  IMAD.MOV R7, RZ, RZ, -R7 ;  /* 0x000000ffff077224 */ /* 0x000fe200078e0a07 */
[----:B------:R1:W-:Y:S03]  /*7aa0*/  STL [R1+0x304], R8 ;  /* 0x0003040801007387 */ /* 0x0003e60000100800 */
[----:B------:R-:W-:Y:S01]  /*7ab0*/  IMAD R6, R59, R7, R6 ;  /* 0x000000073b067224 */ /* 0x000fe200078e0206 */
[----:B------:R1:W-:Y:S01]  /*7ac0*/  STL [R1+0x318], R5 ;  /* 0x0003180501007387 */ /* 0x0003e20000100800 */
[----:B0-----:R-:W-:-:S03]  /*7ad0*/  IABS R0, R26 ;  /* 0x0000001a00007213 */ /* 0x001fc60000000000 */
[----:B------:R3:W-:Y:S04]  /*7ae0*/  STL [R1+0x31c], R2 ;  /* 0x00031c0201007387 */ /* 0x0007e80000100800 */
[----:B------:R-:W4:Y:S01]  /*7af0*/  LDL R25, [R1+0x1558] ;  /* 0x0015580001197983 */ /* 0x000f220000100800 */
[----:B-1----:R-:W-:-:S03]  /*7b00*/  IABS R8, R27 ;  /* 0x0000001b00087213 */ /* 0x002fc60000000000 */
[----:B------:R-:W4:Y:S01]  /*7b10*/  LDL R27, [R1+0x154c] ;  /* 0x00154c00011b7983 */ /* 0x000f220000100800 */
        /* <DEDUP_REMOVED lines=15> */
[----:B------:R-:W3:Y:S04]  /*7c10*/  LDL R26, [R1+0x1548] ;  /* 0x00154800011a7983 */ /* 0x000ee80000100800 */
[----:B------:R0:W-:Y:S04]  /*7c20*/  STL [R1+0x2e4], R8 ;  /* 0x0002e40801007387 */ /* 0x0001e80000100800 */
        /* <DEDUP_REMOVED lines=9> */
[----:B------:R-:W-:-:S04]  /*7cc0*/  IMAD.HI.U32 R4, R3, R0, RZ ;  /* 0x0000000003047227 */ /* 0x000fc800078e00ff */
[----:B------:R-:W-:Y:S02]  /*7cd0*/  IMAD.MOV R7, RZ, RZ, -R7 ;  /* 0x000000ffff077224 */ /* 0x000fe400078e0a07 */
[----:B------:R-:W-:Y:S02]  /*7ce0*/  IMAD.MOV R4, RZ, RZ, -R4 ;  /* 0x000000ffff047224 */ /* 0x000fe400078e0a04 */
[C---:B------:R-:W-:Y:S01]  /*7cf0*/  IMAD R6, R59.reuse, R7, R6 ;  /* 0x000000073b067224 */ /* 0x040fe200078e0206 */
[----:B------:R0:W-:Y:S01]  /*7d00*/  STL [R1+0x2fc], R2 ;  /* 0x0002fc0201007387 */ /* 0x0001e20000100800 */
[----:B------:R-:W-:Y:S01]  /*7d10*/  IMAD R0, R59, R4, R0 ;  /* 0x000000043b007224 */ /* 0x000fe200078e0200 */
[----:B0-----:R-:W-:Y:S02]  /*7d20*/  IABS R8, R25 ;  /* 0x0000001900087213 */ /* 0x001fe40000000000 */
[----:B-1----:R-:W-:Y:S02]  /*7d30*/  IABS R5, R27 ;  /* 0x0000001b00057213 */ /* 0x002fe40000000000 */
[----:B------:R-:W4:Y:S04]  /*7d40*/  LDL R27, [R1+0x1534] ;  /* 0x00153400011b7983 */ /* 0x000f280000100800 */
[----:B------:R3:W-:Y:S01]  /*7d50*/  STL [R1+0x2e8], R6 ;  /* 0x0002e80601007387 */ /* 0x0007e20000100800 */
[----:B------:R-:W-:-:S03]  /*7d60*/  IABS R2, R29 ;  /* 0x0000001d00027213 */ /* 0x000fc60000000000 */
[----:B------:R-:W4:Y:S01]  /*7d70*/  LDL R29, [R1+0x1538] ;  /* 0x00153800011d7983 */ /* 0x000f220000100800 */
[----:B------:R-:W-:-:S03]  /*7d80*/  IMAD.HI.U32 R9, R3, R8, RZ ;  /* 0x0000000803097227 */ /* 0x000fc600078e00ff */
[----:B------:R-:W-:Y:S01]  /*7d90*/  STL [R1+0x2f0], R0 ;  /* 0x0002f00001007387 */ /* 0x000fe20000100800 */
        /* <DEDUP_REMOVED lines=11> */
[----:B------:R4:W-:Y:S04]  /*7e50*/  STL [R1+0x2d8], R5 ;  /* 0x0002d80501007387 */ /* 0x0009e80000100800 */
[----:B------:R0:W-:Y:S01]  /*7e60*/  STL [R1+0x2dc], R2 ;  /* 0x0002dc0201007387 */ /* 0x0001e20000100800 */
[----:B--2---:R-:W-:-:S03]  /*7e70*/  IABS R8, R28 ;  /* 0x0000001c00087213 */ /* 0x004fc60000000000 */
[----:B------:R-:W2:Y:S01]  /*7e80*/  LDL R28, [R1+0x1530] ;  /* 0x00153000011c7983 */ /* 0x000ea20000100800 */
[----:B----4-:R-:W-:-:S03]  /*7e90*/  IABS R5, R31 ;  /* 0x0000001f00057213 */ /* 0x010fc60000000000 */
[----:B------:R-:W4:Y:S01]  /*7ea0*/  LDL R31, [R1+0x1524] ;  /* 0x00152400011f7983 */ /* 0x000f220000100800 */
[----:B------:R-:W-:Y:S01]  /*7eb0*/  IABS R0, R26 ;  /* 0x0000001a00007213 */ /* 0x000fe20000000000 */
[C---:B------:R-:W-:Y:S02]  /*7ec0*/  IMAD.HI.U32 R7, R3.reuse, R6, RZ ;  /* 0x0000000603077227 */ /* 0x040fe400078e00ff */
[----:B------:R-:W4:Y:S02]  /*7ed0*/  LDL R26, [R1+0x1528] ;  /* 0x00152800011a7983 */ /* 0x000f240000100800 */
[----:B------:R-:W-:-:S04]  /*7ee0*/  IMAD.HI.U32 R4, R3, R0, RZ ;  /* 0x0000000003047227 */ /* 0x000fc800078e00ff */
[----:B------:R-:W-:Y:S02]  /*7ef0*/  IMAD.MOV R7, RZ, RZ, -R7 ;  /* 0x000000ffff077224 */ /* 0x000fe400078e0a07 */
[----:B------:R-:W-:Y:S02]  /*7f00*/  IMAD.MOV R4, RZ, RZ, -R4 ;  /* 0x000000ffff047224 */ /* 0x000fe400078e0a04 */
[C---:B------:R-:W-:Y:S02]  /*7f10*/  IMAD R6, R59.reuse, R7, R6 ;  /* 0x000000073b067224 */ /* 0x040fe400078e0206 */
[----:B------:R-:W-:Y:S02]  /*7f20*/  IMAD R0, R59, R4, R0 ;  /* 0x000000043b007224 */ /* 0x000fe400078e0200 */
[----:B------:R-:W-:Y:S01]  /*7f30*/  IMAD.HI.U32 R9, R3, R8, RZ ;  /* 0x0000000803097227 */ /* 0x000fe200078e00ff */
[----:B------:R1:W-:Y:S03]  /*7f40*/  STL [R1+0x2c8], R6 ;  /* 0x0002c80601007387 */ /* 0x0003e60000100800 */
[----:B------:R-:W-:Y:S01]  /*7f50*/  IMAD.MOV R9, RZ, RZ, -R9 ;  /* 0x000000ffff097224 */ /* 0x000fe200078e0a09 */
[----:B------:R3:W-:Y:S03]  /*7f60*/  STL [R1+0x2cc], R0 ;  /* 0x0002cc0001007387 */ /* 0x0007e60000100800 */
[----:B------:R-:W-:-:S02]  /*7f70*/  IMAD R60, R59, R9, R8 ;  /* 0x000000093b3c7224 */ /* 0x000fc400078e0208 */
[----:B------:R-:W-:-:S04]  /*7f80*/  IMAD.HI.U32 R7, R3, R5, RZ ;  /* 0x0000000503077227 */ /* 0x000fc800078e00ff */
[----:B------:R-:W-:Y:S01]  /*7f90*/  IMAD.MOV R7, RZ, RZ, -R7 ;  /* 0x000000ffff077224 */ /* 0x000fe200078e0a07 */
[----:B0-----:R-:W-:Y:S02]  /*7fa0*/  IABS R2, R27 ;  /* 0x0000001b00027213 */ /* 0x001fe40000000000 */
[----:B-1----:R-:W-:Y:S02]  /*7fb0*/  IABS R6, R29 ;  /* 0x0000001d00067213 */ /* 0x002fe40000000000 */
[----:B------:R-:W4:Y:S01]  /*7fc0*/  LDL R29, [R1+0x151c] ;  /* 0x00151c00011d7983 */ /* 0x000f220000100800 */
[----:B------:R-:W-:-:S04]  /*7fd0*/  IMAD.HI.U32 R4, R3, R2, RZ ;  /* 0x0000000203047227 */ /* 0x000fc800078e00ff */
[----:B------:R-:W-:-:S04]  /*7fe0*/  IMAD.MOV R4, RZ, RZ, -R4 ;  /* 0x000000ffff047224 */ /* 0x000fc800078e0a04 */
[C---:B------:R-:W-:Y:S02]  /*7ff0*/  IMAD R2, R59.reuse, R4, R2 ;  /* 0x000000043b027224 */ /* 0x040fe400078e0202 */
[----:B------:R-:W-:Y:S01]  /*8000*/  IMAD R57, R59, R7, R5 ;  /* 0x000000073b397224 */ /* 0x000fe200078e0205 */
[----:B---3--:R-:W-:Y:S02]  /*8010*/  IABS R0, R30 ;  /* 0x0000001e00007213 */ /* 0x008fe40000000000 */
[----:B------:R-:W3:Y:S04]  /*8020*/  LDL R30, [R1+0x1520] ;  /* 0x00152000011e7983 */ /* 0x000ee80000100800 */
[----:B------:R-:W-:Y:S04]  /*8030*/  STL [R1+0x19b0], R60 ;  /* 0x0019b03c01007387 */ /* 0x000fe80000100800 */
        /* <DEDUP_REMOVED lines=11> */
[----:B------:R-:W-:-:S03]  /*80f0*/  IMAD.HI.U32 R9, R3, R8, RZ ;  /* 0x0000000803097227 */ /* 0x000fc600078e00ff */
[----:B------:R0:W-:Y:S01]  /*8100*/  STL [R1+0x298], R6 ;  /* 0x0002980601007387 */ /* 0x0001e20000100800 */
[----:B------:R-:W-:Y:S02]  /*8110*/  IMAD.MOV R4, RZ, RZ, -R4 ;  /* 0x000000ffff047224 */ /* 0x000fe400078e0a04 */
[----:B------:R-:W-:Y:S01]  /*8120*/  IMAD.HI.U32 R7, R3, R5, RZ ;  /* 0x0000000503077227 */ /* 0x000fe200078e00ff */
[----:B------:R-:W4:Y:S03]  /*8130*/  LDL R26, [R1+0x1510] ;  /* 0x00151000011a7983 */ /* 0x000f260000100800 */
[----:B------:R-:W-:Y:S02]  /*8140*/  IMAD.MOV R9, RZ, RZ, -R9 ;  /* 0x000000ffff097224 */ /* 0x000fe400078e0a09 */
[----:B------:R-:W-:Y:S02]  /*8150*/  IMAD R0, R59, R4, R0 ;  /* 0x000000043b007224 */ /* 0x000fe400078e0200 */
[----:B------:R-:W-:-:S02]  /*8160*/  IMAD.MOV R7, RZ, RZ, -R7 ;  /* 0x000000ffff077224 */ /* 0x000fc400078e0a07 */
[----:B------:R-:W-:Y:S01]  /*8170*/  IMAD.HI.U32 R4, R3, R2, RZ ;  /* 0x0000000203047227 */ /* 0x000fe200078e00ff */
[----:B------:R3:W-:Y:S03]  /*8180*/  STL [R1+0x29c], R0 ;  /* 0x00029c0001007387 */ /* 0x0007e60000100800 */
[C---:B------:R-:W-:Y:S02]  /*8190*/  IMAD R8, R59.reuse, R9, R8 ;  /* 0x000000093b087224 */ /* 0x040fe400078e0208 */
[----:B------:R-:W-:Y:S02]  /*81a0*/  IMAD R5, R59, R7, R5 ;  /* 0x000000073b057224 */ /* 0x000fe400078e0205 */
[----:B------:R-:W-:-:S04]  /*81b0*/  IMAD.MOV R4, RZ, RZ, -R4 ;  /* 0x000000ffff047224 */ /* 0x000fc800078e0a04 */
[----:B------:R-:W-:Y:S01]  /*81c0*/  IMAD R2, R59, R4, R2 ;  /* 0x000000043b027224 */ /* 0x000fe200078e0202 */
[----:B0-----:R-:W-:Y:S02]  /*81d0*/  IABS R6, R29 ;  /* 0x0000001d00067213 */ /* 0x001fe40000000000 */
        /* <DEDUP_REMOVED lines=9> */
[----:B0-----:R-:W-:-:S03]  /*8270*/  IABS R8, R27 ;  /* 0x0000001b00087213 */ /* 0x001fc60000000000 */
        /* <DEDUP_REMOVED lines=23> */
[----:B------:R-:W-:-:S04]  /*83f0*/  IMAD.HI.U32 R7, R3, R6, RZ ;  /* 0x0000000603077227 */ /* 0x000fc800078e00ff */
[----:B------:R-:W-:Y:S01]  /*8400*/  IMAD.MOV R7, RZ, RZ, -R7 ;  /* 0x000000ffff077224 */ /* 0x000fe200078e0a07 */
[----:B-1----:R-:W-:Y:S02]  /*8410*/  IABS R0, R29 ;  /* 0x0000001d00007213 */ /* 0x002fe40000000000 */
[----:B------:R-:W4:Y:S04]  /*8420*/  LDL R29, [R1+0x14ec] ;  /* 0x0014ec00011d7983 */ /* 0x000f280000100800 */
[----:B------:R2:W-:Y:S01]  /*8430*/  STL [R1+0x244], R2 ;  /* 0x0002440201007387 */ /* 0x0005e20000100800 */
[----:B------:R-:W-:-:S04]  /*8440*/  IMAD.HI.U32 R4, R3, R0, RZ ;  /* 0x0000000003047227 */ /* 0x000fc800078e00ff */
[----:B------:R-:W-:Y:S02]  /*8450*/  IMAD.MOV R4, RZ, RZ, -R4 ;  /* 0x000000ffff047224 */ /* 0x000fe400078e0a04 */
[C---:B------:R-:W-:Y:S02]  /*8460*/  IMAD R6, R59.reuse, R7, R6 ;  /* 0x000000073b067224 */ /* 0x040fe400078e0206 */
[----:B------:R-:W-:Y:S01]  /*8470*/  IMAD R0, R59, R4, R0 ;  /* 0x000000043b007224 */ /* 0x000fe200078e0200 */
[----:B---3--:R-:W-:Y:S02]  /*8480*/  IABS R8, R30 ;  /* 0x0000001e00087213 */ /* 0x008fe40000000000 */
[----:B------:R-:W3:Y:S01]  /*8490*/  LDL R30, [R1+0x14f0] ;  /* 0x0014f000011e7983 */ /* 0x000ee20000100800 */
[----:B0-----:R-:W-:-:S03]  /*84a0*/  IABS R5, R27 ;  /* 0x0000001b00057213 */ /* 0x001fc60000000000 */
        /* <DEDUP_REMOVED lines=12> */
[----:B------:R-:W-:Y:S01]  /*8570*/  IMAD.MOV R4, RZ, RZ, -R4 ;  /* 0x000000ffff047224 */ /* 0x000fe200078e0a04 */
[----:B0-----:R-:W-:Y:S01]  /*8580*/  IABS R0, R26 ;  /* 0x0000001a00007213 */ /* 0x001fe20000000000 */
[C---:B------:R-:W-:Y:S02]  /*8590*/  IMAD R8, R59.reuse, R9, R8 ;  /* 0x000000093b087224 */ /* 0x040fe400078e0208 */
[----:B------:R-:W-:Y:S02]  /*85a0*/  IMAD R5, R59, R7, R5 ;  /* 0x000000073b057224 */ /* 0x000fe400078e0205 */
[----:B------:R-:W-:-:S04]  /*85b0*/  IMAD.HI.U32 R7, R3, R6, RZ ;  /* 0x0000000603077227 */ /* 0x000fc800078e00ff */
[----:B------:R-:W-:Y:S02]  /*85c0*/  IMAD R2, R59, R4, R2 ;  /* 0x000000043b027224 */ /* 0x000fe400078e0202 */
[----:B------:R-:W-:Y:S01]  /*85d0*/  IMAD.HI.U32 R4, R3, R0, RZ ;  /* 0x0000000003047227 */ /* 0x000fe200078e00ff */
[----:B------:R0:W-:Y:S03]  /*85e0*/  STL [R1+0x1dc], R8 ;  /* 0x0001dc0801007387 */ /* 0x0001e60000100800 */
[----:B------:R-:W-:Y:S01]  /*85f0*/  IMAD.MOV R7, RZ, RZ, -R7 ;  /* 0x000000ffff077224 */ /* 0x000fe200078e0a07 */
[----:B------:R3:W-:Y:S01]  /*8600*/  STL [R1+0x1fc], R5 ;  /* 0x0001fc0501007387 */ /* 0x0007e20000100800 */
[----:B------:R-:W-:-:S03]  /*8610*/  IMAD.MOV R4, RZ, RZ, -R4 ;  /* 0x000000ffff047224 */ /* 0x000fc600078e0a04 */
[----:B------:R1:W-:Y:S01]  /*8620*/  STL [R1+0x204], R2 ;  /* 0x0002040201007387 */ /* 0x0003e20000100800 */
[----:B------:R-:W-:-:S03]  /*8630*/  IMAD R6, R59, R7, R6 ;  /* 0x000000073b067224 */ /* 0x000fc600078e0206 */
[----:B------:R-:W2:Y:S01]  /*8640*/  LDL R26, [R1+0x14e0] ;  /* 0x0014e000011a7983 */ /* 0x000ea20000100800 */
[----:B------:R-:W-:Y:S01]  /*8650*/  IMAD R0, R59, R4, R0 ;  /* 0x000000043b007224 */ /* 0x000fe200078e0200 */
[----:B0-----:R-:W-:Y:S02]  /*8660*/  IABS R8, R29 ;  /* 0x0000001d00087213 */ /* 0x001fe40000000000 */
[----:B------:R-:W2:Y:S03]  /*8670*/  LDL R29, [R1+0x14d4] ;  /* 0x0014d400011d7983 */ /* 0x000ea60000100800 */
[----:B------:R-:W-:-:S04]  /*8680*/  IMAD.HI.U32 R9, R3, R8, RZ ;  /* 0x0000000803097227 */ /* 0x000fc800078e00ff */
[----:B------:R-:W-:-:S04]  /*8690*/  IMAD.MOV R9, RZ, RZ, -R9 ;  /* 0x000000ffff097224 */ /* 0x000fc800078e0a09 */
[----:B------:R-:W-:Y:S01]  /*86a0*/  IMAD R9, R59, R9, R8 ;  /* 0x000000093b097224 */ /* 0x000fe200078e0208 */
[----:B---3--:R-:W-:Y:S02]  /*86b0*/  IABS R5, R30 ;  /* 0x0000001e00057213 */ /* 0x008fe40000000000 */
[----:B------:R-:W3:Y:S04]  /*86c0*/  LDL R30, [R1+0x14d8] ;  /* 0x0014d800011e7983 */ /* 0x000ee80000100800 */
[----:B------:R0:W-:Y:S01]  /*86d0*/  STL [R1+0x1e4], R6 ;  /* 0x0001e40601007387 */ /* 0x0001e20000100800 */
[----:B-1----:R-:W-:-:S03]  /*86e0*/  IABS R2, R27 ;  /* 0x0000001b00027213 */ /* 0x002fc60000000000 */
[----:B------:R4:W-:Y:S04]  /*86f0*/  STL [R1+0x1ec], R0 ;  /* 0x0001ec0001007387 */ /* 0x0009e80000100800 */
[----:B------:R-:W3:Y:S01]  /*8700*/  LDL R27, [R1+0x14d0] ;  /* 0x0014d000011b7983 */ /* 0x000ee20000100800 */
[----:B0-----:R-:W-:-:S03]  /*8710*/  IMAD.HI.U32 R6, R3, R5, RZ ;  /* 0x0000000503067227 */ /* 0x001fc600078e00ff */
[----:B------:R-:W3:Y:S01]  /*8720*/  LDL R25, [R1+0x14cc] ;  /* 0x0014cc0001197983 */ /* 0x000ee20000100800 */
[----:B------:R-:W-:-:S04]  /*8730*/  IMAD.MOV R6, RZ, RZ, -R6 ;  /* 0x000000ffff067224 */ /* 0x000fc800078e0a06 */
[----:B------:R-:W-:Y:S01]  /*8740*/  IMAD R5, R59, R6, R5 ;  /* 0x000000063b057224 */ /* 0x000fe200078e0205 */
[----:B------:R-:W-:Y:S04]  /*8750*/  STL [R1+0x1c], R9 ;  /* 0x00001c0901007387 */ /* 0x000fe80000100800 */
[----:B------:R-:W-:Y:S01]  /*8760*/  STL [R1+0x1c4], R5 ;  /* 0x0001c40501007387 */ /* 0x000fe20000100800 */
[----:B----4-:R-:W-:-:S03]  /*8770*/  IABS R0, R31 ;  /* 0x0000001f00007213 */ /* 0x010fc60000000000 */
[----:B------:R-:W4:Y:S01]  /*8780*/  LDL R31, [R1+0x14c8] ;  /* 0x0014c800011f7983 */ /* 0x000f220000100800 */
[----:B------:R-:W-:Y:S01]  /*8790*/  IMAD.HI.U32 R4, R3, R2, RZ ;  /* 0x0000000203047227 */ /* 0x000fe200078e00ff */
[----:B--2---:R-:W-:Y:S02]  /*87a0*/  IABS R7, R28 ;  /* 0x0000001c00077213 */ /* 0x004fe40000000000 */
[----:B------:R-:W2:Y:S01]  /*87b0*/  LDL R28, [R1+0x14c4] ;  /* 0x0014c400011c7983 */ /* 0x000ea20000100800 */
[----:B------:R-:W-:-:S04]  /*87c0*/  IMAD.MOV R4, RZ, RZ, -R4 ;  /* 0x000000ffff047224 */ /* 0x000fc800078e0a04 */
[----:B------:R-:W-:Y:S02]  /*87d0*/  IMAD R2, R59, R4, R2 ;  /* 0x000000043b027224 */ /* 0x000fe400078e0202 */
[----:B------:R-:W-:-:S03]  /*87e0*/  IMAD.HI.U32 R8, R3, R7, RZ ;  /* 0x0000000703087227 */ /* 0x000fc600078e00ff */
[----:B------:R0:W-:Y:S01]  /*87f0*/  STL [R1+0x1cc], R2 ;  /* 0x0001cc0201007387 */ /* 0x0001e20000100800 */
[----:B------:R-:W-:Y:S02]  /*8800*/  IMAD.MOV R8, RZ, RZ, -R8 ;  /* 0x000000ffff087224 */ /* 0x000fe400078e0a08 */
[----:B0-----:R-:W-:-:S04]  /*8810*/  IMAD.HI.U32 R2, R3, R0, RZ ;  /* 0x0000000003027227 */ /* 0x001fc800078e00ff */
[----:B------:R-:W-:Y:S02]  /*8820*/  IMAD.MOV R2, RZ, RZ, -R2 ;  /* 0x000000ffff027224 */ /* 0x000fe400078e0a02 */
[C---:B------:R-:W-:Y:S02]  /*8830*/  IMAD R7, R59.reuse, R8, R7 ;  /* 0x000000083b077224 */ /* 0x040fe400078e0207 */
[----:B------:R-:W-:Y:S01]  /*8840*/  IMAD R0, R59, R2, R0 ;  /* 0x000000023b007224 */ /* 0x000fe200078e0200 */
[----:B------:R-:W-:Y:S02]  /*8850*/  IABS R6, R26 ;  /* 0x0000001a00067213 */ /* 0x000fe40000000000 */
[----:B------:R-:W2:Y:S04]  /*8860*/  LDL R26, [R1+0x14bc] ;  /* 0x0014bc00011a7983 */ /* 0x000ea80000100800 */
[----:B------:R0:W-:Y:S01]  /*8870*/  STL [R1+0x18], R7 ;  /* 0x0000180701007387 */ /* 0x0001e20000100800 */
[----:B------:R-:W-:Y:S01]  /*8880*/  IABS R5, R29 ;  /* 0x0000001d00057213 */ /* 0x000fe20000000000 */
[----:B0-----:R-:W-:-:S02]  /*8890*/  IMAD.HI.U32 R7, R3, R6, RZ ;  /* 0x0000000603077227 */ /* 0x001fc400078e00ff */
[----:B------:R-:W2:Y:S02]  /*88a0*/  LDL R29, [R1+0x14c0] ;  /* 0x0014c000011d7983 */ /* 0x000ea40000100800 */
[----:B------:R-:W-:Y:S01]  /*88b0*/  IMAD.MOV R11, RZ, RZ, -R7 ;  /* 0x000000ffff0b7224 */ /* 0x000fe200078e0a07 */
[----:B---3--:R-:W-:Y:S02]  /*88c0*/  IABS R4, R30 ;  /* 0x0000001e00047213 */ /* 0x008fe40000000000 */
[----:B------:R-:W3:Y:S04]  /*88d0*/  LDL R30, [R1+0x14b4] ;  /* 0x0014b400011e7983 */ /* 0x000ee80000100800 */
[----:B------:R0:W-:Y:S01]  /*88e0*/  STL [R1+0x14], R0 ;  /* 0x0000140001007387 */ /* 0x0001e20000100800 */
[----:B------:R-:W-:Y:S01]  /*88f0*/  IMAD.HI.U32 R8, R3, R4, RZ ;  /* 0x0000000403087227 */ /* 0x000fe200078e00ff */
[----:B------:R-:W-:-:S03]  /*8900*/  IABS R9, R27 ;  /* 0x0000001b00097213 */ /* 0x000fc60000000000 */
[----:B0-----:R-:W-:-:S04]  /*8910*/  IMAD.HI.U32 R0, R3, R5, RZ ;  /* 0x0000000503007227 */ /* 0x001fc800078e00ff */
[----:B------:R-:W-:Y:S02]  /*8920*/  IMAD.MOV R10, RZ, RZ, -R0 ;  /* 0x000000ffff0a7224 */ /* 0x000fe400078e0a00 */
[----:B------:R-:W-:Y:S02]  /*8930*/  IMAD.MOV R7, RZ, RZ, -R8 ;  /* 0x000000ffff077224 */ /* 0x000fe400078e0a08 */
[----:B------:R-:W-:Y:S02]  /*8940*/  IMAD.MOV.U32 R0, RZ, RZ, R9 ;  /* 0x000000ffff007224 */ /* 0x000fe400078e0009 */
[C---:B------:R-:W-:Y:S02]  /*8950*/  IMAD R9, R59.reuse, R11, R6 ;  /* 0x0000000b3b097224 */ /* 0x040fe400078e0206 */
[C---:B------:R-:W-:Y:S02]  /*8960*/  IMAD R8, R59.reuse, R10, R5 ;  /* 0x0000000a3b087224 */ /* 0x040fe400078e0205 */
[----:B------:R-:W-:Y:S01]  /*8970*/  IMAD R5, R59, R7, R4 ;  /* 0x000000073b057224 */ /* 0x000fe200078e0204 */
[----:B------:R-:W-:Y:S04]  /*8980*/  STL [R1+0x10], R9 ;  /* 0x0000100901007387 */ /* 0x000fe80000100800 */
[----:B------:R-:W-:Y:S04]  /*8990*/  STL [R1+0xc], R8 ;  /* 0x00000c0801007387 */ /* 0x000fe80000100800 */
[----:B------:R4:W-:Y:S01]  /*89a0*/  STL [R1+0x8], R5 ;  /* 0x0000080501007387 */ /* 0x0009e20000100800 */
[----:B------:R-:W-:Y:S01]  /*89b0*/  IABS R2, R25 ;  /* 0x0000001900027213 */ /* 0x000fe20000000000 */
[----:B------:R-:W-:-:S02]  /*89c0*/  IMAD.HI.U32 R4, R3, R0, RZ ;  /* 0x0000000003047227 */ /* 0x000fc400078e00ff */
[----:B------:R-:W3:Y:S01]  /*89d0*/  LDL R27, [R1+0x14b8] ;  /* 0x0014b800011b7983 */ /* 0x000ee20000100800 */
[----:B----4-:R-:W-:-:S03]  /*89e0*/  IABS R5, R31 ;  /* 0x0000001f00057213 */ /* 0x010fc60000000000 */
[----:B------:R-:W4:Y:S01]  /*89f0*/  LDL R31, [R1+0x14b0] ;  /* 0x0014b000011f7983 */ /* 0x000f220000100800 */
[----:B------:R-:W-:Y:S01]  /*8a00*/  IMAD.HI.U32 R6, R3, R2, RZ ;  /* 0x0000000203067227 */ /* 0x000fe200078e00ff */
[----:B--2---:R-:W-:Y:S02]  /*8a10*/  IABS R58, R28 ;  /* 0x0000001c003a7213 */ /* 0x004fe40000000000 */
[----:B------:R-:W2:Y:S01]  /*8a20*/  LDL R28, [R1+0x14ac] ;  /* 0x0014ac00011c7983 */ /* 0x000ea20000100800 */
[----:B------:R-:W-:Y:S02]  /*8a30*/  IMAD.MOV R6, RZ, RZ, -R6 ;  /* 0x000000ffff067224 */ /* 0x000fe400078e0a06 */
[----:B------:R-:W-:Y:S02]  /*8a40*/  IMAD.MOV R8, RZ, RZ, -R4 ;  /* 0x000000ffff087224 */ /* 0x000fe400078e0a04 */
[----:B------:R-:W-:Y:S02]  /*8a50*/  IMAD R6, R59, R6, R2 ;  /* 0x000000063b067224 */ /* 0x000fe400078e0202 */
[----:B------:R-:W-:-:S02]  /*8a60*/  IMAD.MOV.U32 R4, RZ, RZ, R5 ;  /* 0x000000ffff047224 */ /* 0x000fc400078e0005 */
[----:B------:R-:W-:Y:S01]  /*8a70*/  IMAD R5, R59, R8, R0 ;  /* 0x000000083b057224 */ /* 0x000fe200078e0200 */
[----:B------:R0:W-:Y:S01]  /*8a80*/  STL [R1+0x4], R6 ;  /* 0x0000040601007387 */ /* 0x0001e20000100800 */
[----:B------:R-:W-:-:S03]  /*8a90*/  IMAD.HI.U32 R0, R3, R4, RZ ;  /* 0x0000000403007227 */ /* 0x000fc600078e00ff */
[----:B------:R1:W-:Y:S01]  /*8aa0*/  STL [R1], R5 ;  /* 0x0000000501007387 */ /* 0x0003e20000100800 */
[----:B------:R-:W-:Y:S02]  /*8ab0*/  IMAD.MOV R0, RZ, RZ, -R0 ;  /* 0x000000ffff007224 */ /* 0x000fe400078e0a00 */
[----:B0-----:R-:W-:Y:S01]  /*8ac0*/  IMAD.HI.U32 R6, R3, R58, RZ ;  /* 0x0000003a03067227 */ /* 0x001fe200078e00ff */
[----:B------:R-:W-:-:S05]  /*8ad0*/  IABS R7, R26 ;  /* 0x0000001a00077213 */ /* 0x000fca0000000000 */
[----:B------:R-:W-:Y:S02]  /*8ae0*/  IMAD.MOV.U32 R2, RZ, RZ, R7 ;  /* 0x000000ffff027224 */ /* 0x000fe400078e0007 */
[----:B------:R-:W-:Y:S02]  /*8af0*/  IMAD.MOV R8, RZ, RZ, -R6 ;  /* 0x000000ffff087224 */ /* 0x000fe400078e0a06 */
[----:B------:R-:W-:-:S04]  /*8b00*/  IMAD.HI.U32 R7, R3, R2, RZ ;  /* 0x0000000203077227 */ /* 0x000fc800078e00ff */
[----:B------:R-:W-:Y:S01]  /*8b10*/  IMAD.MOV R6, RZ, RZ, -R7 ;  /* 0x000000ffff067224 */ /* 0x000fe200078e0a07 */
[----:B-1----:R-:W-:Y:S02]  /*8b20*/  IABS R5, R29 ;  /* 0x0000001d00057213 */ /* 0x002fe40000000000 */
[----:B------:R-:W2:Y:S01]  /*8b30*/  LDL R29, [R1+0x14a4] ;  /* 0x0014a400011d7983 */ /* 0x000ea20000100800 */
[C---:B------:R-:W-:Y:S02]  /*8b40*/  IMAD R58, R59.reuse, R8, R58 ;  /* 0x000000083b3a7224 */ /* 0x040fe400078e023a */
[C---:B------:R-:W-:Y:S02]  /*8b50*/  IMAD R0, R59.reuse, R0, R4 ;  /* 0x000000003b007224 */ /* 0x040fe400078e0204 */
[----:B------:R-:W-:Y:S01]  /*8b60*/  IMAD R2, R59, R6, R2 ;  /* 0x000000063b027224 */ /* 0x000fe200078e0202 */
[----:B---3--:R-:W-:Y:S02]  /*8b70*/  IABS R9, R30 ;  /* 0x0000001e00097213 */ /* 0x008fe40000000000 */
[----:B------:R-:W3:Y:S04]  /*8b80*/  LDL R30, [R1+0x14a8] ;  /* 0x0014a800011e7983 */ /* 0x000ee80000100800 */
[----:B------:R0:W-:Y:S04]  /*8b90*/  STL [R1+0x1978], R58 ;  /* 0x0019783a01007387 */ /* 0x0001e80000100800 */
[----:B------:R-:W-:Y:S04]  /*8ba0*/  STL [R1+0x197c], R0 ;  /* 0x00197c0001007387 */ /* 0x000fe80000100800 */
[----:B------:R-:W-:Y:S01]  /*8bb0*/  STL [R1+0x1980], R2 ;  /* 0x0019800201007387 */ /* 0x000fe20000100800 */
[----:B----4-:R-:W-:-:S03]  /*8bc0*/  IABS R10, R31 ;  /* 0x0000001f000a7213 */ /* 0x010fc60000000000 */
[----:B------:R-:W4:Y:S01]  /*8bd0*/  LDL R31, [R1+0x1494] ;  /* 0x00149400011f7983 */ /* 0x000f220000100800 */
[C---:B------:R-:W-:Y:S01]  /*8be0*/  IMAD.HI.U32 R8, R3.reuse, R5, RZ ;  /* 0x0000000503087227 */ /* 0x040fe200078e00ff */
[----:B--2---:R-:W-:Y:S02]  /*8bf0*/  IABS R7, R28 ;  /* 0x0000001c00077213 */ /* 0x004fe40000000000 */
[----:B------:R-:W2:Y:S01]  /*8c00*/  LDL R28, [R1+0x14a0] ;  /* 0x0014a000011c7983 */ /* 0x000ea20000100800 */
[----:B------:R-:W-:Y:S01]  /*8c10*/  IMAD.HI.U32 R4, R3, R9, RZ ;  /* 0x0000000903047227 */ /* 0x000fe200078e00ff */
[----:B------:R-:W-:Y:S02]  /*8c20*/  IABS R6, R27 ;  /* 0x0000001b00067213 */ /* 0x000fe40000000000 */
[----:B------:R-:W2:Y:S01]  /*8c30*/  LDL R27, [R1+0x149c] ;  /* 0x00149c00011b7983 */ /* 0x000ea20000100800 */
[----:B------:R-:W-:Y:S02]  /*8c40*/  IMAD.MOV R8, RZ, RZ, -R8 ;  /* 0x000000ffff087224 */ /* 0x000fe400078e0a08 */
[----:B------:R-:W-:-:S02]  /*8c50*/  IMAD.MOV R11, RZ, RZ, -R4 ;  /* 0x000000ffff0b7224 */ /* 0x000fc400078e0a04 */
[C---:B------:R-:W-:Y:S02]  /*8c60*/  IMAD R4, R59.reuse, R8, R5 ;  /* 0x000000083b047224 */ /* 0x040fe400078e0205 */
[----:B------:R-:W-:Y:S02]  /*8c70*/  IMAD.MOV.U32 R8, RZ, RZ, R10 ;  /* 0x000000ffff087224 */ /* 0x000fe400078e000a */
[----:B------:R-:W-:Y:S02]  /*8c80*/  IMAD R5, R59, R11, R9 ;  /* 0x0000000b3b057224 */ /* 0x000fe400078e0209 */
[C---:B------:R-:W-:Y:S01]  /*8c90*/  IMAD.HI.U32 R11, R3.reuse, R6, RZ ;  /* 0x00000006030b7227 */ /* 0x040fe200078e00ff */
[----:B------:R-:W-:Y:S03]  /*8ca0*/  STL [R1+0x1984], R4 ;  /* 0x0019840401007387 */ /* 0x000fe60000100800 */
[C---:B------:R-:W-:Y:S01]  /*8cb0*/  IMAD.HI.U32 R10, R3.reuse, R7, RZ ;  /* 0x00000007030a7227 */ /* 0x040fe200078e00ff */
[----:B------:R-:W-:Y:S03]  /*8cc0*/  STL [R1+0x1988], R5 ;  /* 0x0019880501007387 */ /* 0x000fe60000100800 */
[----:B------:R-:W-:-:S04]  /*8cd0*/  IMAD.HI.U32 R12, R3, R8, RZ ;  /* 0x00000008030c7227 */ /* 0x000fc800078e00ff */
[----:B------:R-:W-:Y:S02]  /*8ce0*/  IMAD.MOV R15, RZ, RZ, -R11 ;  /* 0x000000ffff0f7224 */ /* 0x000fe400078e0a0b */
[----:B------:R-:W-:Y:S02]  /*8cf0*/  IMAD.MOV R14, RZ, RZ, -R10 ;  /* 0x000000ffff0e7224 */ /* 0x000fe400078e0a0a */
[----:B------:R-:W-:Y:S02]  /*8d00*/  IMAD.MOV R11, RZ, RZ, -R12 ;  /* 0x000000ffff0b7224 */ /* 0x000fe400078e0a0c */
[C---:B------:R-:W-:Y:S02]  /*8d10*/  IMAD R6, R59.reuse, R15, R6 ;  /* 0x0000000f3b067224 */ /* 0x040fe400078e0206 */
[C---:B------:R-:W-:Y:S02]  /*8d20*/  IMAD R7, R59.reuse, R14, R7 ;  /* 0x0000000e3b077224 */ /* 0x040fe400078e0207 */
[----:B------:R-:W-:Y:S01]  /*8d30*/  IMAD R8, R59, R11, R8 ;  /* 0x0000000b3b087224 */ /* 0x000fe200078e0208 */
[----:B------:R-:W-:-:S02]  /*8d40*/  IABS R9, R29 ;  /* 0x0000001d00097213 */ /* 0x000fc40000000000 */
[----:B------:R-:W2:Y:S01]  /*8d50*/  LDL R29, [R1+0x1498] ;  /* 0x00149800011d7983 */ /* 0x000ea20000100800 */
[----:B---3--:R-:W-:-:S03]  /*8d60*/  IABS R13, R30 ;  /* 0x0000001e000d7213 */ /* 0x008fc60000000000 */
[----:B------:R-:W3:Y:S04]  /*8d70*/  LDL R30, [R1+0x148c] ;  /* 0x00148c00011e7983 */ /* 0x000ee80000100800 */
[----:B------:R-:W-:Y:S04]  /*8d80*/  STL [R1+0x1960], R6 ;  /* 0x0019600601007387 */ /* 0x000fe80000100800 */
[----:B------:R-:W-:Y:S04]  /*8d90*/  STL [R1+0x1964], R7 ;  /* 0x0019640701007387 */ /* 0x000fe80000100800 */
[----:B------:R-:W-:Y:S01]  /*8da0*/  STL [R1+0x1968], R8 ;  /* 0x0019680801007387 */ /* 0x000fe20000100800 */
[----:B----4-:R-:W-:-:S03]  /*8db0*/  IABS R15, R31 ;  /* 0x0000001f000f7213 */ /* 0x010fc60000000000 */
[----:B------:R-:W4:Y:S01]  /*8dc0*/  LDL R31, [R1+0x1488] ;  /* 0x00148800011f7983 */ /* 0x000f220000100800 */
[----:B------:R-:W-:Y:S01]  /*8dd0*/  IMAD.MOV.U32 R10, RZ, RZ, R13 ;  /* 0x000000ffff0a7224 */ /* 0x000fe200078e000d */
[----:B--2---:R-:W-:Y:S01]  /*8de0*/  IABS R13, R28 ;  /* 0x0000001c000d7213 */ /* 0x004fe20000000000 */
[C---:B------:R-:W-:Y:S01]  /*8df0*/  IMAD.HI.U32 R14, R3.reuse, R9, RZ ;  /* 0x00000009030e7227 */ /* 0x040fe200078e00ff */
[----:B------:R-:W2:Y:S03]  /*8e00*/  LDL R28, [R1+0x1484] ;  /* 0x00148400011c7983 */ /* 0x000ea60000100800 */
[----:B------:R-:W-:Y:S01]  /*8e10*/  IMAD.HI.U32 R12, R3, R10, RZ ;  /* 0x0000000a030c7227 */ /* 0x000fe200078e00ff */
[----:B------:R-:W-:Y:S02]  /*8e20*/  IABS R11, R27 ;  /* 0x0000001b000b7213 */ /* 0x000fe40000000000 */
[----:B------:R-:W2:Y:S01]  /*8e30*/  LDL R27, [R1+0x1490] ;  /* 0x00149000011b7983 */ /* 0x000ea20000100800 */
[----:B------:R-:W-:-:S02]  /*8e40*/  IMAD.MOV R14, RZ, RZ, -R14 ;  /* 0x000000ffff0e7224 */ /* 0x000fc400078e0a0e */
[----:B------:R-:W-:Y:S02]  /*8e50*/  IMAD.MOV R16, RZ, RZ, -R12 ;  /* 0x000000ffff107224 */ /* 0x000fe400078e0a0c */
[----:B------:R-:W-:Y:S02]  /*8e60*/  IMAD.MOV.U32 R12, RZ, RZ, R13 ;  /* 0x000000ffff0c7224 */ /* 0x000fe400078e000d */
        /* <DEDUP_REMOVED lines=12> */
[C---:B------:R-:W-:Y:S01]  /*8f30*/  IMAD R12, R59.reuse, R19, R12 ;  /* 0x000000133b0c7224 */ /* 0x040fe200078e020c */
[----:B------:R-:W-:Y:S02]  /*8f40*/  IABS R14, R29 ;  /* 0x0000001d000e7213 */ /* 0x000fe40000000000 */
[----:B------:R-:W2:Y:S01]  /*8f50*/  LDL R29, [R1+0x147c] ;  /* 0x00147c00011d7983 */ /* 0x000ea20000100800 */
[----:B------:R-:W-:Y:S01]  /*8f60*/  IMAD R13, R59, R16, R13 ;  /* 0x000000103b0d7224 */ /* 0x000fe200078e020d */
[----:B---3--:R-:W-:-:S02]  /*8f70*/  IABS R18, R30 ;  /* 0x0000001e00127213 */ /* 0x008fc40000000000 */
        /* <DEDUP_REMOVED lines=16> */
[----:B------:R-:W-:Y:S02]  /*9080*/  IMAD.MOV.U32 R18, RZ, RZ, R20 ;  /* 0x000000ffff127224 */ /* 0x000fe400078e0014 */
[C---:B------:R-:W-:Y:S02]  /*9090*/  IMAD R15, R59.reuse, R21, R15 ;  /* 0x000000153b0f7224 */ /* 0x040fe400078e020f */
[----:B------:R-:W-:Y:S02]  /*90a0*/  IMAD R14, R59, R19, R14 ;  /* 0x000000133b0e7224 */ /* 0x000fe400078e020e */
[----:B------:R-:W-:-:S04]  /*90b0*/  IMAD.HI.U32 R21, R3, R16, RZ ;  /* 0x0000001003157227 */ /* 0x000fc800078e00ff */
[C---:B------:R-:W-:Y:S01]  /*90c0*/  IMAD.HI.U32 R20, R3.reuse, R17, RZ ;  /* 0x0000001103147227 */ /* 0x040fe200078e00ff */
[----:B------:R1:W-:Y:S03]  /*90d0*/  STL [R1+0x1994], R14 ;  /* 0x0019940e01007387 */ /* 0x0003e60000100800 */
[----:B------:R-:W-:Y:S01]  /*90e0*/  IMAD.HI.U32 R22, R3, R18, RZ ;  /* 0x0000001203167227 */ /* 0x000fe200078e00ff */
[----:B------:R-:W-:Y:S03]  /*90f0*/  STL [R1+0x1998], R15 ;  /* 0x0019980f01007387 */ /* 0x000fe60000100800 */
[----:B------:R-:W-:Y:S01]  /*9100*/  IMAD.MOV R25, RZ, RZ, -R21 ;  /* 0x000000ffff197224 */ /* 0x000fe200078e0a15 */
[----:B------:R-:W2:Y:S01]  /*9110*/  LDL R32, [R1+0x1464] ;  /* 0x0014640001207983 */ /* 0x000ea20000100800 */
[----:B------:R-:W-:-:S02]  /*9120*/  IMAD.MOV R24, RZ, RZ, -R20 ;  /* 0x000000ffff187224 */ /* 0x000fc400078e0a14 */
[----:B------:R-:W-:Y:S02]  /*9130*/  IMAD.MOV R21, RZ, RZ, -R22 ;  /* 0x000000ffff157224 */ /* 0x000fe400078e0a16 */
[C---:B------:R-:W-:Y:S02]  /*9140*/  IMAD R16, R59.reuse, R25, R16 ;  /* 0x000000193b107224 */ /* 0x040fe400078e0210 */
[C---:B------:R-:W-:Y:S02]  /*9150*/  IMAD R17, R59.reuse, R24, R17 ;  /* 0x000000183b117224 */ /* 0x040fe400078e0211 */
[----:B------:R-:W-:Y:S01]  /*9160*/  IMAD R18, R59, R21, R18 ;  /* 0x000000153b127224 */ /* 0x000fe200078e0212 */
[----:B------:R-:W-:Y:S02]  /*9170*/  IABS R19, R29 ;  /* 0x0000001d00137213 */ /* 0x000fe40000000000 */
[----:B------:R-:W2:Y:S03]  /*9180*/  LDL R29, [R1+0x1470] ;  /* 0x00147000011d7983 */ /* 0x000ea60000100800 */
[----:B------:R-:W-:-:S04]  /*9190*/  IMAD.HI.U32 R24, R3, R19, RZ ;  /* 0x0000001303187227 */ /* 0x000fc800078e00ff */
[----:B------:R-:W-:-:S04]  /*91a0*/  IMAD.MOV R24, RZ, RZ, -R24 ;  /* 0x000000ffff187224 */ /* 0x000fc800078e0a18 */
[----:B------:R-:W-:Y:S01]  /*91b0*/  IMAD R19, R59, R24, R19 ;  /* 0x000000183b137224 */ /* 0x000fe200078e0213 */
[----:B---3--:R-:W-:Y:S02]  /*91c0*/  IABS R23, R30 ;  /* 0x0000001e00177213 */ /* 0x008fe40000000000 */
[----:B------:R-:W3:Y:S04]  /*91d0*/  LDL R30, [R1+0x1468] ;  /* 0x00146800011e7983 */ /* 0x000ee80000100800 */
[----:B------:R-:W-:Y:S04]  /*91e0*/  STL [R1+0x199c], R16 ;  /* 0x00199c1001007387 */ /* 0x000fe80000100800 */
[----:B------:R-:W-:Y:S04]  /*91f0*/  STL [R1+0x19a0], R17 ;  /* 0x0019a01101007387 */ /* 0x000fe80000100800 */
[----:B------:R-:W-:Y:S04]  /*9200*/  STL [R1+0x19a4], R18 ;  /* 0x0019a41201007387 */ /* 0x000fe80000100800 */
[----:B------:R-:W3:Y:S04]  /*9210*/  LDL R33, [R1+0x145c] ;  /* 0x00145c0001217983 */ /* 0x000ee80000100800 */
[----:B------:R-:W3:Y:S01]  /*9220*/  LDL R34, [R1+0x1454] ;  /* 0x0014540001227983 */ /* 0x000ee20000100800 */
[----:B----4-:R-:W-:-:S03]  /*9230*/  IABS R25, R31 ;  /* 0x0000001f00197213 */ /* 0x010fc60000000000 */
[----:B------:R-:W4:Y:S04]  /*9240*/  LDL R31, [R1+0x1460] ;  /* 0x00146000011f7983 */ /* 0x000f280000100800 */
[----:B------:R0:W-:Y:S04]  /*9250*/  STL [R1+0x19a8], R19 ;  /* 0x0019a81301007387 */ /* 0x0001e80000100800 */
[----:B------:R-:W4:Y:S04]  /*9260*/  LDL R35, [R1+0x1458] ;  /* 0x0014580001237983 */ /* 0x000f280000100800 */
[----:B------:R-:W4:Y:S04]  /*9270*/  LDL R36, [R1+0x1450] ;  /* 0x0014500001247983 */ /* 0x000f280000100800 */
[----:B------:R-:W4:Y:S04]  /*9280*/  LDL R37, [R1+0x1444] ;  /* 0x0014440001257983 */ /* 0x000f280000100800 */
[----:B------:R-:W4:Y:S04]  /*9290*/  LDL R43, [R1+0x144c] ;  /* 0x00144c00012b7983 */ /* 0x000f280000100800 */
[----:B------:R-:W4:Y:S04]  /*92a0*/  LDL R38, [R1+0x1448] ;  /* 0x0014480001267983 */ /* 0x000f280000100800 */
[----:B------:R-:W4:Y:S04]  /*92b0*/  LDL R39, [R1+0x143c] ;  /* 0x00143c0001277983 */ /* 0x000f280000100800 */
[----:B------:R-:W4:Y:S04]  /*92c0*/  LDL R46, [R1+0x1440] ;  /* 0x00144000012e7983 */ /* 0x000f280000100800 */
[----:B------:R-:W4:Y:S01]  /*92d0*/  LDL R47, [R1+0x1434] ;  /* 0x00143400012f7983 */ /* 0x000f220000100800 */
[----:B------:R-:W-:Y:S01]  /*92e0*/  IMAD.MOV.U32 R20, RZ, RZ, R23 ;  /* 0x000000ffff147224 */ /* 0x000fe200078e0017 */
[----:B--2---:R-:W-:-:S02]  /*92f0*/  IABS R23, R28 ;  /* 0x0000001c00177213 */ /* 0x004fc40000000000 */
[----:B------:R-:W-:Y:S01]  /*9300*/  IABS R21, R27 ;  /* 0x0000001b00157213 */ /* 0x000fe20000000000 */
[C---:B------:R-:W-:Y:S01]  /*9310*/  IMAD.HI.U32 R22, R3.reuse, R20, RZ ;  /* 0x0000001403167227 */ /* 0x040fe200078e00ff */
[----:B------:R-:W2:Y:S03]  /*9320*/  LDL R41, [R1+0x1438] ;  /* 0x0014380001297983 */ /* 0x000ea60000100800 */
[----:B------:R-:W-:Y:S01]  /*9330*/  IMAD.MOV R26, RZ, RZ, -R22 ;  /* 0x000000ffff1a7224 */ /* 0x000fe200078e0a16 */
[----:B------:R-:W2:Y:S01]  /*9340*/  LDL R42, [R1+0x142c] ;  /* 0x00142c00012a7983 */ /* 0x000ea20000100800 */
[----:B------:R-:W-:Y:S02]  /*9350*/  IMAD.MOV.U32 R22, RZ, RZ, R23 ;  /* 0x000000ffff167224 */ /* 0x000fe400078e0017 */
[----:B------:R-:W-:Y:S01]  /*9360*/  IMAD.MOV.U32 R23, RZ, RZ, R25 ;  /* 0x000000ffff177224 */ /* 0x000fe200078e0019 */
[----:B------:R-:W2:Y:S01]  /*9370*/  LDL R49, [R1+0x1420] ;  /* 0x0014200001317983 */ /* 0x000ea20000100800 */
[----:B------:R-:W-:Y:S01]  /*9380*/  IMAD.HI.U32 R25, R3, R22, RZ ;  /* 0x0000001603197227 */ /* 0x000fe200078e00ff */
[----:B------:R-:W-:-:S02]  /*9390*/  IABS R24, R29 ;  /* 0x0000001d00187213 */ /* 0x000fc40000000000 */
[----:B------:R-:W2:Y:S01]  /*93a0*/  LDL R48, [R1+0x1428] ;  /* 0x0014280001307983 */ /* 0x000ea20000100800 */
[----:B------:R-:W-:Y:S02]  /*93b0*/  IMAD R20, R59, R26, R20 ;  /* 0x0000001a3b147224 */ /* 0x000fe400078e0214 */
[C---:B------:R-:W-:Y:S01]  /*93c0*/  IMAD.HI.U32 R26, R3.reuse, R21, RZ ;  /* 0x00000015031a7227 */ /* 0x040fe200078e00ff */
[----:B------:R-:W2:Y:S03]  /*93d0*/  LDL R50, [R1+0x1418] ;  /* 0x0014180001327983 */ /* 0x000ea60000100800 */
[----:B------:R-:W-:Y:S01]  /*93e0*/  IMAD.HI.U32 R27, R3, R23, RZ ;  /* 0x00000017031b7227 */ /* 0x000fe200078e00ff */
[----:B------:R-:W2:Y:S03]  /*93f0*/  LDL R52, [R1+0x1414] ;  /* 0x0014140001347983 */ /* 0x000ea60000100800 */
[----:B------:R-:W-:Y:S01]  /*9400*/  IMAD.MOV R29, RZ, RZ, -R25 ;  /* 0x000000ffff1d7224 */ /* 0x000fe200078e0a19 */
[----:B------:R-:W2:Y:S03]  /*9410*/  LDL R53, [R1+0x1410] ;  /* 0x0014100001357983 */ /* 0x000ea60000100800 */
[----:B------:R-:W-:Y:S01]  /*9420*/  IMAD R22, R59, R29, R22 ;  /* 0x0000001d3b167224 */ /* 0x000fe200078e0216 */
[----:B------:R-:W2:Y:S01]  /*9430*/  LDL R51, [R1+0x140c] ;  /* 0x00140c0001337983 */ /* 0x000ea20000100800 */
[----:B------:R-:W-:-:S03]  /*9440*/  IMAD.HI.U32 R29, R3, R24, RZ ;  /* 0x00000018031d7227 */ /* 0x000fc600078e00ff */
[----:B------:R-:W2:Y:S01]  /*9450*/  LDL R54, [R1+0x1408] ;  /* 0x0014080001367983 */ /* 0x000ea20000100800 */
[----:B------:R-:W-:-:S03]  /*9460*/  IMAD.MOV R29, RZ, RZ, -R29 ;  /* 0x000000ffff1d7224 */ /* 0x000fc600078e0a1d */
[----:B------:R-:W2:Y:S01]  /*9470*/  LDL R55, [R1+0x1404] ;  /* 0x0014040001377983 */ /* 0x000ea20000100800 */
[----:B------:R-:W-:-:S03]  /*9480*/  IMAD R24, R59, R29, R24 ;  /* 0x0000001d3b187224 */ /* 0x000fc600078e0218 */
[----:B0-----:R-:W2:Y:S01]  /*9490*/  LDL R58, [R1+0x1400] ;  /* 0x00140000013a7983 */ /* 0x001ea20000100800 */
[----:B---3--:R-:W-:Y:S01]  /*94a0*/  IABS R28, R30 ;  /* 0x0000001e001c7213 */ /* 0x008fe20000000000 */
[----:B------:R-:W-:-:S04]  /*94b0*/  IMAD.MOV R30, RZ, RZ, -R26 ;  /* 0x000000ffff1e7224 */ /* 0x000fc800078e0a1a */
[----:B------:R-:W-:Y:S02]  /*94c0*/  IMAD.MOV.U32 R25, RZ, RZ, R28 ;  /* 0x000000ffff197224 */ /* 0x000fe400078e001c */
[----:B------:R-:W-:Y:S02]  /*94d0*/  IMAD.MOV R26, RZ, RZ, -R27 ;  /* 0x000000ffff1a7224 */ /* 0x000fe400078e0a1b */
[----:B------:R-:W-:-:S04]  /*94e0*/  IMAD.HI.U32 R27, R3, R25, RZ ;  /* 0x00000019031b7227 */ /* 0x000fc800078e00ff */
[C---:B------:R-:W-:Y:S01]  /*94f0*/  IMAD R21, R59.reuse, R30, R21 ;  /* 0x0000001e3b157224 */ /* 0x040fe200078e0215 */
[----:B------:R-:W-:Y:S01]  /*9500*/  IABS R28, R33 ;  /* 0x00000021001c7213 */ /* 0x000fe20000000000 */
[----:B------:R-:W-:Y:S01]  /*9510*/  IMAD R23, R59, R26, R23 ;  /* 0x0000001a3b177224 */ /* 0x000fe200078e0217 */
[----:B------:R-:W-:Y:S02]  /*9520*/  IABS R26, R32 ;  /* 0x00000020001a7213 */ /* 0x000fe40000000000 */
[----:B------:R-:W-:Y:S02]  /*9530*/  IABS R29, R34 ;  /* 0x00000022001d7213 */ /* 0x000fe40000000000 */
[----:B----4-:R-:W-:Y:S01]  /*9540*/  IABS R30, R31 ;  /* 0x0000001f001e7213 */ /* 0x010fe20000000000 */
[----:B------:R-:W-:Y:S02]  /*9550*/  IMAD.MOV R31, RZ, RZ, -R27 ;  /* 0x000000ffff1f7224 */ /* 0x000fe400078e0a1b */
[----:B------:R-:W-:-:S02]  /*9560*/  IMAD.MOV.U32 R27, RZ, RZ, R28 ;  /* 0x000000ffff1b7224 */ /* 0x000fc400078e001c */
[----:B------:R-:W-:Y:S02]  /*9570*/  IMAD.MOV.U32 R28, RZ, RZ, R30 ;  /* 0x000000ffff1c7224 */ /* 0x000fe400078e001e */
[----:B------:R-:W-:Y:S01]  /*9580*/  IMAD R25, R59, R31, R25 ;  /* 0x0000001f3b197224 */ /* 0x000fe200078e0219 */
[----:B------:R-:W-:Y:S01]  /*9590*/  IABS R33, R35 ;  /* 0x0000002300217213 */ /* 0x000fe20000000000 */
[----:B------:R-:W-:-:S04]  /*95a0*/  IMAD.HI.U32 R30, R3, R27, RZ ;  /* 0x0000001b031e7227 */ /* 0x000fc800078e00ff */
[----:B------:R-:W-:-:S04]  /*95b0*/  IMAD.HI.U32 R31, R3, R26, RZ ;  /* 0x0000001a031f7227 */ /* 0x000fc800078e00ff */
[----:B------:R-:W-:-:S04]  /*95c0*/  IMAD.HI.U32 R32, R3, R28, RZ ;  /* 0x0000001c03207227 */ /* 0x000fc800078e00ff */
[----:B------:R-:W-:Y:S02]  /*95d0*/  IMAD.MOV R34, RZ, RZ, -R30 ;  /* 0x000000ffff227224 */ /* 0x000fe400078e0a1e */
[----:B------:R-:W-:Y:S02]  /*95e0*/  IMAD.MOV R35, RZ, RZ, -R31 ;  /* 0x000000ffff237224 */ /* 0x000fe400078e0a1f */
[----:B------:R-:W-:Y:S01]  /*95f0*/  IMAD.MOV.U32 R30, RZ, RZ, R33 ;  /* 0x000000ffff1e7224 */ /* 0x000fe200078e0021 */
[----:B------:R-:W-:Y:S01]  /*9600*/  IABS R33, R36 ;  /* 0x0000002400217213 */ /* 0x000fe20000000000 */
[----:B------:R-:W-:Y:S02]  /*9610*/  IMAD.MOV R31, RZ, RZ, -R32 ;  /* 0x000000ffff1f7224 */ /* 0x000fe400078e0a20 */
[----:B------:R-:W-:Y:S01]  /*9620*/  IMAD R26, R59, R35, R26 ;  /* 0x000000233b1a7224 */ /* 0x000fe200078e021a */
[----:B------:R-:W-:Y:S01]  /*9630*/  IABS R35, R37 ;  /* 0x0000002500237213 */ /* 0x000fe20000000000 */
[----:B------:R-:W-:-:S04]  /*9640*/  IMAD.HI.U32 R32, R3, R30, RZ ;  /* 0x0000001e03207227 */ /* 0x000fc800078e00ff */
[C---:B------:R-:W-:Y:S01]  /*9650*/  IMAD R28, R59.reuse, R31, R28 ;  /* 0x0000001f3b1c7224 */ /* 0x040fe200078e021c */
[----:B------:R-:W-:Y:S01]  /*9660*/  IABS R31, R43 ;  /* 0x0000002b001f7213 */ /* 0x000fe20000000000 */
[----:B------:R-:W-:Y:S01]  /*9670*/  IMAD R27, R59, R34, R27 ;  /* 0x000000223b1b7224 */ /* 0x000fe200078e021b */
[----:B------:R-:W3:Y:S01]  /*9680*/  LDL R43, [R1+0x1430] ;  /* 0x00143000012b7983 */ /* 0x000ee20000100800 */
[----:B------:R-:W-:Y:S02]  /*9690*/  IMAD.MOV R36, RZ, RZ, -R32 ;  /* 0x000000ffff247224 */ /* 0x000fe400078e0a20 */
[----:B------:R-:W-:-:S04]  /*96a0*/  IMAD.HI.U32 R34, R3, R29, RZ ;  /* 0x0000001d03227227 */ /* 0x000fc800078e00ff */
[----:B------:R-:W-:Y:S02]  /*96b0*/  IMAD.MOV.U32 R32, RZ, RZ, R33 ;  /* 0x000000ffff207224 */ /* 0x000fe400078e0021 */
[----:B------:R-:W-:Y:S02]  /*96c0*/  IMAD.MOV.U32 R33, RZ, RZ, R35 ;  /* 0x000000ffff217224 */ /* 0x000fe400078e0023 */
[----:B------:R-:W-:Y:S02]  /*96d0*/  IMAD R30, R59, R36, R30 ;  /* 0x000000243b1e7224 */ /* 0x000fe400078e021e */
[----:B------:R-:W-:Y:S02]  /*96e0*/  IMAD.MOV R34, RZ, RZ, -R34 ;  /* 0x000000ffff227224 */ /* 0x000fe400078e0a22 */
[----:B------:R-:W-:-:S04]  /*96f0*/  IMAD.HI.U32 R36, R3, R31, RZ ;  /* 0x0000001f03247227 */ /* 0x000fc800078e00ff */
[----:B------:R-:W-:-:S04]  /*9700*/  IMAD.HI.U32 R37, R3, R33, RZ ;  /* 0x0000002103257227 */ /* 0x000fc800078e00ff */
[----:B------:R-:W-:Y:S01]  /*9710*/  IMAD R29, R59, R34, R29 ;  /* 0x000000223b1d7224 */ /* 0x000fe200078e021d */
[----:B------:R-:W-:Y:S01]  /*9720*/  IABS R34, R38 ;  /* 0x0000002600227213 */ /* 0x000fe20000000000 */
[----:B------:R-:W-:Y:S01]  /*9730*/  IMAD.MOV R40, RZ, RZ, -R36 ;  /* 0x000000ffff287224 */ /* 0x000fe200078e0a24 */
[----:B------:R-:W-:Y:S01]  /*9740*/  IABS R38, R39 ;  /* 0x0000002700267213 */ /* 0x000fe20000000000 */
[----:B------:R-:W-:Y:S02]  /*9750*/  IMAD.MOV R36, RZ, RZ, -R37 ;  /* 0x000000ffff247224 */ /* 0x000fe400078e0a25 */
[----:B------:R-:W-:-:S04]  /*9760*/  IMAD.HI.U32 R35, R3, R32, RZ ;  /* 0x0000002003237227 */ /* 0x000fc800078e00ff */
[----:B------:R-:W-:Y:S01]  /*9770*/  IMAD R33, R59, R36, R33 ;  /* 0x000000243b217224 */ /* 0x000fe200078e0221 */
[----:B------:R-:W-:Y:S01]  /*9780*/  IABS R36, R46 ;  /* 0x0000002e00247213 */ /* 0x000fe20000000000 */
[----:B------:R-:W-:Y:S01]  /*9790*/  IMAD.MOV R39, RZ, RZ, -R35 ;  /* 0x000000ffff277224 */ /* 0x000fe200078e0a23 */
[----:B------:R-:W4:Y:S01]  /*97a0*/  LDL R46, [R1+0x1424] ;  /* 0x00142400012e7983 */ /* 0x000f220000100800 */
[----:B------:R-:W-:Y:S01]  /*97b0*/  IMAD.MOV.U32 R35, RZ, RZ, R38 ;  /* 0x000000ffff237224 */ /* 0x000fe200078e0026 */
[----:B------:R-:W-:Y:S02]  /*97c0*/  IABS R38, R47 ;  /* 0x0000002f00267213 */ /* 0x000fe40000000000 */
[----:B------:R-:W4:Y:S04]  /*97d0*/  LDL R47, [R1+0x141c] ;  /* 0x00141c00012f7983 */ /* 0x000f280000100800 */
[----:B-1----:R-:W4:Y:S04]  /*97e0*/  LDL.LU R14, [R1+0xdc] ;  /* 0x0000dc00010e7983 */ /* 0x002f280000300800 */
[----:B------:R-:W4:Y:S04]  /*97f0*/  LDL.LU R13, [R1+0xd8] ;  /* 0x0000d800010d7983 */ /* 0x000f280000300800 */
        /* <DEDUP_REMOVED lines=8> */
[----:B------:R-:W4:Y:S01]  /*9880*/  LDL.LU R8, [R1+0xb4] ;  /* 0x0000b40001087983 */ /* 0x000f220000300800 */
[----:B------:R-:W-:-:S03]  /*9890*/  IMAD.HI.U32 R37, R3, R35, RZ ;  /* 0x0000002303257227 */ /* 0x000fc600078e00ff */
[----:B------:R-:W4:Y:S01]  /*98a0*/  LDL.LU R6, [R1+0xb0] ;  /* 0x0000b00001067983 */ /* 0x000f220000300800 */
[C---:B------:R-:W-:Y:S01]  /*98b0*/  IMAD R31, R59.reuse, R40, R31 ;  /* 0x000000283b1f7224 */ /* 0x040fe200078e021f */
[----:B--2---:R-:W-:Y:S01]  /*98c0*/  IABS R40, R41 ;  /* 0x0000002900287213 */ /* 0x004fe20000000000 */
[----:B------:R-:W-:Y:S01]  /*98d0*/  IMAD R32, R59, R39, R32 ;  /* 0x000000273b207224 */ /* 0x000fe200078e0220 */
[----:B------:R-:W2:Y:S01]  /*98e0*/  LDL.LU R5, [R1+0xac] ;  /* 0x0000ac0001057983 */ /* 0x000ea20000300800 */
[----:B------:R-:W-:-:S03]  /*98f0*/  IMAD.HI.U32 R39, R3, R34, RZ ;  /* 0x0000002203277227 */ /* 0x000fc600078e00ff */
[----:B------:R-:W2:Y:S01]  /*9900*/  LDL.LU R4, [R1+0xa8] ;  /* 0x0000a80001047983 */ /* 0x000ea20000300800 */
[----:B------:R-:W-:Y:S02]  /*9910*/  IMAD.MOV R41, RZ, RZ, -R37 ;  /* 0x000000ffff297224 */ /* 0x000fe400078e0a25 */
[----:B------:R-:W-:Y:S01]  /*9920*/  IMAD.MOV.U32 R37, RZ, RZ, R38 ;  /* 0x000000ffff257224 */ /* 0x000fe200078e0026 */
[----:B------:R-:W2:Y:S01]  /*9930*/  LDL.LU R2, [R1+0xa4] ;  /* 0x0000a40001027983 */ /* 0x000ea20000300800 */
[----:B------:R-:W-:Y:S02]  /*9940*/  IMAD.MOV R39, RZ, RZ, -R39 ;  /* 0x000000ffff277224 */ /* 0x000fe400078e0a27 */
[----:B------:R-:W-:Y:S01]  /*9950*/  IMAD.MOV.U32 R38, RZ, RZ, R40 ;  /* 0x000000ffff267224 */ /* 0x000fe200078e0028 */
[----:B------:R-:W2:Y:S01]  /*9960*/  LDL.LU R0, [R1+0xa0] ;  /* 0x0000a00001007983 */ /* 0x000ea20000300800 */
[----:B------:R-:W-:-:S04]  /*9970*/  IMAD.HI.U32 R40, R3, R37, RZ ;  /* 0x0000002503287227 */ /* 0x000fc800078e00ff */
[C---:B------:R-:W-:Y:S01]  /*9980*/  IMAD R34, R59.reuse, R39, R34 ;  /* 0x000000273b227224 */ /* 0x040fe200078e0222 */
[----:B------:R-:W-:Y:S01]  /*9990*/  IABS R39, R42 ;  /* 0x0000002a00277213 */ /* 0x000fe20000000000 */
[----:B------:R-:W-:Y:S02]  /*99a0*/  IMAD R35, R59, R41, R35 ;  /* 0x000000293b237224 */ /* 0x000fe400078e0223 */
[----:B------:R-:W-:-:S04]  /*99b0*/  IMAD.HI.U32 R41, R3, R36, RZ ;  /* 0x0000002403297227 */ /* 0x000fc800078e00ff */
[----:B------:R-:W-:-:S04]  /*99c0*/  IMAD.HI.U32 R42, R3, R38, RZ ;  /* 0x00000026032a7227 */ /* 0x000fc800078e00ff */
[----:B------:R-:W-:Y:S02]  /*99d0*/  IMAD.MOV R44, RZ, RZ, -R40 ;  /* 0x000000ffff2c7224 */ /* 0x000fe400078e0a28 */
[----:B------:R-:W-:Y:S02]  /*99e0*/  IMAD.MOV R45, RZ, RZ, -R41 ;  /* 0x000000ffff2d7224 */ /* 0x000fe400078e0a29 */
[----:B------:R-:W-:Y:S02]  /*99f0*/  IMAD.MOV R41, RZ, RZ, -R42 ;  /* 0x000000ffff297224 */ /* 0x000fe400078e0a2a */
[C---:B------:R-:W-:Y:S02]  /*9a00*/  IMAD R36, R59.reuse, R45, R36 ;  /* 0x0000002d3b247224 */ /* 0x040fe400078e0224 */
[----:B------:R-:W-:Y:S02]  /*9a10*/  IMAD R37, R59, R44, R37 ;  /* 0x0000002c3b257224 */ /* 0x000fe400078e0225 */
[----:B------:R-:W-:-:S04]  /*9a20*/  IMAD.HI.U32 R44, R3, R39, RZ ;  /* 0x00000027032c7227 */ /* 0x000fc800078e00ff */
[----:B------:R-:W-:Y:S01]  /*9a30*/  IMAD R38, R59, R41, R38 ;  /* 0x000000293b267224 */ /* 0x000fe200078e0226 */
[----:B------:R-:W-:Y:S01]  /*9a40*/  IABS R41, R48 ;  /* 0x0000003000297213 */ /* 0x000fe20000000000 */
[----:B------:R-:W-:Y:S01]  /*9a50*/  IMAD.MOV R44, RZ, RZ, -R44 ;  /* 0x000000ffff2c7224 */ /* 0x000fe200078e0a2c */
[----:B------:R-:W-:-:S03]  /*9a60*/  IABS R48, R50 ;  /* 0x0000003200307213 */ /* 0x000fc60000000000 */
[----:B------:R-:W-:Y:S01]  /*9a70*/  IMAD R39, R59, R44, R39 ;  /* 0x0000002c3b277224 */ /* 0x000fe200078e0227 */
[----:B---3--:R-:W-:-:S05]  /*9a80*/  IABS R43, R43 ;  /* 0x0000002b002b7213 */ /* 0x008fca0000000000 */
[----:B------:R-:W-:Y:S01]  /*9a90*/  IMAD.MOV.U32 R40, RZ, RZ, R43 ;  /* 0x000000ffff287224 */ /* 0x000fe200078e002b */
[----:B------:R-:W-:-:S03]  /*9aa0*/  IABS R43, R49 ;  /* 0x00000031002b7213 */ /* 0x000fc60000000000 */
[----:B------:R-:W-:Y:S01]  /*9ab0*/  IMAD.HI.U32 R42, R3, R40, RZ ;  /* 0x00000028032a7227 */ /* 0x000fe200078e00ff */
[----:B----4-:R-:W-:-:S03]  /*9ac0*/  IABS R45, R46 ;  /* 0x0000002e002d7213 */ /* 0x010fc60000000000 */
[----:B------:R-:W-:Y:S02]  /*9ad0*/  IMAD.MOV R46, RZ, RZ, -R42 ;  /* 0x000000ffff2e7224 */ /* 0x000fe400078e0a2a */
[----:B------:R-:W-:Y:S02]  /*9ae0*/  IMAD.MOV.U32 R42, RZ, RZ, R43 ;  /* 0x000000ffff2a7224 */ /* 0x000fe400078e002b */
[----:B------:R-:W-:Y:S01]  /*9af0*/  IMAD.MOV.U32 R43, RZ, RZ, R45 ;  /* 0x000000ffff2b7224 */ /* 0x000fe200078e002d */
[C---:B------:R-:W-:Y:S01]  /*9b00*/  ISETP.GT.U32.AND P3, PT, R59.reuse, R14, PT ;  /* 0x0000000e3b00720c */ /* 0x040fe20003f64070 */
[----:B------:R-:W-:Y:S02]  /*9b10*/  IMAD R40, R59, R46, R40 ;  /* 0x0000002e3b287224 */ /* 0x000fe400078e0228 */
[----:B------:R-:W-:Y:S01]  /*9b20*/  IMAD.HI.U32 R45, R3, R42, RZ ;  /* 0x0000002a032d7227 */ /* 0x000fe200078e00ff */
[----:B------:R-:W-:-:S03]  /*9b30*/  IABS R44, R47 ;  /* 0x0000002f002c7213 */ /* 0x000fc60000000000 */
[----:B------:R-:W-:-:S04]  /*9b40*/  IMAD.HI.U32 R46, R3, R41, RZ ;  /* 0x00000029032e7227 */ /* 0x000fc800078e00ff */
[----:B------:R-:W-:Y:S01]  /*9b50*/  IMAD.HI.U32 R47, R3, R43, RZ ;  /* 0x0000002b032f7227 */ /* 0x000fe200078e00ff */
[----:B------:R-:W-:-:S03]  /*9b60*/  ISETP.GT.U32.AND P0, PT, R59, R19, PT ;  /* 0x000000133b00720c */ /* 0x000fc60003f04070 */
[----:B------:R-:W-:Y:S02]  /*9b70*/  IMAD.MOV R49, RZ, RZ, -R45 ;  /* 0x000000ffff317224 */ /* 0x000fe400078e0a2d */
[----:B------:R-:W-:Y:S02]  /*9b80*/  IMAD.MOV R50, RZ, RZ, -R46 ;  /* 0x000000ffff327224 */ /* 0x000fe400078e0a2e */
[----:B------:R-:W-:Y:S01]  /*9b90*/  IMAD.MOV.U32 R45, RZ, RZ, R48 ;  /* 0x000000ffff2d7224 */ /* 0x000fe200078e0030 */
[C---:B------:R-:W-:Y:S01]  /*9ba0*/  ISETP.GT.U32.AND P5, PT, R59.reuse, R13, PT ;  /* 0x0000000d3b00720c */ /* 0x040fe20003fa4070 */
[----:B------:R-:W-:Y:S01]  /*9bb0*/  IMAD.MOV R46, RZ, RZ, -R47 ;  /* 0x000000ffff2e7224 */ /* 0x000fe200078e0a2f */
[C---:B------:R-:W-:Y:S01]  /*9bc0*/  ISETP.GT.U32.AND P6, PT, R59.reuse, R12, PT ;  /* 0x0000000c3b00720c */ /* 0x040fe20003fc4070 */
[----:B------:R-:W-:Y:S01]  /*9bd0*/  IMAD R41, R59, R50, R41 ;  /* 0x000000323b297224 */ /* 0x000fe200078e0229 */
[----:B------:R-:W-:Y:S01]  /*9be0*/  IABS R48, R53 ;  /* 0x0000003500307213 */ /* 0x000fe20000000000 */
[----:B------:R-:W-:Y:S01]  /*9bf0*/  IMAD.HI.U32 R47, R3, R45, RZ ;  /* 0x0000002d032f7227 */ /* 0x000fe200078e00ff */
[----:B------:R-:W-:-:S02]  /*9c00*/  IABS R50, R51 ;  /* 0x0000003300327213 */ /* 0x000fc40000000000 */
[C---:B------:R-:W-:Y:S01]  /*9c10*/  ISETP.GT.U32.AND P4, PT, R59.reuse, R60, PT ;  /* 0x0000003c3b00720c */ /* 0x040fe20003f84070 */
[----:B------:R-:W-:Y:S01]  /*9c20*/  @!P3 IMAD.IADD R14, R14, 0x1, -R59 ;  /* 0x000000010e0eb824 */ /* 0x000fe200078e0a3b */
[C---:B------:R-:W-:Y:S01]  /*9c30*/  ISETP.GT.U32.AND P2, PT, R59.reuse, R11, PT ;  /* 0x0000000b3b00720c */ /* 0x040fe20003f44070 */
[C---:B------:R-:W-:Y:S01]  /*9c40*/  IMAD R43, R59.reuse, R46, R43 ;  /* 0x0000002e3b2b7224 */ /* 0x040fe200078e022b */
[----:B------:R-:W-:Y:S01]  /*9c50*/  IABS R46, R52 ;  /* 0x00000034002e7213 */ /* 0x000fe20000000000 */
[----:B------:R-:W-:Y:S01]  /*9c60*/  IMAD.MOV R51, RZ, RZ, -R47 ;  /* 0x000000ffff337224 */ /* 0x000fe200078e0a2f */
[----:B------:R-:W-:Y:S01]  /*9c70*/  ISETP.GT.U32.AND P1, PT, R59, R15, PT ;  /* 0x0000000f3b00720c */ /* 0x000fe20003f24070 */
[----:B------:R-:W-:Y:S02]  /*9c80*/  IMAD.MOV.U32 R47, RZ, RZ, R48 ;  /* 0x000000ffff2f7224 */ /* 0x000fe400078e0030 */
[----:B------:R-:W-:Y:S01]  /*9c90*/  @!P0 IMAD.IADD R19, R19, 0x1, -R59 ;  /* 0x0000000113138824 */ /* 0x000fe200078e0a3b */
[----:B------:R-:W-:Y:S01]  /*9ca0*/  ISETP.GT.U32.AND P0, PT, R59, R14, PT ;  /* 0x0000000e3b00720c */ /* 0x000fe20003f04070 */
[----:B------:R-:W-:-:S02]  /*9cb0*/  IMAD.MOV.U32 R48, RZ, RZ, R50 ;  /* 0x000000ffff307224 */ /* 0x000fc400078e0032 */
[----:B------:R-:W-:Y:S02]  /*9cc0*/  IMAD R45, R59, R51, R45 ;  /* 0x000000333b2d7224 */ /* 0x000fe400078e022d */
[----:B------:R-:W-:Y:S01]  /*9cd0*/  IMAD.HI.U32 R51, R3, R46, RZ ;  /* 0x0000002e03337227 */ /* 0x000fe200078e00ff */
[----:B------:R-:W-:-:S03]  /*9ce0*/  IABS R53, R55 ;  /* 0x0000003700357213 */ /* 0x000fc60000000000 */
[----:B------:R-:W-:Y:S01]  /*9cf0*/  IMAD.HI.U32 R52, R3, R48, RZ ;  /* 0x0000003003347227 */ /* 0x000fe200078e00ff */
[----:B------:R-:W-:-:S03]  /*9d00*/  ISETP.GT.U32.AND P3, PT, R59, R10, PT ;  /* 0x0000000a3b00720c */ /* 0x000fc60003f64070 */
[--C-:B------:R-:W-:Y:S01]  /*9d10*/  @!P5 IMAD.IADD R13, R13, 0x1, -R59.reuse ;  /* 0x000000010d0dd824 */ /* 0x100fe200078e0a3b */
[C---:B------:R-:W-:Y:S01]  /*9d20*/  ISETP.GT.U32.AND P5, PT, R59.reuse, R7, PT ;  /* 0x000000073b00720c */ /* 0x040fe20003fa4070 */
[----:B------:R-:W-:Y:S02]  /*9d30*/  @!P6 IMAD.IADD R12, R12, 0x1, -R59 ;  /* 0x000000010c0ce824 */ /* 0x000fe400078e0a3b */
[----:B------:R-:W-:Y:S02]  /*9d40*/  IMAD.MOV R55, RZ, RZ, -R51 ;  /* 0x000000ffff377224 */ /* 0x000fe400078e0a33 */
[----:B------:R-:W-:Y:S02]  /*9d50*/  IMAD.MOV R51, RZ, RZ, -R52 ;  /* 0x000000ffff337224 */ /* 0x000fe400078e0a34 */
[--C-:B------:R-:W-:Y:S01]  /*9d60*/  @!P4 IMAD.IADD R60, R60, 0x1, -R59.reuse ;  /* 0x000000013c3cc824 */ /* 0x100fe200078e0a3b */
[----:B------:R-:W-:Y:S01]  /*9d70*/  ISETP.GT.U32.AND P4, PT, R59, R8, PT ;  /* 0x000000083b00720c */ /* 0x000fe20003f84070 */
[--C-:B------:R-:W-:Y:S01]  /*9d80*/  @!P2 IMAD.IADD R11, R11, 0x1, -R59.reuse ;  /* 0x000000010b0ba824 */ /* 0x100fe200078e0a3b */
[----:B------:R-:W-:Y:S01]  /*9d90*/  ISETP.GT.U32.AND P2, PT, R59, R12, PT ;  /* 0x0000000c3b00720c */ /* 0x000fe20003f44070 */
[--C-:B------:R-:W-:Y:S01]  /*9da0*/  @!P1 IMAD.IADD R15, R15, 0x1, -R59.reuse ;  /* 0x000000010f0f9824 */ /* 0x100fe200078e0a3b */
[C---:B------:R-:W-:Y:S01]  /*9db0*/  ISETP.GT.U32.AND P1, PT, R59.reuse, R13, PT ;  /* 0x0000000d3b00720c */ /* 0x040fe20003f24070 */
[----:B------:R-:W-:Y:S01]  /*9dc0*/  IMAD R48, R59, R51, R48 ;  /* 0x000000333b307224 */ /* 0x000fe200078e0230 */
[----:B------:R-:W-:Y:S01]  /*9dd0*/  IABS R51, R58 ;  /* 0x0000003a00337213 */ /* 0x000fe20000000000 */
[--C-:B------:R-:W-:Y:S01]  /*9de0*/  @!P0 IMAD.IADD R14, R14, 0x1, -R59.reuse ;  /* 0x000000010e0e8824 */ /* 0x100fe200078e0a3b */
[----:B------:R-:W3:Y:S04]  /*9df0*/  LDL.LU R58, [R1+0x9c] ;  /* 0x00009c00013a7983 */ /* 0x000ee80000300800 */
[----:B------:R-:W4:Y:S01]  /*9e00*/  LDL.LU R18, [R1+0x98] ;  /* 0x0000980001127983 */ /* 0x000f220000300800 */
[----:B------:R-:W-:-:S03]  /*9e10*/  @!P3 IMAD.IADD R10, R10, 0x1, -R59 ;  /* 0x000000010a0ab824 */ /* 0x000fc600078e0a3b */
[----:B------:R-:W3:Y:S01]  /*9e20*/  LDL.LU R17, [R1+0x94] ;  /* 0x0000940001117983 */ /* 0x000ee20000300800 */
[----:B------:R-:W-:Y:S01]  /*9e30*/  ISETP.GT.U32.AND P3, PT, R59, R60, PT ;  /* 0x0000003c3b00720c */ /* 0x000fe20003f64070 */
[----:B------:R-:W-:Y:S02]  /*9e40*/  @!P5 IMAD.IADD R7, R7, 0x1, -R59 ;  /* 0x000000010707d824 */ /* 0x000fe400078e0a3b */
[----:B------:R0:W-:Y:S01]  /*9e50*/  STL [R1+0xdc], R14 ;  /* 0x0000dc0e01007387 */ /* 0x0001e20000100800 */
[----:B------:R-:W-:-:S03]  /*9e60*/  ISETP.GT.U32.AND P5, PT, R59, R19, PT ;  /* 0x000000133b00720c */ /* 0x000fc60003fa4070 */
[----:B------:R-:W3:Y:S01]  /*9e70*/  LDL.LU R16, [R1+0x90] ;  /* 0x0000900001107983 */ /* 0x000ee20000300800 */
[--C-:B------:R-:W-:Y:S01]  /*9e80*/  @!P4 IMAD.IADD R8, R8, 0x1, -R59.reuse ;  /* 0x000000010808c824 */ /* 0x100fe200078e0a3b */
[C---:B------:R-:W-:Y:S01]  /*9e90*/  ISETP.GT.U32.AND P4, PT, R59.reuse, R15, PT ;  /* 0x0000000f3b00720c */ /* 0x040fe20003f84070 */
[--C-:B------:R-:W-:Y:S01]  /*9ea0*/  @!P2 IMAD.IADD R12, R12, 0x1, -R59.reuse ;  /* 0x000000010c0ca824 */ /* 0x100fe200078e0a3b */
[----:B0-----:R-:W3:Y:S01]  /*9eb0*/  LDL.LU R14, [R1+0x8c] ;  /* 0x00008c00010e7983 */ /* 0x001ee20000300800 */
[----:B------:R-:W-:Y:S01]  /*9ec0*/  ISETP.GT.U32.AND P0, PT, R59, R11, PT ;  /* 0x0000000b3b00720c */ /* 0x000fe20003f04070 */
[--C-:B------:R-:W-:Y:S01]  /*9ed0*/  @!P1 IMAD.IADD R13, R13, 0x1, -R59.reuse ;  /* 0x000000010d0d9824 */ /* 0x100fe200078e0a3b */
[C---:B------:R-:W-:Y:S02]  /*9ee0*/  ISETP.GT.U32.AND P2, PT, R59.reuse, R7, PT ;  /* 0x000000073b00720c */ /* 0x040fe40003f44070 */
[----:B------:R-:W-:Y:S01]  /*9ef0*/  ISETP.GT.U32.AND P1, PT, R59, R10, PT ;  /* 0x0000000a3b00720c */ /* 0x000fe20003f24070 */
[--C-:B------:R-:W-:Y:S01]  /*9f00*/  @!P3 IMAD.IADD R60, R60, 0x1, -R59.reuse ;  /* 0x000000013c3cb824 */ /* 0x100fe200078e0a3b */
[----:B------:R0:W-:Y:S01]  /*9f10*/  STL [R1+0xd8], R13 ;  /* 0x0000d80d01007387 */ /* 0x0001e20000100800 */
[----:B------:R-:W-:-:S03]  /*9f20*/  @!P5 IMAD.IADD R19, R19, 0x1, -R59 ;  /* 0x000000011313d824 */ /* 0x000fc600078e0a3b */
[----:B------:R-:W-:-:S03]  /*9f30*/  @!P4 IMAD.IADD R15, R15, 0x1, -R59 ;  /* 0x000000010f0fc824 */ /* 0x000fc600078e0a3b */
[--C-:B------:R-:W-:Y:S01]  /*9f40*/  @!P0 IMAD.IADD R11, R11, 0x1, -R59.reuse ;  /* 0x000000010b0b8824 */ /* 0x100fe200078e0a3b */
[----:B0-----:R-:W3:Y:S01]  /*9f50*/  LDL.LU R13, [R1+0x88] ;  /* 0x00008800010d7983 */ /* 0x001ee20000300800 */
[----:B------:R-:W-:-:S03]  /*9f60*/  @!P2 IMAD.IADD R7, R7, 0x1, -R59 ;  /* 0x000000010707a824 */ /* 0x000fc600078e0a3b */
[----:B------:R0:W-:Y:S01]  /*9f70*/  STL [R1+0xd4], R12 ;  /* 0x0000d40c01007387 */ /* 0x0001e20000100800 */
[----:B------:R-:W-:-:S03]  /*9f80*/  @!P1 IMAD.IADD R10, R10, 0x1, -R59 ;  /* 0x000000010a0a9824 */ /* 0x000fc600078e0a3b */
[----:B0-----:R-:W3:Y:S04]  /*9f90*/  LDL.LU R12, [R1+0x84] ;  /* 0x00008400010c7983 */ /* 0x001ee80000300800 */
[----:B------:R0:W-:Y:S04]  /*9fa0*/  STL [R1+0xd0], R60 ;  /* 0x0000d03c01007387 */ /* 0x0001e80000100800 */
[----:B0-----:R-:W3:Y:S04]  /*9fb0*/  LDL.LU R60, [R1+0x80] ;  /* 0x00008000013c7983 */ /* 0x001ee80000300800 */
[----:B------:R-:W-:Y:S04]  /*9fc0*/  STL [R1+0xcc], R19 ;  /* 0x0000cc1301007387 */ /* 0x000fe80000100800 */
[----:B------:R-:W-:Y:S04]  /*9fd0*/  STL [R1+0xc8], R15 ;  /* 0x0000c80f01007387 */ /* 0x000fe80000100800 */
[----:B------:R-:W-:Y:S04]  /*9fe0*/  STL [R1+0xc4], R11 ;  /* 0x0000c40b01007387 */ /* 0x000fe80000100800 */
[----:B------:R0:W-:Y:S04]  /*9ff0*/  STL [R1+0xbc], R7 ;  /* 0x0000bc0701007387 */ /* 0x0001e80000100800 */
[----:B------:R-:W-:Y:S04]  /*a000*/  STL [R1+0xc0], R10 ;  /* 0x0000c00a01007387 */ /* 0x000fe80000100800 */
[----:B0-----:R-:W3:Y:S01]  /*a010*/  LDL R7, [R1+0x13fc] ;  /* 0x0013fc0001077983 */ /* 0x001ee20000100800 */
[----:B------:R-:W-:-:S02]  /*a020*/  ISETP.GT.U32.AND P6, PT, R59, R9, PT ;  /* 0x000000093b00720c */ /* 0x000fc40003fc4070 */
[C---:B------:R-:W-:Y:S02]  /*a030*/  ISETP.GT.U32.AND P5, PT, R59.reuse, R6, PT ;  /* 0x000000063b00720c */ /* 0x040fe40003fa4070 */
[C---:B--2---:R-:W-:Y:S02]  /*a040*/  ISETP.GT.U32.AND P4, PT, R59.reuse, R5, PT ;  /* 0x000000053b00720c */ /* 0x044fe40003f84070 */
[----:B------:R-:W-:-:S07]  /*a050*/  ISETP.GT.U32.AND P0, PT, R59, R4, PT ;  /* 0x000000043b00720c */ /* 0x000fce0003f04070 */
[----:B------:R-:W-:Y:S01]  /*a060*/  @!P6 IMAD.IADD R9, R9, 0x1, -R59 ;  /* 0x000000010909e824 */ /* 0x000fe200078e0a3b */
[C---:B------:R-:W-:Y:S01]  /*a070*/  ISETP.GT.U32.AND P6, PT, R59.reuse, R8, PT ;  /* 0x000000083b00720c */ /* 0x040fe20003fc4070 */
[----:B------:R-:W-:Y:S02]  /*a080*/  IMAD R42, R59, R49, R42 ;  /* 0x000000313b2a7224 */ /* 0x000fe400078e022a */
[----:B------:R-:W-:Y:S01]  /*a090*/  IMAD.HI.U32 R49, R3, R44, RZ ;  /* 0x0000002c03317227 */ /* 0x000fe200078e00ff */
[----:B------:R-:W-:-:S03]  /*a0a0*/  ISETP.GT.U32.AND P1, PT, R59, R2, PT ;  /* 0x000000023b00720c */ /* 0x000fc60003f24070 */
[----:B------:R-:W-:Y:S02]  /*a0b0*/  IMAD.MOV R49, RZ, RZ, -R49 ;  /* 0x000000ffff317224 */ /* 0x000fe400078e0a31 */
[----:B------:R-:W-:-:S04]  /*a0c0*/  @!P5 IMAD.IADD R6, R6, 0x1, -R59 ;  /* 0x000000010606d824 */ /* 0x000fc800078e0a3b */
[----:B------:R-:W-:Y:S01]  /*a0d0*/  @!P6 IMAD.IADD R8, R8, 0x1, -R59 ;  /* 0x000000010808e824 */ /* 0x000fe200078e0a3b */
[----:B------:R-:W-:Y:S01]  /*a0e0*/  ISETP.GT.U32.AND P3, PT, R59, R9, PT ;  /* 0x000000093b00720c */ /* 0x000fe20003f64070 */
[----:B------:R-:W-:-:S04]  /*a0f0*/  IMAD.HI.U32 R50, R3, R47, RZ ;  /* 0x0000002f03327227 */ /* 0x000fc800078e00ff */
[--C-:B------:R-:W-:Y:S02]  /*a100*/  @!P4 IMAD.IADD R5, R5, 0x1, -R59.reuse ;  /* 0x000000010505c824 */ /* 0x100fe400078e0a3b */
[----:B------:R-:W-:Y:S01]  /*a110*/  IMAD R44, R59, R49, R44 ;  /* 0x000000313b2c7224 */ /* 0x000fe200078e022c */
[----:B------:R-:W-:Y:S01]  /*a120*/  IABS R49, R54 ;  /* 0x0000003600317213 */ /* 0x000fe20000000000 */
[----:B------:R-:W-:Y:S02]  /*a130*/  @!P0 IMAD.IADD R4, R4, 0x1, -R59 ;  /* 0x0000000104048824 */ /* 0x000fe400078e0a3b */
[----:B------:R-:W-:Y:S02]  /*a140*/  IMAD.MOV R54, RZ, RZ, -R50 ;  /* 0x000000ffff367224 */ /* 0x000fe400078e0a32 */
[----:B------:R-:W-:-:S04]  /*a150*/  IMAD.MOV.U32 R50, RZ, RZ, R53 ;  /* 0x000000ffff327224 */ /* 0x000fc800078e0035 */
[----:B------:R-:W-:-:S04]  /*a160*/  IMAD.HI.U32 R52, R3, R50, RZ ;  /* 0x0000003203347227 */ /* 0x000fc800078e00ff */
[--C-:B------:R-:W-:Y:S02]  /*a170*/  @!P1 IMAD.IADD R2, R2, 0x1, -R59.reuse ;  /* 0x0000000102029824 */ /* 0x100fe400078e0a3b */
[----:B------:R-:W-:Y:S02]  /*a180*/  IMAD.MOV R52, RZ, RZ, -R52 ;  /* 0x000000ffff347224 */ /* 0x000fe400078e0a34 */
[----:B------:R-:W-:Y:S01]  /*a190*/  @!P3 IMAD.IADD R9, R9, 0x1, -R59 ;  /* 0x000000010909b824 */ /* 0x000fe200078e0a3b */
[C---:B------:R-:W-:Y:S01]  /*a1a0*/  ISETP.GT.U32.AND P2, PT, R59.reuse, R0, PT ;  /* 0x000000003b00720c */ /* 0x040fe20003f44070 */
[----:B------:R-:W-:Y:S02]  /*a1b0*/  IMAD R50, R59, R52, R50 ;  /* 0x000000343b327224 */ /* 0x000fe400078e0232 */
[----:B------:R-:W-:Y:S01]  /*a1c0*/  IMAD.HI.U32 R52, R3, R51, RZ ;  /* 0x0000003303347227 */ /* 0x000fe200078e00ff */
[----:B------:R0:W-:Y:S03]  /*a1d0*/  STL [R1+0xb8], R9 ;  /* 0x0000b80901007387 */ /* 0x0001e60000100800 */
[----:B------:R-:W-:Y:S01]  /*a1e0*/  IMAD.MOV R52, RZ, RZ, -R52 ;  /* 0x000000ffff347224 */ /* 0x000fe200078e0a34 */
[----:B0-----:R-:W2:Y:S04]  /*a1f0*/  LDL.LU R9, [R1+0x7c] ;  /* 0x00007c0001097983 */ /* 0x001ea80000300800 */
[----:B------:R-:W2:Y:S01]  /*a200*/  LDL.LU R15, [R1+0x78] ;  /* 0x00007800010f7983 */ /* 0x000ea20000300800 */
[----:B------:R-:W-:-:S03]  /*a210*/  IMAD R51, R59, R52, R51 ;  /* 0x000000343b337224 */ /* 0x000fc600078e0233 */
[----:B------:R0:W-:Y:S04]  /*a220*/  STL [R1+0xb4], R8 ;  /* 0x0000b40801007387 */ /* 0x0001e80000100800 */
[----:B------:R-:W2:Y:S01]  /*a230*/  LDL.LU R11, [R1+0x74] ;  /* 0x00007400010b7983 */ /* 0x000ea20000300800 */
[----:B------:R-:W-:-:S03]  /*a240*/  @!P2 IMAD.IADD R0, R0, 0x1, -R59 ;  /* 0x000000010000a824 */ /* 0x000fc600078e0a3b */
[----:B0-----:R-:W2:Y:S01]  /*a250*/  LDL.LU R8, [R1+0x70] ;  /* 0x0000700001087983 */ /* 0x001ea20000300800 */
[C---:B----4-:R-:W-:Y:S02]  /*a260*/  ISETP.GT.U32.AND P6, PT, R59.reuse, R18, PT ;  /* 0x000000123b00720c */ /* 0x050fe40003fc4070 */
[C---:B---3--:R-:W-:Y:S02]  /*a270*/  ISETP.GT.U32.AND P5, PT, R59.reuse, R17, PT ;  /* 0x000000113b00720c */ /* 0x048fe40003fa4070 */
[C---:B------:R-:W-:Y:S02]  /*a280*/  ISETP.GT.U32.AND P4, PT, R59.reuse, R16, PT ;  /* 0x000000103b00720c */ /* 0x040fe40003f84070 */
[----:B------:R-:W-:-:S07]  /*a290*/  ISETP.GT.U32.AND P0, PT, R59, R14, PT ;  /* 0x0000000e3b00720c */ /* 0x000fce0003f04070 */
[--C-:B------:R-:W-:Y:S01]  /*a2a0*/  @!P6 IMAD.IADD R18, R18, 0x1, -R59.reuse ;  /* 0x000000011212e824 */ /* 0x100fe200078e0a3b */
[----:B------:R-:W-:Y:S01]  /*a2b0*/  ISETP.GT.U32.AND P6, PT, R59, R6, PT ;  /* 0x000000063b00720c */ /* 0x000fe20003fc4070 */
[--C-:B------:R-:W-:Y:S01]  /*a2c0*/  @!P5 IMAD.IADD R17, R17, 0x1, -R59.reuse ;  /* 0x000000011111d824 */ /* 0x100fe200078e0a3b */
[C---:B------:R-:W-:Y:S01]  /*a2d0*/  ISETP.GT.U32.AND P5, PT, R59.reuse, R5, PT ;  /* 0x000000053b00720c */ /* 0x040fe20003fa4070 */
[--C-:B------:R-:W-:Y:S01]  /*a2e0*/  @!P4 IMAD.IADD R16, R16, 0x1, -R59.reuse ;  /* 0x000000011010c824 */ /* 0x100fe200078e0a3b */
[C---:B------:R-:W-:Y:S01]  /*a2f0*/  ISETP.GT.U32.AND P4, PT, R59.reuse, R4, PT ;  /* 0x000000043b00720c */ /* 0x040fe20003f84070 */
[----:B------:R-:W-:Y:S01]  /*a300*/  @!P0 IMAD.IADD R14, R14, 0x1, -R59 ;  /* 0x000000010e0e8824 */ /* 0x000fe200078e0a3b */
[C---:B------:R-:W-:Y:S02]  /*a310*/  ISETP.GT.U32.AND P0, PT, R59.reuse, R2, PT ;  /* 0x000000023b00720c */ /* 0x040fe40003f04070 */
[----:B------:R-:W-:-:S05]  /*a320*/  ISETP.GT.U32.AND P1, PT, R59, R13, PT ;  /* 0x0000000d3b00720c */ /* 0x000fca0003f24070 */
[--C-:B------:R-:W-:Y:S02]  /*a330*/  @!P6 IMAD.IADD R6, R6, 0x1, -R59.reuse ;  /* 0x000000010606e824 */ /* 0x100fe400078e0a3b */
[--C-:B------:R-:W-:Y:S02]  /*a340*/  @!P5 IMAD.IADD R5, R5, 0x1, -R59.reuse ;  /* 0x000000010505d824 */ /* 0x100fe400078e0a3b */
[--C-:B------:R-:W-:Y:S02]  /*a350*/  @!P4 IMAD.IADD R4, R4, 0x1, -R59.reuse ;  /* 0x000000010404c824 */ /* 0x100fe400078e0a3b */
[--C-:B------:R-:W-:Y:S02]  /*a360*/  @!P0 IMAD.IADD R2, R2, 0x1, -R59.reuse ;  /* 0x0000000102028824 */ /* 0x100fe400078e0a3b */
[----:B------:R-:W-:Y:S01]  /*a370*/  @!P1 IMAD.IADD R13, R13, 0x1, -R59 ;  /* 0x000000010d0d9824 */ /* 0x000fe200078e0a3b */
[----:B------:R-:W-:-:S13]  /*a380*/  ISETP.GT.U32.AND P1, PT, R59, R0, PT ;  /* 0x000000003b00720c */ /* 0x000fda0003f24070 */
[----:B------:R-:W-:Y:S01]  /*a390*/  @!P1 IMAD.IADD R0, R0, 0x1, -R59 ;  /* 0x0000000100009824 */ /* 0x000fe200078e0a3b */
[----:B------:R-:W-:Y:S02]  /*a3a0*/  IABS R52, R7 ;  /* 0x0000000700347213 */ /* 0x000fe40000000000 */
[----:B------:R-:W3:Y:S04]  /*a3b0*/  LDL.LU R7, [R1+0x6c] ;  /* 0x00006c0001077983 */ /* 0x000ee80000300800 */
[----:B------:R0:W-:Y:S04]  /*a3c0*/  STL [R1+0xb0], R6 ;  /* 0x0000b00601007387 */ /* 0x0001e80000100800 */
[----:B0-----:R-:W4:Y:S04]  /*a3d0*/  LDL.LU R6, [R1+0x68] ;  /* 0x0000680001067983 */ /* 0x001f280000300800 */
[----:B------:R0:W-:Y:S04]  /*a3e0*/  STL [R1+0xac], R5 ;  /* 0x0000ac0501007387 */ /* 0x0001e80000100800 */
[----:B------:R-:W4:Y:S04]  /*a3f0*/  LDL.LU R19, [R1+0x64] ;  /* 0x0000640001137983 */ /* 0x000f280000300800 */
[----:B------:R1:W-:Y:S04]  /*a400*/  STL [R1+0xa8], R4 ;  /* 0x0000a80401007387 */ /* 0x0003e80000100800 */
[----:B------:R-:W4:Y:S04]  /*a410*/  LDL.LU R10, [R1+0x60] ;  /* 0x00006000010a7983 */ /* 0x000f280000300800 */
[----:B------:R1:W-:Y:S04]  /*a420*/  STL [R1+0xa4], R2 ;  /* 0x0000a40201007387 */ /* 0x0003e80000100800 */
[----:B0-----:R-:W4:Y:S04]  /*a430*/  LDL.LU R5, [R1+0x5c] ;  /* 0x00005c0001057983 */ /* 0x001f280000300800 */
[----:B-1----:R-:W4:Y:S04]  /*a440*/  LDL.LU R4, [R1+0x58] ;  /* 0x0000580001047983 */ /* 0x002f280000300800 */
[----:B------:R0:W-:Y:S04]  /*a450*/  STL [R1+0xa0], R0 ;  /* 0x0000a00001007387 */ /* 0x0001e80000100800 */
[----:B------:R-:W4:Y:S01]  /*a460*/  LDL.LU R2, [R1+0x54] ;  /* 0x0000540001027983 */ /* 0x000f220000300800 */
[----:B------:R-:W-:-:S02]  /*a470*/  ISETP.GT.U32.AND P3, PT, R59, R58, PT ;  /* 0x0000003a3b00720c */ /* 0x000fc40003f64070 */
[C---:B------:R-:W-:Y:S02]  /*a480*/  ISETP.GT.U32.AND P2, PT, R59.reuse, R12, PT ;  /* 0x0000000c3b00720c */ /* 0x040fe40003f44070 */
[C---:B------:R-:W-:Y:S01]  /*a490*/  ISETP.GT.U32.AND P5, PT, R59.reuse, R17, PT ;  /* 0x000000113b00720c */ /* 0x040fe20003fa4070 */
[----:B0-----:R-:W4:Y:S08]  /*a4a0*/  LDL.LU R0, [R1+0x50] ;  /* 0x0000500001007983 */ /* 0x001f300000300800 */
[--C-:B------:R-:W-:Y:S01]  /*a4b0*/  @!P3 IMAD.IADD R58, R58, 0x1, -R59.reuse ;  /* 0x000000013a3ab824 */ /* 0x100fe200078e0a3b */
[C---:B------:R-:W-:Y:S01]  /*a4c0*/  ISETP.GT.U32.AND P3, PT, R59.reuse, R60, PT ;  /* 0x0000003c3b00720c */ /* 0x040fe20003f64070 */
[----:B------:R-:W-:Y:S01]  /*a4d0*/  @!P2 IMAD.IADD R12, R12, 0x1, -R59 ;  /* 0x000000010c0ca824 */ /* 0x000fe200078e0a3b */
[----:B------:R-:W-:-:S02]  /*a4e0*/  ISETP.GT.U32.AND P4, PT, R59, R16, PT ;  /* 0x000000103b00720c */ /* 0x000fc40003f84070 */
[----:B------:R-:W-:-:S09]  /*a4f0*/  ISETP.GT.U32.AND P2, PT, R59, R58, PT ;  /* 0x0000003a3b00720c */ /* 0x000fd20003f44070 */
[--C-:B------:R-:W-:Y:S01]  /*a500*/  @!P3 IMAD.IADD R60, R60, 0x1, -R59.reuse ;  /* 0x000000013c3cb824 */ /* 0x100fe200078e0a3b */
[----:B------:R-:W-:Y:S01]  /*a510*/  ISETP.GT.U32.AND P3, PT, R59, R18, PT ;  /* 0x000000123b00720c */ /* 0x000fe20003f64070 */
[--C-:B------:R-:W-:Y:S01]  /*a520*/  @!P5 IMAD.IADD R17, R17, 0x1, -R59.reuse ;  /* 0x000000011111d824 */ /* 0x100fe200078e0a3b */
[C---:B------:R-:W-:Y:S02]  /*a530*/  ISETP.GT.U32.AND P0, PT, R59.reuse, R14, PT ;  /* 0x0000000e3b00720c */ /* 0x040fe40003f04070 */
[C---:B------:R-:W-:Y:S01]  /*a540*/  ISETP.GT.U32.AND P6, PT, R59.reuse, R60, PT ;  /* 0x0000003c3b00720c */ /* 0x040fe20003fc4070 */
[--C-:B------:R-:W-:Y:S01]  /*a550*/  @!P2 IMAD.IADD R58, R58, 0x1, -R59.reuse ;  /* 0x000000013a3aa824 */ /* 0x100fe200078e0a3b */
[C---:B--2---:R-:W-:Y:S01]  /*a560*/  ISETP.GT.U32.AND P5, PT, R59.reuse, R15, PT ;  /* 0x0000000f3b00720c */ /* 0x044fe20003fa4070 */
[----:B------:R-:W-:Y:S01]  /*a570*/  @!P4 IMAD.IADD R16, R16, 0x1, -R59 ;  /* 0x000000011010c824 */ /* 0x000fe200078e0a3b */
[----:B------:R-:W-:-:S05]  /*a580*/  ISETP.GT.U32.AND P4, PT, R59, R11, PT ;  /* 0x0000000b3b00720c */ /* 0x000fca0003f84070 */
[--C-:B------:R-:W-:Y:S01]  /*a590*/  @!P3 IMAD.IADD R18, R18, 0x1, -R59.reuse ;  /* 0x000000011212b824 */ /* 0x100fe200078e0a3b */
[C---:B------:R-:W-:Y:S01]  /*a5a0*/  ISETP.GT.U32.AND P3, PT, R59.reuse, R9, PT ;  /* 0x000000093b00720c */ /* 0x040fe20003f64070 */
[----:B------:R0:W-:Y:S02]  /*a5b0*/  STL [R1+0x9c], R58 ;  /* 0x00009c3a01007387 */ /* 0x0001e40000100800 */
[--C-:B------:R-:W-:Y:S01]  /*a5c0*/  @!P6 IMAD.IADD R60, R60, 0x1, -R59.reuse ;  /* 0x000000013c3ce824 */ /* 0x100fe200078e0a3b */
[C---:B------:R-:W-:Y:S01]  /*a5d0*/  ISETP.GT.U32.AND P1, PT, R59.reuse, R13, PT ;  /* 0x0000000d3b00720c */ /* 0x040fe20003f24070 */
[----:B------:R-:W-:Y:S01]  /*a5e0*/  @!P0 IMAD.IADD R14, R14, 0x1, -R59 ;  /* 0x000000010e0e8824 */ /* 0x000fe200078e0a3b */
[----:B0-----:R-:W2:Y:S01]  /*a5f0*/  LDL.LU R58, [R1+0x4c] ;  /* 0x00004c00013a7983 */ /* 0x001ea20000300800 */
[----:B------:R-:W-:-:S06]  /*a600*/  ISETP.GT.U32.AND P0, PT, R59, R8, PT ;  /* 0x000000083b00720c */ /* 0x000fcc0003f04070 */
[--C-:B------:R-:W-:Y:S01]  /*a610*/  @!P3 IMAD.IADD R9, R9, 0x1, -R59.reuse ;  /* 0x000000010909b824 */ /* 0x100fe200078e0a3b */
[----:B------:R-:W-:Y:S01]  /*a620*/  ISETP.GT.U32.AND P2, PT, R59, R12, PT ;  /* 0x0000000c3b00720c */ /* 0x000fe20003f44070 */
[--C-:B------:R-:W-:Y:S02]  /*a630*/  @!P5 IMAD.IADD R15, R15, 0x1, -R59.reuse ;  /* 0x000000010f0fd824 */ /* 0x100fe400078e0a3b */
[--C-:B------:R-:W-:Y:S01]  /*a640*/  @!P4 IMAD.IADD R11, R11, 0x1, -R59.reuse ;  /* 0x000000010b0bc824 */ /* 0x100fe200078e0a3b */
[----:B------:R-:W-:Y:S01]  /*a650*/  STL [R1+0x98], R18 ;  /* 0x0000981201007387 */ /* 0x000fe20000100800 */
[----:B------:R-:W-:-:S03]  /*a660*/  @!P1 IMAD.IADD R13, R13, 0x1, -R59 ;  /* 0x000000010d0d9824 */ /* 0x000fc600078e0a3b */
[----:B------:R-:W-:Y:S01]  /*a670*/  STL [R1+0x94], R17 ;  /* 0x0000941101007387 */ /* 0x000fe20000100800 */
[----:B------:R-:W-:-:S03]  /*a680*/  @!P0 IMAD.IADD R8, R8, 0x1, -R59 ;  /* 0x0000000108088824 */ /* 0x000fc600078e0a3b */
[----:B------:R-:W-:Y:S01]  /*a690*/  STL [R1+0x90], R16 ;  /* 0x0000901001007387 */ /* 0x000fe20000100800 */
[----:B------:R-:W-:-:S03]  /*a6a0*/  @!P2 IMAD.IADD R12, R12, 0x1, -R59 ;  /* 0x000000010c0ca824 */ /* 0x000fc600078e0a3b */
[----:B------:R-:W-:Y:S04]  /*a6b0*/  STL [R1+0x8c], R14 ;  /* 0x00008c0e01007387 */ /* 0x000fe80000100800 */
[----:B------:R-:W-:Y:S04]  /*a6c0*/  STL [R1+0x88], R13 ;  /* 0x0000880d01007387 */ /* 0x000fe80000100800 */
[----:B------:R0:W-:Y:S04]  /*a6d0*/  STL [R1+0x80], R60 ;  /* 0x0000803c01007387 */ /* 0x0001e80000100800 */
[----:B------:R1:W-:Y:S04]  /*a6e0*/  STL [R1+0x84], R12 ;  /* 0x0000840c01007387 */ /* 0x0003e80000100800 */
[----:B0-----:R-:W2:Y:S04]  /*a6f0*/  LDL.LU R60, [R1+0x48] ;  /* 0x00004800013c7983 */ /* 0x001ea80000300800 */
[----:B------:R-:W2:Y:S04]  /*a700*/  LDL.LU R18, [R1+0x44] ;  /* 0x0000440001127983 */ /* 0x000ea80000300800 */
[----:B------:R-:W2:Y:S04]  /*a710*/  LDL.LU R14, [R1+0x40] ;  /* 0x00004000010e7983 */ /* 0x000ea80000300800 */
[----:B------:R-:W2:Y:S04]  /*a720*/  LDL.LU R13, [R1+0x3c] ;  /* 0x00003c00010d7983 */ /* 0x000ea80000300800 */
[----:B-1----:R-:W2:Y:S01]  /*a730*/  LDL.LU R12, [R1+0x38] ;  /* 0x00003800010c7983 */ /* 0x002ea20000300800 */
[----:B---3--:R-:W-:-:S02]  /*a740*/  ISETP.GT.U32.AND P1, PT, R59, R7, PT ;  /* 0x000000073b00720c */ /* 0x008fc40003f24070 */
[C---:B----4-:R-:W-:Y:S02]  /*a750*/  ISETP.GT.U32.AND P6, PT, R59.reuse, R19, PT ;  /* 0x000000133b00720c */ /* 0x050fe40003fc4070 */
[C---:B------:R-:W-:Y:S02]  /*a760*/  ISETP.GT.U32.AND P3, PT, R59.reuse, R10, PT ;  /* 0x0000000a3b00720c */ /* 0x040fe40003f64070 */
[C---:B------:R-:W-:Y:S02]  /*a770*/  ISETP.GT.U32.AND P5, PT, R59.reuse, R5, PT ;  /* 0x000000053b00720c */ /* 0x040fe40003fa4070 */
[----:B------:R-:W-:-:S07]  /*a780*/  ISETP.GT.U32.AND P4, PT, R59, R4, PT ;  /* 0x000000043b00720c */ /* 0x000fce0003f84070 */
[--C-:B------:R-:W-:Y:S01]  /*a790*/  @!P6 IMAD.IADD R19, R19, 0x1, -R59.reuse ;  /* 0x000000011313e824 */ /* 0x100fe200078e0a3b */
[C---:B------:R-:W-:Y:S01]  /*a7a0*/  ISETP.GT.U32.AND P6, PT, R59.reuse, R9, PT ;  /* 0x000000093b00720c */ /* 0x040fe20003fc4070 */
[--C-:B------:R-:W-:Y:S01]  /*a7b0*/  @!P3 IMAD.IADD R10, R10, 0x1, -R59.reuse ;  /* 0x000000010a0ab824 */ /* 0x100fe200078e0a3b */
[----:B------:R-:W-:Y:S01]  /*a7c0*/  ISETP.GT.U32.AND P3, PT, R59, R15, PT ;  /* 0x0000000f3b00720c */ /* 0x000fe20003f64070 */
[--C-:B------:R-:W-:Y:S01]  /*a7d0*/  @!P5 IMAD.IADD R5, R5, 0x1, -R59.reuse ;  /* 0x000000010505d824 */ /* 0x100fe200078e0a3b */
[C---:B------:R-:W-:Y:S01]  /*a7e0*/  ISETP.GT.U32.AND P5, PT, R59.reuse, R11, PT ;  /* 0x0000000b3b00720c */ /* 0x040fe20003fa4070 */
[----:B------:R-:W-:Y:S01]  /*a7f0*/  @!P4 IMAD.IADD R4, R4, 0x1, -R59 ;  /* 0x000000010404c824 */ /* 0x000fe200078e0a3b */
[C---:B------:R-:W-:Y:S02]  /*a800*/  ISETP.GT.U32.AND P4, PT, R59.reuse, R8, PT ;  /* 0x000000083b00720c */ /* 0x040fe40003f84070 */
[----:B------:R-:W-:-:S05]  /*a810*/  ISETP.GT.U32.AND P0, PT, R59, R2, PT ;  /* 0x000000023b00720c */ /* 0x000fca0003f04070 */
[--C-:B------:R-:W-:Y:S02]  /*a820*/  @!P6 IMAD.IADD R9, R9, 0x1, -R59.reuse ;  /* 0x000000010909e824 */ /* 0x100fe400078e0a3b */
[--C-:B------:R-:W-:Y:S02]  /*a830*/  @!P3 IMAD.IADD R15, R15, 0x1, -R59.reuse ;  /* 0x000000010f0fb824 */ /* 0x100fe400078e0a3b */
[--C-:B------:R-:W-:Y:S01]  /*a840*/  @!P1 IMAD.IADD R7, R7, 0x1, -R59.reuse ;  /* 0x0000000107079824 */ /* 0x100fe200078e0a3b */
[----:B------:R0:W-:Y:S01]  /*a850*/  STL [R1+0x7c], R9 ;  /* 0x00007c0901007387 */ /* 0x0001e20000100800 */
[--C-:B------:R-:W-:Y:S02]  /*a860*/  @!P5 IMAD.IADD R11, R11, 0x1, -R59.reuse ;  /* 0x000000010b0bd824 */ /* 0x100fe400078e0a3b */
[--C-:B------:R-:W-:Y:S02]  /*a870*/  @!P4 IMAD.IADD R8, R8, 0x1, -R59.reuse ;  /* 0x000000010808c824 */ /* 0x100fe400078e0a3b */
[----:B------:R-:W-:Y:S01]  /*a880*/  @!P0 IMAD.IADD R2, R2, 0x1, -R59 ;  /* 0x0000000102028824 */ /* 0x000fe200078e0a3b */
[----:B0-----:R-:W3:Y:S01]  /*a890*/  LDL.LU R9, [R1+0x34] ;  /* 0x0000340001097983 */ /* 0x001ee20000300800 */
[----:B------:R-:W-:-:S03]  /*a8a0*/  ISETP.GT.U32.AND P0, PT, R59, R7, PT ;  /* 0x000000073b00720c */ /* 0x000fc60003f04070 */
[----:B------:R0:W-:Y:S04]  /*a8b0*/  STL [R1+0x78], R15 ;  /* 0x0000780f01007387 */ /* 0x0001e80000100800 */
[----:B------:R-:W4:Y:S04]  /*a8c0*/  LDL.LU R17, [R1+0x30] ;  /* 0x0000300001117983 */ /* 0x000f280000300800 */
[----:B------:R1:W-:Y:S04]  /*a8d0*/  STL [R1+0x74], R11 ;  /* 0x0000740b01007387 */ /* 0x0003e80000100800 */
[----:B------:R-:W3:Y:S04]  /*a8e0*/  LDL.LU R16, [R1+0x2c] ;  /* 0x00002c0001107983 */ /* 0x000ee80000300800 */
[----:B------:R1:W-:Y:S04]  /*a8f0*/  STL [R1+0x70], R8 ;  /* 0x0000700801007387 */ /* 0x0003e80000100800 */
[----:B0-----:R-:W3:Y:S04]  /*a900*/  LDL.LU R15, [R1+0x28] ;  /* 0x00002800010f7983 */ /* 0x001ee80000300800 */
[----:B-1----:R-:W3:Y:S01]  /*a910*/  LDL.LU R11, [R1+0x24] ;  /* 0x00002400010b7983 */ /* 0x002ee20000300800 */
[----:B------:R-:W-:-:S05]  /*a920*/  @!P0 IMAD.IADD R7, R7, 0x1, -R59 ;  /* 0x0000000107078824 */ /* 0x000fca00078e0a3b */
[----:B------:R0:W-:Y:S04]  /*a930*/  STL [R1+0x6c], R7 ;  /* 0x00006c0701007387 */ /* 0x0001e80000100800 */
[----:B------:R-:W3:Y:S04]  /*a940*/  LDL.LU R8, [R1+0x20] ;  /* 0x0000200001087983 */ /* 0x000ee80000300800 */
[----:B0-----:R-:W3:Y:S01]  /*a950*/  LDL.LU R7, [R1+0x2a0] ;  /* 0x0002a00001077983 */ /* 0x001ee20000300800 */
[C---:B------:R-:W-:Y:S02]  /*a960*/  ISETP.GT.U32.AND P2, PT, R59.reuse, R6, PT ;  /* 0x000000063b00720c */ /* 0x040fe40003f44070 */
[----:B------:R-:W-:-:S11]  /*a970*/  ISETP.GT.U32.AND P1, PT, R59, R0, PT ;  /* 0x000000003b00720c */ /* 0x000fd60003f24070 */
[--C-:B------:R-:W-:Y:S01]  /*a980*/  @!P2 IMAD.IADD R6, R6, 0x1, -R59.reuse ;  /* 0x000000010606a824 */ /* 0x100fe200078e0a3b */
[C---:B--2---:R-:W-:Y:S01]  /*a990*/  ISETP.GT.U32.AND P2, PT, R59.reuse, R58, PT ;  /* 0x0000003a3b00720c */ /* 0x044fe20003f44070 */
[----:B------:R-:W-:Y:S01]  /*a9a0*/  @!P1 IMAD.IADD R0, R0, 0x1, -R59 ;  /* 0x0000000100009824 */ /* 0x000fe200078e0a3b */
[C---:B------:R-:W-:Y:S02]  /*a9b0*/  ISETP.GT.U32.AND P3, PT, R59.reuse, R10, PT ;  /* 0x0000000a3b00720c */ /* 0x040fe40003f64070 */
[C---:B------:R-:W-:Y:S02]  /*a9c0*/  ISETP.GT.U32.AND P1, PT, R59.reuse, R6, PT ;  /* 0x000000063b00720c */ /* 0x040fe40003f24070 */
[----:B------:R-:W-:-:S07]  /*a9d0*/  ISETP.GT.U32.AND P5, PT, R59, R5, PT ;  /* 0x000000053b00720c */ /* 0x000fce0003fa4070 */
[--C-:B------:R-:W-:Y:S01]  /*a9e0*/  @!P2 IMAD.IADD R58, R58, 0x1, -R59.reuse ;  /* 0x000000013a3aa824 */ /* 0x100fe200078e0a3b */
[----:B------:R-:W-:Y:S01]  /*a9f0*/  ISETP.GT.U32.AND P2, PT, R59, R19, PT ;  /* 0x000000133b00720c */ /* 0x000fe20003f44070 */
[----:B------:R-:W-:-:S03]  /*aa00*/  @!P3 IMAD.IADD R10, R10, 0x1, -R59 ;  /* 0x000000010a0ab824 */ /* 0x000fc600078e0a3b */
[C---:B------:R-:W-:Y:S01]  /*aa10*/  ISETP.GT.U32.AND P6, PT, R59.reuse, R58, PT ;  /* 0x0000003a3b00720c */ /* 0x040fe20003fc4070 */
[----:B------:R-:W-:Y:S01]  /*aa20*/  @!P1 IMAD.IADD R6, R6, 0x1, -R59 ;  /* 0x0000000106069824 */ /* 0x000fe200078e0a3b */
[C---:B------:R-:W-:Y:S02]  /*aa30*/  ISETP.GT.U32.AND P4, PT, R59.reuse, R4, PT ;  /* 0x000000043b00720c */ /* 0x040fe40003f84070 */
[----:B------:R-:W-:-:S05]  /*aa40*/  ISETP.GT.U32.AND P3, PT, R59, R18, PT ;  /* 0x000000123b00720c */ /* 0x000fca0003f64070 */
[--C-:B------:R-:W-:Y:S01]  /*aa50*/  @!P2 IMAD.IADD R19, R19, 0x1, -R59.reuse ;  /* 0x000000011313a824 */ /* 0x100fe200078e0a3b */
[----:B------:R-:W-:Y:S01]  /*aa60*/  ISETP.GT.U32.AND P2, PT, R59, R60, PT ;  /* 0x0000003c3b00720c */ /* 0x000fe20003f44070 */
[--C-:B------:R-:W-:Y:S01]  /*aa70*/  @!P5 IMAD.IADD R5, R5, 0x1, -R59.reuse ;  /* 0x000000010505d824 */ /* 0x100fe200078e0a3b */
[C---:B------:R-:W-:Y:S01]  /*aa80*/  ISETP.GT.U32.AND P5, PT, R59.reuse, R14, PT ;  /* 0x0000000e3b00720c */ /* 0x040fe20003fa4070 */
[----:B------:R0:W-:Y:S01]  /*aa90*/  STL [R1+0x68], R6 ;  /* 0x0000680601007387 */ /* 0x0001e20000100800 */
[--C-:B------:R-:W-:Y:S01]  /*aaa0*/  @!P6 IMAD.IADD R58, R58, 0x1, -R59.reuse ;  /* 0x000000013a3ae824 */ /* 0x100fe200078e0a3b */
[C---:B------:R-:W-:Y:S01]  /*aab0*/  ISETP.GT.U32.AND P0, PT, R59.reuse, R2, PT ;  /* 0x000000023b00720c */ /* 0x040fe20003f04070 */
[--C-:B------:R-:W-:Y:S01]  /*aac0*/  @!P4 IMAD.IADD R4, R4, 0x1, -R59.reuse ;  /* 0x000000010404c824 */ /* 0x100fe200078e0a3b */
[----:B0-----:R-:W2:Y:S06]  /*aad0*/  LDL.LU R6, [R1+0x2a4] ;  /* 0x0002a40001067983 */ /* 0x001eac0000300800 */
[--C-:B------:R-:W-:Y:S01]  /*aae0*/  @!P2 IMAD.IADD R60, R60, 0x1, -R59.reuse ;  /* 0x000000013c3ca824 */ /* 0x100fe200078e0a3b */
[C---:B------:R-:W-:Y:S01]  /*aaf0*/  ISETP.GT.U32.AND P1, PT, R59.reuse, R0, PT ;  /* 0x000000003b00720c */ /* 0x040fe20003f24070 */
[--C-:B------:R-:W-:Y:S01]  /*ab00*/  @!P3 IMAD.IADD R18, R18, 0x1, -R59.reuse ;  /* 0x000000011212b824 */ /* 0x100fe200078e0a3b */
[C---:B------:R-:W-:Y:S01]  /*ab10*/  ISETP.GT.U32.AND P4, PT, R59.reuse, R13, PT ;  /* 0x0000000d3b00720c */ /* 0x040fe20003f84070 */
[--C-:B------:R-:W-:Y:S01]  /*ab20*/  @!P5 IMAD.IADD R14, R14, 0x1, -R59.reuse ;  /* 0x000000010e0ed824 */ /* 0x100fe200078e0a3b */
[----:B------:R-:W-:Y:S01]  /*ab30*/  STL [R1+0x64], R19 ;  /* 0x0000641301007387 */ /* 0x000fe20000100800 */
[----:B------:R-:W-:Y:S01]  /*ab40*/  @!P0 IMAD.IADD R2, R2, 0x1, -R59 ;  /* 0x0000000102028824 */ /* 0x000fe200078e0a3b */
[----:B------:R-:W-:-:S02]  /*ab50*/  ISETP.GT.U32.AND P0, PT, R59, R12, PT ;  /* 0x0000000c3b00720c */ /* 0x000fc40003f04070 */
[----:B------:R-:W-:Y:S05]  /*ab60*/  STL [R1+0x60], R10 ;  /* 0x0000600a01007387 */ /* 0x000fea0000100800 */
[--C-:B------:R-:W-:Y:S01]  /*ab70*/  @!P1 IMAD.IADD R0, R0, 0x1, -R59.reuse ;  /* 0x0000000100009824 */ /* 0x100fe200078e0a3b */
[----:B------:R-:W-:Y:S01]  /*ab80*/  STL [R1+0x5c], R5 ;  /* 0x00005c0501007387 */ /* 0x000fe20000100800 */
[----:B------:R-:W-:-:S03]  /*ab90*/  @!P4 IMAD.IADD R13, R13, 0x1, -R59 ;  /* 0x000000010d0dc824 */ /* 0x000fc600078e0a3b */
[----:B------:R-:W-:Y:S04]  /*aba0*/  STL [R1+0x58], R4 ;  /* 0x0000580401007387 */ /* 0x000fe80000100800 */
[----:B------:R-:W-:Y:S04]  /*abb0*/  STL [R1+0x54], R2 ;  /* 0x0000540201007387 */ /* 0x000fe80000100800 */
[----:B------:R0:W-:Y:S01]  /*abc0*/  STL [R1+0x50], R0 ;  /* 0x0000500001007387 */ /* 0x0001e20000100800 */
[----:B------:R-:W-:-:S03]  /*abd0*/  @!P0 IMAD.IADD R12, R12, 0x1, -R59 ;  /* 0x000000010c0c8824 */ /* 0x000fc600078e0a3b */
[----:B0-----:R-:W2:Y:S04]  /*abe0*/  LDL R0, [R1+0x13f8] ;  /* 0x0013f80001007983 */ /* 0x001ea80000100800 */
[----:B------:R0:W-:Y:S04]  /*abf0*/  STL [R1+0x4c], R58 ;  /* 0x00004c3a01007387 */ /* 0x0001e80000100800 */
[----:B0-----:R-:W2:Y:S04]  /*ac00*/  LDL.LU R58, [R1+0x2a8] ;  /* 0x0002a800013a7983 */ /* 0x001ea80000300800 */
[----:B------:R-:W2:Y:S04]  /*ac10*/  LDL.LU R10, [R1+0x280] ;  /* 0x00028000010a7983 */ /* 0x000ea80000300800 */
[----:B------:R-:W2:Y:S04]  /*ac20*/  LDL.LU R5, [R1+0x290] ;  /* 0x0002900001057983 */ /* 0x000ea80000300800 */
[----:B------:R-:W2:Y:S04]  /*ac30*/  LDL.LU R4, [R1+0x294] ;  /* 0x0002940001047983 */ /* 0x000ea80000300800 */
[----:B------:R-:W2:Y:S01]  /*ac40*/  LDL.LU R2, [R1+0x284] ;  /* 0x0002840001027983 */ /* 0x000ea20000300800 */
[----:B----4-:R-:W-:-:S02]  /*ac50*/  ISETP.GT.U32.AND P6, PT, R59, R17, PT ;  /* 0x000000113b00720c */ /* 0x010fc40003fc4070 */
[C---:B---3--:R-:W-:Y:S02]  /*ac60*/  ISETP.GT.U32.AND P2, PT, R59.reuse, R16, PT ;  /* 0x000000103b00720c */ /* 0x048fe40003f44070 */
[C---:B------:R-:W-:Y:S02]  /*ac70*/  ISETP.GT.U32.AND P3, PT, R59.reuse, R15, PT ;  /* 0x0000000f3b00720c */ /* 0x040fe40003f64070 */
[----:B------:R-:W-:-:S07]  /*ac80*/  ISETP.GT.U32.AND P5, PT, R59, R11, PT ;  /* 0x0000000b3b00720c */ /* 0x000fce0003fa4070 */
[--C-:B------:R-:W-:Y:S01]  /*ac90*/  @!P6 IMAD.IADD R17, R17, 0x1, -R59.reuse ;  /* 0x000000011111e824 */ /* 0x100fe200078e0a3b */
[C---:B------:R-:W-:Y:S01]  /*aca0*/  ISETP.GT.U32.AND P6, PT, R59.reuse, R60, PT ;  /* 0x0000003c3b00720c */ /* 0x040fe20003fc4070 */
[--C-:B------:R-:W-:Y:S01]  /*acb0*/  @!P2 IMAD.IADD R16, R16, 0x1, -R59.reuse ;  /* 0x000000011010a824 */ /* 0x100fe200078e0a3b */
[----:B------:R-:W-:Y:S01]  /*acc0*/  ISETP.GT.U32.AND P2, PT, R59, R18, PT ;  /* 0x000000123b00720c */ /* 0x000fe20003f44070 */
[--C-:B------:R-:W-:Y:S01]  /*acd0*/  @!P3 IMAD.IADD R15, R15, 0x1, -R59.reuse ;  /* 0x000000010f0fb824 */ /* 0x100fe200078e0a3b */
[C---:B------:R-:W-:Y:S02]  /*ace0*/  ISETP.GT.U32.AND P3, PT, R59.reuse, R14, PT ;  /* 0x0000000e3b00720c */ /* 0x040fe40003f64070 */
[----:B------:R-:W-:Y:S01]  /*acf0*/  ISETP.GT.U32.AND P4, PT, R59, R8, PT ;  /* 0x000000083b00720c */ /* 0x000fe20003f84070 */
[----:B------:R-:W-:Y:S01]  /*ad00*/  @!P5 IMAD.IADD R11, R11, 0x1, -R59 ;  /* 0x000000010b0bd824 */ /* 0x000fe200078e0a3b */
[----:B------:R-:W-:-:S05]  /*ad10*/  ISETP.GT.U32.AND P5, PT, R59, R13, PT ;  /* 0x0000000d3b00720c */ /* 0x000fca0003fa4070 */
[--C-:B------:R-:W-:Y:S01]  /*ad20*/  @!P6 IMAD.IADD R60, R60, 0x1, -R59.reuse ;  /* 0x000000013c3ce824 */ /* 0x100fe200078e0a3b */
[C---:B------:R-:W-:Y:S01]  /*ad30*/  ISETP.GT.U32.AND P1, PT, R59.reuse, R9, PT ;  /* 0x000000093b00720c */ /* 0x040fe20003f24070 */
[--C-:B------:R-:W-:Y:S01]  /*ad40*/  @!P2 IMAD.IADD R18, R18, 0x1, -R59.reuse ;  /* 0x000000011212a824 */ /* 0x100fe200078e0a3b */
[C---:B------:R-:W-:Y:S02]  /*ad50*/  ISETP.GT.U32.AND P0, PT, R59.reuse, R7, PT ;  /* 0x000000073b00720c */ /* 0x040fe40003f04070 */
[----:B------:R0:W-:Y:S01]  /*ad60*/  STL [R1+0x48], R60 ;  /* 0x0000483c01007387 */ /* 0x0001e20000100800 */
[--C-:B------:R-:W-:Y:S02]  /*ad70*/  @!P3 IMAD.IADD R14, R14, 0x1, -R59.reuse ;  /* 0x000000010e0eb824 */ /* 0x100fe400078e0a3b */
[--C-:B------:R-:W-:Y:S01]  /*ad80*/  @!P4 IMAD.IADD R8, R8, 0x1, -R59.reuse ;  /* 0x000000010808c824 */ /* 0x100fe200078e0a3b */
[----:B------:R-:W-:Y:S01]  /*ad90*/  ISETP.GT.U32.AND P4, PT, R59, R12, PT ;  /* 0x0000000c3b00720c */ /* 0x000fe20003f84070 */
[--C-:B------:R-:W-:Y:S01]  /*ada0*/  @!P5 IMAD.IADD R13, R13, 0x1, -R59.reuse ;  /* 0x000000010d0dd824 */ /* 0x100fe200078e0a3b */
[----:B0-----:R-:W3:Y:S04]  /*adb0*/  LDL.LU R60, [R1+0x288] ;  /* 0x00028800013c7983 */ /* 0x001ee80000300800 */
[----:B------:R0:W-:Y:S04]  /*adc0*/  STL [R1+0x44], R18 ;  /* 0x0000441201007387 */ /* 0x0001e80000100800 */
[----:B------:R-:W4:Y:S04]  /*add0*/  LDL.LU R19, [R1+0x260] ;  /* 0x0002600001137983 */ /* 0x000f280000300800 */
[----:B------:R1:W-:Y:S01]  /*ade0*/  STL [R1+0x40], R14 ;  /* 0x0000400e01007387 */ /* 0x0003e20000100800 */
[----:B------:R-:W-:-:S03]  /*adf0*/  @!P1 IMAD.IADD R9, R9, 0x1, -R59 ;  /* 0x0000000109099824 */ /* 0x000fc600078e0a3b */
[----:B0-----:R-:W3:Y:S04]  /*ae00*/  LDL.LU R18, [R1+0x270] ;  /* 0x0002700001127983 */ /* 0x001ee80000300800 */
[----:B------:R0:W-:Y:S04]  /*ae10*/  STL [R1+0x3c], R13 ;  /* 0x00003c0d01007387 */ /* 0x0001e80000100800 */
[----:B-1----:R-:W3:Y:S01]  /*ae20*/  LDL.LU R14, [R1+0x278] ;  /* 0x00027800010e7983 */ /* 0x002ee20000300800 */
[----:B------:R-:W-:Y:S01]  /*ae30*/  @!P0 IMAD.IADD R7, R7, 0x1, -R59 ;  /* 0x0000000107078824 */ /* 0x000fe200078e0a3b */
[----:B------:R-:W-:-:S02]  /*ae40*/  ISETP.GT.U32.AND P0, PT, R59, R9, PT ;  /* 0x000000093b00720c */ /* 0x000fc40003f04070 */
[----:B0-----:R-:W3:Y:S01]  /*ae50*/  LDL.LU R13, [R1+0x268] ;  /* 0x00026800010d7983 */ /* 0x001ee20000300800 */
[----:B------:R-:W-:-:S05]  /*ae60*/  @!P4 IMAD.IADD R12, R12, 0x1, -R59 ;  /* 0x000000010c0cc824 */ /* 0x000fca00078e0a3b */
[----:B------:R0:W-:Y:S05]  /*ae70*/  STL [R1+0x38], R12 ;  /* 0x0000380c01007387 */ /* 0x0001ea0000100800 */
[----:B------:R-:W-:Y:S01]  /*ae80*/  @!P0 IMAD.IADD R9, R9, 0x1, -R59 ;  /* 0x0000000109098824 */ /* 0x000fe200078e0a3b */
[----:B0-----:R-:W3:Y:S04]  /*ae90*/  LDL.LU R12, [R1+0x26c] ;  /* 0x00026c00010c7983 */ /* 0x001ee80000300800 */
[----:B------:R0:W-:Y:S04]  /*aea0*/  STL [R1+0x34], R9 ;  /* 0x0000340901007387 */ /* 0x0001e80000100800 */
[----:B0-----:R-:W3:Y:S01]  /*aeb0*/  LDL.LU R9, [R1+0x240] ;  /* 0x0002400001097983 */ /* 0x001ee20000300800 */
[----:B--2---:R-:W-:Y:S01]  /*aec0*/  ISETP.GT.U32.AND P1, PT, R59, R6, PT ;  /* 0x000000063b00720c */ /* 0x004fe20003f24070 */
[----:B------:R-:W-:Y:S01]  /*aed0*/  IMAD.HI.U32 R53, R3, R49, RZ ;  /* 0x0000003103357227 */ /* 0x000fe200078e00ff */
[----:B------:R-:W-:-:S02]  /*aee0*/  ISETP.GT.U32.AND P2, PT, R59, R16, PT ;  /* 0x000000103b00720c */ /* 0x000fc40003f44070 */
[----:B------:R-:W-:Y:S01]  /*aef0*/  ISETP.GT.U32.AND P3, PT, R59, R15, PT ;  /* 0x0000000f3b00720c */ /* 0x000fe20003f64070 */
[----:B------:R-:W-:-:S08]  /*af00*/  IMAD.MOV R53, RZ, RZ, -R53 ;  /* 0x000000ffff357224 */ /* 0x000fd000078e0a35 */
[----:B------:R-:W-:Y:S01]  /*af10*/  @!P1 IMAD.IADD R6, R6, 0x1, -R59 ;  /* 0x0000000106069824 */ /* 0x000fe200078e0a3b */
[C---:B------:R-:W-:Y:S01]  /*af20*/  ISETP.GT.U32.AND P1, PT, R59.reuse, R17, PT ;  /* 0x000000113b00720c */ /* 0x040fe20003f24070 */
[----:B------:R-:W-:Y:S02]  /*af30*/  IMAD R49, R59, R53, R49 ;  /* 0x000000353b317224 */ /* 0x000fe400078e0231 */
[----:B------:R-:W-:Y:S01]  /*af40*/  IMAD.HI.U32 R53, R3, R52, RZ ;  /* 0x0000003403357227 */ /* 0x000fe200078e00ff */
[C---:B------:R-:W-:Y:S02]  /*af50*/  ISETP.GT.U32.AND P6, PT, R59.reuse, R6, PT ;  /* 0x000000063b00720c */ /* 0x040fe40003fc4070 */
[----:B------:R-:W-:Y:S01]  /*af60*/  ISETP.GT.U32.AND P5, PT, R59, R11, PT ;  /* 0x0000000b3b00720c */ /* 0x000fe20003fa4070 */
[----:B------:R-:W-:Y:S02]  /*af70*/  IMAD.MOV R53, RZ, RZ, -R53 ;  /* 0x000000ffff357224 */ /* 0x000fe400078e0a35 */
[----:B------:R-:W-:-:S04]  /*af80*/  @!P2 IMAD.IADD R16, R16, 0x1, -R59 ;  /* 0x000000011010a824 */ /* 0x000fc800078e0a3b */
[--C-:B------:R-:W-:Y:S02]  /*af90*/  @!P1 IMAD.IADD R17, R17, 0x1, -R59.reuse ;  /* 0x0000000111119824 */ /* 0x100fe400078e0a3b */
[--C-:B------:R-:W-:Y:S01]  /*afa0*/  @!P3 IMAD.IADD R15, R15, 0x1, -R59.reuse ;  /* 0x000000010f0fb824 */ /* 0x100fe200078e0a3b */
[C---:B------:R-:W-:Y:S01]  /*afb0*/  ISETP.GT.U32.AND P1, PT, R59.reuse, R58, PT ;  /* 0x0000003a3b00720c */ /* 0x040fe20003f24070 */
[C---:B------:R-:W-:Y:S01]  /*afc0*/  IMAD R52, R59.reuse, R53, R52 ;  /* 0x000000353b347224 */ /* 0x040fe200078e0234 */
[C---:B------:R-:W-:Y:S02]  /*afd0*/  ISETP.GT.U32.AND P2, PT, R59.reuse, R10, PT ;  /* 0x0000000a3b00720c */ /* 0x040fe40003f44070 */
[----:B------:R-:W-:Y:S02]  /*afe0*/  IABS R53, R0 ;  /* 0x0000000000357213 */ /* 0x000fe40000000000 */
[C---:B------:R-:W-:Y:S01]  /*aff0*/  ISETP.GT.U32.AND P3, PT, R59.reuse, R5, PT ;  /* 0x000000053b00720c */ /* 0x040fe20003f64070 */
[----:B------:R-:W2:Y:S01]  /*b000*/  LDL.LU R0, [R1+0x250] ;  /* 0x0002500001007983 */ /* 0x000ea20000300800 */
[--C-:B------:R-:W-:Y:S01]  /*b010*/  @!P6 IMAD.IADD R6, R6, 0x1, -R59.reuse ;  /* 0x000000010606e824 */ /* 0x100fe200078e0a3b */
[----:B------:R-:W-:Y:S01]  /*b020*/  ISETP.GT.U32.AND P4, PT, R59, R8, PT ;  /* 0x000000083b00720c */ /* 0x000fe20003f84070 */
[----:B------:R-:W-:-:S03]  /*b030*/  @!P5 IMAD.IADD R11, R11, 0x1, -R59 ;  /* 0x000000010b0bd824 */ /* 0x000fc600078e0a3b */
[--C-:B------:R-:W-:Y:S01]  /*b040*/  @!P1 IMAD.IADD R58, R58, 0x1, -R59.reuse ;  /* 0x000000013a3a9824 */ /* 0x100fe200078e0a3b */
[C---:B------:R-:W-:Y:S01]  /*b050*/  ISETP.GT.U32.AND P5, PT, R59.reuse, R4, PT ;  /* 0x000000043b00720c */ /* 0x040fe20003fa4070 */
[----:B------:R-:W-:Y:S01]  /*b060*/  @!P2 IMAD.IADD R10, R10, 0x1, -R59 ;  /* 0x000000010a0aa824 */ /* 0x000fe200078e0a3b */
[----:B------:R-:W-:-:S03]  /*b070*/  ISETP.GT.U32.AND P0, PT, R59, R7, PT ;  /* 0x000000073b00720c */ /* 0x000fc60003f04070 */
[----:B------:R-:W-:-:S03]  /*b080*/  @!P3 IMAD.IADD R5, R5, 0x1, -R59 ;  /* 0x000000010505b824 */ /* 0x000fc600078e0a3b */
[----:B------:R-:W-:Y:S01]  /*b090*/  @!P4 IMAD.IADD R8, R8, 0x1, -R59 ;  /* 0x000000010808c824 */ /* 0x000fe200078e0a3b */
[----:B------:R-:W-:-:S04]  /*b0a0*/  ISETP.GT.U32.AND P4, PT, R59, R2, PT ;  /* 0x000000023b00720c */ /* 0x000fc80003f84070 */
[--C-:B------:R-:W-:Y:S01]  /*b0b0*/  @!P5 IMAD.IADD R4, R4, 0x1, -R59.reuse ;  /* 0x000000010404d824 */ /* 0x100fe200078e0a3b */
[----:B------:R-:W-:Y:S01]  /*b0c0*/  STL [R1+0x30], R17 ;  /* 0x0000301101007387 */ /* 0x000fe20000100800 */
[----:B------:R-:W-:-:S03]  /*b0d0*/  @!P0 IMAD.IADD R7, R7, 0x1, -R59 ;  /* 0x0000000107078824 */ /* 0x000fc600078e0a3b */
[----:B------:R-:W-:Y:S04]  /*b0e0*/  STL [R1+0x2c], R16 ;  /* 0x00002c1001007387 */ /* 0x000fe80000100800 */
[----:B------:R-:W-:Y:S04]  /*b0f0*/  STL [R1+0x28], R15 ;  /* 0x0000280f01007387 */ /* 0x000fe80000100800 */
[----:B------:R-:W-:Y:S04]  /*b100*/  STL [R1+0x24], R11 ;  /* 0x0000240b01007387 */ /* 0x000fe80000100800 */
[----:B------:R0:W-:Y:S01]  /*b110*/  STL [R1+0x20], R8 ;  /* 0x0000200801007387 */ /* 0x0001e20000100800 */
[----:B------:R-:W-:-:S03]  /*b120*/  @!P4 IMAD.IADD R2, R2, 0x1, -R59 ;  /* 0x000000010202c824 */ /* 0x000fc600078e0a3b */
[----:B0-----:R-:W2:Y:S04]  /*b130*/  LDL.LU R8, [R1+0x258] ;  /* 0x0002580001087983 */ /* 0x001ea80000300800 */
[----:B------:R0:W-:Y:S04]  /*b140*/  STL [R1+0x2a0], R7 ;  /* 0x0002a00701007387 */ /* 0x0001e80000100800 */
[----:B------:R-:W2:Y:S04]  /*b150*/  LDL.LU R17, [R1+0x248] ;  /* 0x0002480001117983 */ /* 0x000ea80000300800 */
[----:B------:R-:W2:Y:S04]  /*b160*/  LDL.LU R11, [R1+0x24c] ;  /* 0x00024c00010b7983 */ /* 0x000ea80000300800 */
[----:B------:R1:W-:Y:S04]  /*b170*/  STL [R1+0x2a4], R6 ;  /* 0x0002a40601007387 */ /* 0x0003e80000100800 */
[----:B0-----:R-:W2:Y:S04]  /*b180*/  LDL.LU R7, [R1+0x228] ;  /* 0x0002280001077983 */ /* 0x001ea80000300800 */
[----:B-1----:R-:W2:Y:S01]  /*b190*/  LDL.LU R6, [R1+0x234] ;  /* 0x0002340001067983 */ /* 0x002ea20000300800 */
[----:B----4-:R-:W-:-:S02]  /*b1a0*/  ISETP.GT.U32.AND P6, PT, R59, R19, PT ;  /* 0x000000133b00720c */ /* 0x010fc40003fc4070 */
[C---:B---3--:R-:W-:Y:S02]  /*b1b0*/  ISETP.GT.U32.AND P1, PT, R59.reuse, R18, PT ;  /* 0x000000123b00720c */ /* 0x048fe40003f24070 */
[C---:B------:R-:W-:Y:S02]  /*b1c0*/  ISETP.GT.U32.AND P2, PT, R59.reuse, R14, PT ;  /* 0x0000000e3b00720c */ /* 0x040fe40003f44070 */
[----:B------:R-:W-:-:S07]  /*b1d0*/  ISETP.GT.U32.AND P3, PT, R59, R13, PT ;  /* 0x0000000d3b00720c */ /* 0x000fce0003f64070 */
[--C-:B------:R-:W-:Y:S01]  /*b1e0*/  @!P6 IMAD.IADD R19, R19, 0x1, -R59.reuse ;  /* 0x000000011313e824 */ /* 0x100fe200078e0a3b */
[C---:B------:R-:W-:Y:S01]  /*b1f0*/  ISETP.GT.U32.AND P6, PT, R59.reuse, R58, PT ;  /* 0x0000003a3b00720c */ /* 0x040fe20003fc4070 */
[--C-:B------:R-:W-:Y:S01]  /*b200*/  @!P1 IMAD.IADD R18, R18, 0x1, -R59.reuse ;  /* 0x0000000112129824 */ /* 0x100fe200078e0a3b */
[C---:B------:R-:W-:Y:S01]  /*b210*/  ISETP.GT.U32.AND P1, PT, R59.reuse, R10, PT ;  /* 0x0000000a3b00720c */ /* 0x040fe20003f24070 */
[--C-:B------:R-:W-:Y:S01]  /*b220*/  @!P2 IMAD.IADD R14, R14, 0x1, -R59.reuse ;  /* 0x000000010e0ea824 */ /* 0x100fe200078e0a3b */
[----:B------:R-:W-:Y:S01]  /*b230*/  ISETP.GT.U32.AND P2, PT, R59, R5, PT ;  /* 0x000000053b00720c */ /* 0x000fe20003f44070 */
[----:B------:R-:W-:Y:S01]  /*b240*/  @!P3 IMAD.IADD R13, R13, 0x1, -R59 ;  /* 0x000000010d0db824 */ /* 0x000fe200078e0a3b */
[C---:B------:R-:W-:Y:S02]  /*b250*/  ISETP.GT.U32.AND P5, PT, R59.reuse, R12, PT ;  /* 0x0000000c3b00720c */ /* 0x040fe40003fa4070 */
[C---:B------:R-:W-:Y:S02]  /*b260*/  ISETP.GT.U32.AND P3, PT, R59.reuse, R4, PT ;  /* 0x000000043b00720c */ /* 0x040fe40003f64070 */
[----:B------:R-:W-:-:S03]  /*b270*/  ISETP.GT.U32.AND P0, PT, R59, R60, PT ;  /* 0x0000003c3b00720c */ /* 0x000fc60003f04070 */
[--C-:B------:R-:W-:Y:S02]  /*b280*/  @!P6 IMAD.IADD R58, R58, 0x1, -R59.reuse ;  /* 0x000000013a3ae824 */ /* 0x100fe400078e0a3b */
[--C-:B------:R-:W-:Y:S02]  /*b290*/  @!P1 IMAD.IADD R10, R10, 0x1, -R59.reuse ;  /* 0x000000010a0a9824 */ /* 0x100fe400078e0a3b */
[--C-:B------:R-:W-:Y:S01]  /*b2a0*/  @!P2 IMAD.IADD R5, R5, 0x1, -R59.reuse ;  /* 0x000000010505a824 */ /* 0x100fe200078e0a3b */
[----:B------:R0:W-:Y:S01]  /*b2b0*/  STL [R1+0x2a8], R58 ;  /* 0x0002a83a01007387 */ /* 0x0001e20000100800 */
[C---:B------:R-:W-:Y:S01]  /*b2c0*/  ISETP.GT.U32.AND P4, PT, R59.reuse, R9, PT ;  /* 0x000000093b00720c */ /* 0x040fe20003f84070 */
[--C-:B------:R-:W-:Y:S01]  /*b2d0*/  @!P5 IMAD.IADD R12, R12, 0x1, -R59.reuse ;  /* 0x000000010c0cd824 */ /* 0x100fe200078e0a3b */
[----:B------:R-:W-:Y:S01]  /*b2e0*/  ISETP.GT.U32.AND P5, PT, R59, R2, PT ;  /* 0x000000023b00720c */ /* 0x000fe20003fa4070 */
[--C-:B------:R-:W-:Y:S01]  /*b2f0*/  @!P3 IMAD.IADD R4, R4, 0x1, -R59.reuse ;  /* 0x000000010404b824 */ /* 0x100fe200078e0a3b */
[----:B0-----:R-:W3:Y:S04]  /*b300*/  LDL.LU R58, [R1+0x238] ;  /* 0x00023800013a7983 */ /* 0x001ee80000300800 */
[----:B------:R0:W-:Y:S01]  /*b310*/  STL [R1+0x280], R10 ;  /* 0x0002800a01007387 */ /* 0x0001e20000100800 */
[----:B------:R-:W-:-:S03]  /*b320*/  @!P0 IMAD.IADD R60, R60, 0x1, -R59 ;  /* 0x000000013c3c8824 */ /* 0x000fc600078e0a3b */
[----:B------:R-:W4:Y:S04]  /*b330*/  LDL.LU R16, [R1+0x22c] ;  /* 0x00022c0001107983 */ /* 0x000f280000300800 */
[----:B------:R1:W-:Y:S04]  /*b340*/  STL [R1+0x290], R5 ;  /* 0x0002900501007387 */ /* 0x0003e80000100800 */
[----:B------:R-:W3:Y:S01]  /*b350*/  LDL.LU R15, [R1+0x230] ;  /* 0x00023000010f7983 */ /* 0x000ee20000300800 */
[----:B------:R-:W-:-:S03]  /*b360*/  @!P4 IMAD.IADD R9, R9, 0x1, -R59 ;  /* 0x000000010909c824 */ /* 0x000fc600078e0a3b */
[----:B------:R-:W-:Y:S01]  /*b370*/  STL [R1+0x294], R4 ;  /* 0x0002940401007387 */ /* 0x000fe20000100800 */
[----:B------:R-:W-:-:S03]  /*b380*/  ISETP.GT.U32.AND P4, PT, R59, R60, PT ;  /* 0x0000003c3b00720c */ /* 0x000fc60003f84070 */
[----:B0-----:R-:W3:Y:S01]  /*b390*/  LDL.LU R10, [R1+0x208] ;  /* 0x00020800010a7983 */ /* 0x001ee20000300800 */
[----:B------:R-:W-:-:S03]  /*b3a0*/  @!P5 IMAD.IADD R2, R2, 0x1, -R59 ;  /* 0x000000010202d824 */ /* 0x000fc600078e0a3b */
[----:B-1----:R-:W3:Y:S04]  /*b3b0*/  LDL.LU R5, [R1+0x218] ;  /* 0x0002180001057983 */ /* 0x002ee80000300800 */
[----:B------:R0:W-:Y:S02]  /*b3c0*/  STL [R1+0x284], R2 ;  /* 0x0002840201007387 */ /* 0x0001e40000100800 */
[----:B------:R-:W-:Y:S02]  /*b3d0*/  @!P4 IMAD.IADD R60, R60, 0x1, -R59 ;  /* 0x000000013c3cc824 */ /* 0x000fe400078e0a3b */
[----:B0-----:R-:W3:Y:S04]  /*b3e0*/  LDL.LU R2, [R1+0x21c] ;  /* 0x00021c0001027983 */ /* 0x001ee80000300800 */
[----:B------:R-:W3:Y:S04]  /*b3f0*/  LDL.LU R4, [R1+0x20c] ;  /* 0x00020c0001047983 */ /* 0x000ee80000300800 */
[----:B------:R0:W-:Y:S04]  /*b400*/  STL [R1+0x288], R60 ;  /* 0x0002883c01007387 */ /* 0x0001e80000100800 */
[----:B0-----:R-:W3:Y:S01]  /*b410*/  LDL.LU R60, [R1+0x210] ;  /* 0x00021000013c7983 */ /* 0x001ee20000300800 */
[----:B--2---:R-:W-:-:S02]  /*b420*/  ISETP.GT.U32.AND P0, PT, R59, R0, PT ;  /* 0x000000003b00720c */ /* 0x004fc40003f04070 */
[----:B------:R-:W-:-:S11]  /*b430*/  ISETP.GT.U32.AND P1, PT, R59, R18, PT ;  /* 0x000000123b00720c */ /* 0x000fd60003f24070 */
[--C-:B------:R-:W-:Y:S01]  /*b440*/  @!P0 IMAD.IADD R0, R0, 0x1, -R59.reuse ;  /* 0x0000000100008824 */ /* 0x100fe200078e0a3b */
[C---:B------:R-:W-:Y:S02]  /*b450*/  ISETP.GT.U32.AND P0, PT, R59.reuse, R19, PT ;  /* 0x000000133b00720c */ /* 0x040fe40003f04070 */
[C---:B------:R-:W-:Y:S02]  /*b460*/  ISETP.GT.U32.AND P2, PT, R59.reuse, R14, PT ;  /* 0x0000000e3b00720c */ /* 0x040fe40003f44070 */
[C---:B------:R-:W-:Y:S02]  /*b470*/  ISETP.GT.U32.AND P6, PT, R59.reuse, R0, PT ;  /* 0x000000003b00720c */ /* 0x040fe40003fc4070 */
[----:B------:R-:W-:Y:S01]  /*b480*/  ISETP.GT.U32.AND P3, PT, R59, R13, PT ;  /* 0x0000000d3b00720c */ /* 0x000fe20003f64070 */
[----:B------:R-:W-:-:S06]  /*b490*/  @!P1 IMAD.IADD R18, R18, 0x1, -R59 ;  /* 0x0000000112129824 */ /* 0x000fcc00078e0a3b */
[--C-:B------:R-:W-:Y:S01]  /*b4a0*/  @!P0 IMAD.IADD R19, R19, 0x1, -R59.reuse ;  /* 0x0000000113138824 */ /* 0x100fe200078e0a3b */
[C---:B------:R-:W-:Y:S02]  /*b4b0*/  ISETP.GT.U32.AND P0, PT, R59.reuse, R8, PT ;  /* 0x000000083b00720c */ /* 0x040fe40003f04070 */
[C---:B------:R-:W-:Y:S02]  /*b4c0*/  ISETP.GT.U32.AND P1, PT, R59.reuse, R17, PT ;  /* 0x000000113b00720c */ /* 0x040fe40003f24070 */
[C---:B------:R-:W-:Y:S01]  /*b4d0*/  ISETP.GT.U32.AND P5, PT, R59.reuse, R12, PT ;  /* 0x0000000c3b00720c */ /* 0x040fe20003fa4070 */
[--C-:B------:R-:W-:Y:S01]  /*b4e0*/  @!P6 IMAD.IADD R0, R0, 0x1, -R59.reuse ;  /* 0x000000010000e824 */ /* 0x100fe200078e0a3b */
[C---:B------:R-:W-:Y:S01]  /*b4f0*/  ISETP.GT.U32.AND P4, PT, R59.reuse, R9, PT ;  /* 0x000000093b00720c */ /* 0x040fe20003f84070 */
[--C-:B------:R-:W-:Y:S01]  /*b500*/  @!P2 IMAD.IADD R14, R14, 0x1, -R59.reuse ;  /* 0x000000010e0ea824 */ /* 0x100fe200078e0a3b */
[----:B------:R-:W-:Y:S01]  /*b510*/  ISETP.GT.U32.AND P2, PT, R59, R11, PT ;  /* 0x0000000b3b00720c */ /* 0x000fe20003f44070 */
[----:B------:R-:W-:-:S04]  /*b520*/  @!P3 IMAD.IADD R13, R13, 0x1, -R59 ;  /* 0x000000010d0db824 */ /* 0x000fc800078e0a3b */
[--C-:B------:R-:W-:Y:S01]  /*b530*/  @!P0 IMAD.IADD R8, R8, 0x1, -R59.reuse ;  /* 0x0000000108088824 */ /* 0x100fe200078e0a3b */
[----:B------:R-:W-:Y:S01]  /*b540*/  ISETP.GT.U32.AND P3, PT, R59, R7, PT ;  /* 0x000000073b00720c */ /* 0x000fe20003f64070 */
[--C-:B------:R-:W-:Y:S02]  /*b550*/  @!P1 IMAD.IADD R17, R17, 0x1, -R59.reuse ;  /* 0x0000000111119824 */ /* 0x100fe400078e0a3b */
[--C-:B------:R-:W-:Y:S02]  /*b560*/  @!P5 IMAD.IADD R12, R12, 0x1, -R59.reuse ;  /* 0x000000010c0cd824 */ /* 0x100fe400078e0a3b */
[--C-:B------:R-:W-:Y:S01]  /*b570*/  @!P4 IMAD.IADD R9, R9, 0x1, -R59.reuse ;  /* 0x000000010909c824 */ /* 0x100fe200078e0a3b */
[----:B------:R-:W-:Y:S01]  /*b580*/  ISETP.GT.U32.AND P5, PT, R59, R6, PT ;  /* 0x000000063b00720c */ /* 0x000fe20003fa4070 */
[--C-:B------:R-:W-:Y:S01]  /*b590*/  @!P2 IMAD.IADD R11, R11, 0x1, -R59.reuse ;  /* 0x000000010b0ba824 */ /* 0x100fe200078e0a3b */
[----:B------:R-:W-:Y:S04]  /*b5a0*/  STL [R1+0x260], R19 ;  /* 0x0002601301007387 */ /* 0x000fe80000100800 */
[----:B------:R-:W-:Y:S01]  /*b5b0*/  STL [R1+0x270], R18 ;  /* 0x0002701201007387 */ /* 0x000fe20000100800 */
[----:B------:R-:W-:-:S03]  /*b5c0*/  @!P3 IMAD.IADD R7, R7, 0x1, -R59 ;  /* 0x000000010707b824 */ /* 0x000fc600078e0a3b */
[----:B------:R-:W-:Y:S04]  /*b5d0*/  STL [R1+0x278], R14 ;  /* 0x0002780e01007387 */ /* 0x000fe80000100800 */
[----:B------:R-:W-:Y:S04]  /*b5e0*/  STL [R1+0x268], R13 ;  /* 0x0002680d01007387 */ /* 0x000fe80000100800 */
[----:B------:R-:W-:Y:S04]  /*b5f0*/  STL [R1+0x26c], R12 ;  /* 0x00026c0c01007387 */ /* 0x000fe80000100800 */
[----:B------:R0:W-:Y:S01]  /*b600*/  STL [R1+0x250], R0 ;  /* 0x0002500001007387 */ /* 0x0001e20000100800 */
[----:B------:R-:W-:-:S03]  /*b610*/  @!P5 IMAD.IADD R6, R6, 0x1, -R59 ;  /* 0x000000010606d824 */ /* 0x000fc600078e0a3b */
[----:B------:R1:W-:Y:S04]  /*b620*/  STL [R1+0x240], R9 ;  /* 0x0002400901007387 */ /* 0x0003e80000100800 */
[----:B0-----:R-:W2:Y:S04]  /*b630*/  LDL.LU R0, [R1+0x1e8] ;  /* 0x0001e80001007983 */ /* 0x001ea80000300800 */
[----:B------:R-:W2:Y:S04]  /*b640*/  LDL.LU R14, [R1+0x1f8] ;  /* 0x0001f800010e7983 */ /* 0x000ea80000300800 */
[----:B------:R-:W2:Y:S04]  /*b650*/  LDL.LU R13, [R1+0x200] ;  /* 0x00020000010d7983 */ /* 0x000ea80000300800 */
[----:B------:R-:W2:Y:S04]  /*b660*/  LDL.LU R12, [R1+0x1f0] ;  /* 0x0001f000010c7983 */ /* 0x000ea80000300800 */
[----:B-1----:R-:W2:Y:S01]  /*b670*/  LDL.LU R9, [R1+0x1f4] ;  /* 0x0001f40001097983 */ /* 0x002ea20000300800 */
[----:B----4-:R-:W-:-:S02]  /*b680*/  ISETP.GT.U32.AND P6, PT, R59, R16, PT ;  /* 0x000000103b00720c */ /* 0x010fc40003fc4070 */
[C---:B---3--:R-:W-:Y:S02]  /*b690*/  ISETP.GT.U32.AND P0, PT, R59.reuse, R15, PT ;  /* 0x0000000f3b00720c */ /* 0x048fe40003f04070 */
[----:B------:R-:W-:-:S09]  /*b6a0*/  ISETP.GT.U32.AND P1, PT, R59, R10, PT ;  /* 0x0000000a3b00720c */ /* 0x000fd20003f24070 */
[--C-:B------:R-:W-:Y:S01]  /*b6b0*/  @!P6 IMAD.IADD R16, R16, 0x1, -R59.reuse ;  /* 0x000000011010e824 */ /* 0x100fe200078e0a3b */
[C---:B------:R-:W-:Y:S02]  /*b6c0*/  ISETP.GT.U32.AND P4, PT, R59.reuse, R58, PT ;  /* 0x0000003a3b00720c */ /* 0x040fe40003f84070 */
[----:B------:R-:W-:Y:S01]  /*b6d0*/  ISETP.GT.U32.AND P6, PT, R59, R8, PT ;  /* 0x000000083b00720c */ /* 0x000fe20003fc4070 */
[--C-:B------:R-:W-:Y:S01]  /*b6e0*/  @!P0 IMAD.IADD R15, R15, 0x1, -R59.reuse ;  /* 0x000000010f0f8824 */ /* 0x100fe200078e0a3b */
[C---:B------:R-:W-:Y:S02]  /*b6f0*/  ISETP.GT.U32.AND P2, PT, R59.reuse, R5, PT ;  /* 0x000000053b00720c */ /* 0x040fe40003f44070 */
[C---:B------:R-:W-:Y:S01]  /*b700*/  ISETP.GT.U32.AND P0, PT, R59.reuse, R17, PT ;  /* 0x000000113b00720c */ /* 0x040fe20003f04070 */
[----:B------:R-:W-:Y:S01]  /*b710*/  @!P1 IMAD.IADD R10, R10, 0x1, -R59 ;  /* 0x000000010a0a9824 */ /* 0x000fe200078e0a3b */
[C---:B------:R-:W-:Y:S02]  /*b720*/  ISETP.GT.U32.AND P1, PT, R59.reuse, R11, PT ;  /* 0x0000000b3b00720c */ /* 0x040fe40003f24070 */
[----:B------:R-:W-:-:S03]  /*b730*/  ISETP.GT.U32.AND P3, PT, R59, R2, PT ;  /* 0x000000023b00720c */ /* 0x000fc60003f64070 */
[--C-:B------:R-:W-:Y:S01]  /*b740*/  @!P4 IMAD.IADD R58, R58, 0x1, -R59.reuse ;  /* 0x000000013a3ac824 */ /* 0x100fe200078e0a3b */
[----:B------:R-:W-:Y:S01]  /*b750*/  ISETP.GT.U32.AND P5, PT, R59, R4, PT ;  /* 0x000000043b00720c */ /* 0x000fe20003fa4070 */
[--C-:B------:R-:W-:Y:S02]  /*b760*/  @!P6 IMAD.IADD R8, R8, 0x1, -R59.reuse ;  /* 0x000000010808e824 */ /* 0x100fe400078e0a3b */
[--C-:B------:R-:W-:Y:S01]  /*b770*/  @!P2 IMAD.IADD R5, R5, 0x1, -R59.reuse ;  /* 0x000000010505a824 */ /* 0x100fe200078e0a3b */
[----:B------:R-:W-:Y:S01]  /*b780*/  ISETP.GT.U32.AND P2, PT, R59, R7, PT ;  /* 0x000000073b00720c */ /* 0x000fe20003f44070 */
[--C-:B------:R-:W-:Y:S01]  /*b790*/  @!P0 IMAD.IADD R17, R17, 0x1, -R59.reuse ;  /* 0x0000000111118824 */ /* 0x100fe200078e0a3b */
[----:B------:R0:W-:Y:S03]  /*b7a0*/  STL [R1+0x258], R8 ;  /* 0x0002580801007387 */ /* 0x0001e60000100800 */
[----:B------:R-:W-:Y:S01]  /*b7b0*/  @!P3 IMAD.IADD R2, R2, 0x1, -R59 ;  /* 0x000000010202b824 */ /* 0x000fe200078e0a3b */
[----:B------:R-:W-:-:S02]  /*b7c0*/  ISETP.GT.U32.AND P3, PT, R59, R6, PT ;  /* 0x000000063b00720c */ /* 0x000fc40003f64070 */
[----:B------:R-:W-:Y:S01]  /*b7d0*/  ISETP.GT.U32.AND P4, PT, R59, R60, PT ;  /* 0x0000003c3b00720c */ /* 0x000fe20003f84070 */
[--C-:B------:R-:W-:Y:S01]  /*b7e0*/  @!P1 IMAD.IADD R11, R11, 0x1, -R59.reuse ;  /* 0x000000010b0b9824 */ /* 0x100fe200078e0a3b */
[----:B0-----:R-:W3:Y:S04]  /*b7f0*/  LDL.LU R8, [R1+0x1c8] ;  /* 0x0001c80001087983 */ /* 0x001ee80000300800 */
[----:B------:R-:W4:Y:S01]  /*b800*/  LDL.LU R19, [R1+0x1d8] ;  /* 0x0001d80001137983 */ /* 0x000f220000300800 */
[----:B------:R-:W-:-:S03]  /*b810*/  @!P5 IMAD.IADD R4, R4, 0x1, -R59 ;  /* 0x000000010404d824 */ /* 0x000fc600078e0a3b */
[----:B------:R0:W-:Y:S01]  /*b820*/  STL [R1+0x248], R17 ;  /* 0x0002481101007387 */ /* 0x0001e20000100800 */
[----:B------:R-:W-:-:S03]  /*b830*/  ISETP.GT.U32.AND P5, PT, R59, R58, PT ;  /* 0x0000003a3b00720c */ /* 0x000fc60003fa4070 */
[----:B------:R-:W3:Y:S01]  /*b840*/  LDL.LU R18, [R1+0x1e0] ;  /* 0x0001e00001127983 */ /* 0x000ee20000300800 */
[----:B------:R-:W-:-:S03]  /*b850*/  @!P4 IMAD.IADD R60, R60, 0x1, -R59 ;  /* 0x000000013c3cc824 */ /* 0x000fc600078e0a3b */
[----:B------:R1:W-:Y:S01]  /*b860*/  STL [R1+0x24c], R11 ;  /* 0x00024c0b01007387 */ /* 0x0003e20000100800 */
[----:B------:R-:W-:-:S03]  /*b870*/  ISETP.GT.U32.AND P4, PT, R59, R16, PT ;  /* 0x000000103b00720c */ /* 0x000fc60003f84070 */
[----:B0-----:R-:W3:Y:S01]  /*b880*/  LDL.LU R17, [R1+0x1d0] ;  /* 0x0001d00001117983 */ /* 0x001ee20000300800 */
[C---:B------:R-:W-:Y:S01]  /*b890*/  ISETP.GT.U32.AND P0, PT, R59.reuse, R15, PT ;  /* 0x0000000f3b00720c */ /* 0x040fe20003f04070 */
[--C-:B------:R-:W-:Y:S01]  /*b8a0*/  @!P3 IMAD.IADD R6, R6, 0x1, -R59.reuse ;  /* 0x000000010606b824 */ /* 0x100fe200078e0a3b */
[----:B------:R-:W-:Y:S01]  /*b8b0*/  ISETP.GT.U32.AND P1, PT, R59, R10, PT ;  /* 0x0000000a3b00720c */ /* 0x000fe20003f24070 */
[----:B-1----:R-:W3:Y:S01]  /*b8c0*/  LDL.LU R11, [R1+0x1d4] ;  /* 0x0001d400010b7983 */ /* 0x002ee20000300800 */
[--C-:B------:R-:W-:Y:S01]  /*b8d0*/  @!P2 IMAD.IADD R7, R7, 0x1, -R59.reuse ;  /* 0x000000010707a824 */ /* 0x100fe200078e0a3b */
[C---:B------:R-:W-:Y:S02]  /*b8e0*/  ISETP.GT.U32.AND P3, PT, R59.reuse, R2, PT ;  /* 0x000000023b00720c */ /* 0x040fe40003f64070 */
[----:B------:R-:W-:Y:S01]  /*b8f0*/  ISETP.GT.U32.AND P2, PT, R59, R5, PT ;  /* 0x000000053b00720c */ /* 0x000fe20003f44070 */
[--C-:B------:R-:W-:Y:S01]  /*b900*/  @!P5 IMAD.IADD R58, R58, 0x1, -R59.reuse ;  /* 0x000000013a3ad824 */ /* 0x100fe200078e0a3b */
[----:B------:R0:W-:Y:S01]  /*b910*/  STL [R1+0x228], R7 ;  /* 0x0002280701007387 */ /* 0x0001e20000100800 */
[----:B------:R-:W-:-:S03]  /*b920*/  @!P4 IMAD.IADD R16, R16, 0x1, -R59 ;  /* 0x000000011010c824 */ /* 0x000fc600078e0a3b */
[--C-:B------:R-:W-:Y:S02]  /*b930*/  @!P0 IMAD.IADD R15, R15, 0x1, -R59.reuse ;  /* 0x000000010f0f8824 */ /* 0x100fe400078e0a3b */
[--C-:B------:R-:W-:Y:S01]  /*b940*/  @!P1 IMAD.IADD R10, R10, 0x1, -R59.reuse ;  /* 0x000000010a0a9824 */ /* 0x100fe200078e0a3b */
[----:B0-----:R-:W3:Y:S02]  /*b950*/  LDL.LU R7, [R1+0x1b0] ;  /* 0x0001b00001077983 */ /* 0x001ee40000300800 */
[--C-:B------:R-:W-:Y:S02]  /*b960*/  @!P3 IMAD.IADD R2, R2, 0x1, -R59.reuse ;  /* 0x000000010202b824 */ /* 0x100fe400078e0a3b */
        /* <DEDUP_REMOVED lines=12> */
[C---:B--2---:R-:W-:Y:S02]  /*ba30*/  ISETP.GT.U32.AND P4, PT, R59.reuse, R0, PT ;  /* 0x000000003b00720c */ /* 0x044fe40003f84070 */
[C---:B------:R-:W-:Y:S02]  /*ba40*/  ISETP.GT.U32.AND P0, PT, R59.reuse, R14, PT ;  /* 0x0000000e3b00720c */ /* 0x040fe40003f04070 */
[C---:B------:R-:W-:Y:S02]  /*ba50*/  ISETP.GT.U32.AND P1, PT, R59.reuse, R13, PT ;  /* 0x0000000d3b00720c */ /* 0x040fe40003f24070 */
[----:B------:R-:W-:-:S05]  /*ba60*/  ISETP.GT.U32.AND P2, PT, R59, R12, PT ;  /* 0x0000000c3b00720c */ /* 0x000fca0003f44070 */
[--C-:B------:R-:W-:Y:S02]  /*ba70*/  @!P6 IMAD.IADD R60, R60, 0x1, -R59.reuse ;  /* 0x000000013c3ce824 */ /* 0x100fe400078e0a3b */
[--C-:B------:R-:W-:Y:S02]  /*ba80*/  @!P4 IMAD.IADD R0, R0, 0x1, -R59.reuse ;  /* 0x000000010000c824 */ /* 0x100fe400078e0a3b */
[--C-:B------:R-:W-:Y:S01]  /*ba90*/  @!P0 IMAD.IADD R14, R14, 0x1, -R59.reuse ;  /* 0x000000010e0e8824 */ /* 0x100fe200078e0a3b */
[----:B------:R-:W-:Y:S01]  /*baa0*/  ISETP.GT.U32.AND P5, PT, R59, R4, PT ;  /* 0x000000043b00720c */ /* 0x000fe20003fa4070 */
[--C-:B------:R-:W-:Y:S02]  /*bab0*/  @!P1 IMAD.IADD R13, R13, 0x1, -R59.reuse ;  /* 0x000000010d0d9824 */ /* 0x100fe400078e0a3b */
[----:B------:R-:W-:Y:S02]  /*bac0*/  @!P2 IMAD.IADD R12, R12, 0x1, -R59 ;  /* 0x000000010c0ca824 */ /* 0x000fe400078e0a3b */
[----:B------:R-:W-:Y:S01]  /*bad0*/  IMAD R47, R59, R54, R47 ;  /* 0x000000363b2f7224 */ /* 0x000fe200078e022f */
[----:B------:R0:W-:Y:S01]  /*bae0*/  STL [R1+0x210], R60 ;  /* 0x0002103c01007387 */ /* 0x0001e20000100800 */
[----:B------:R-:W-:-:S06]  /*baf0*/  IMAD.HI.U32 R54, R3, R53, RZ ;  /* 0x0000003503367227 */ /* 0x000fcc00078e00ff */
[----:B------:R-:W-:Y:S02]  /*bb00*/  @!P5 IMAD.IADD R4, R4, 0x1, -R59 ;  /* 0x000000010404d824 */ /* 0x000fe400078e0a3b */
[----:B------:R-:W-:-:S03]  /*bb10*/  IMAD.MOV R54, RZ, RZ, -R54 ;  /* 0x000000ffff367224 */ /* 0x000fc600078e0a36 */
[----:B------:R1:W-:Y:S04]  /*bb20*/  STL [R1+0x20c], R4 ;  /* 0x00020c0401007387 */ /* 0x0003e80000100800 */
[----:B0-----:R-:W2:Y:S04]  /*bb30*/  LDL.LU R60, [R1+0x1b4] ;  /* 0x0001b400013c7983 */ /* 0x001ea80000300800 */
[----:B------:R-:W2:Y:S01]  /*bb40*/  LDL.LU R10, [R1+0x1b8] ;  /* 0x0001b800010a7983 */ /* 0x000ea20000300800 */
[----:B------:R-:W-:-:S03]  /*bb50*/  IMAD R53, R59, R54, R53 ;  /* 0x000000363b357224 */ /* 0x000fc600078e0235 */
[----:B------:R-:W2:Y:S04]  /*bb60*/  LDL.LU R5, [R1+0x19c] ;  /* 0x00019c0001057983 */ /* 0x000ea80000300800 */
[----:B-1----:R-:W2:Y:S01]  /*bb70*/  LDL.LU R4, [R1+0x1a8] ;  /* 0x0001a80001047983 */ /* 0x002ea20000300800 */
[C---:B----4-:R-:W-:Y:S02]  /*bb80*/  ISETP.GT.U32.AND P6, PT, R59.reuse, R19, PT ;  /* 0x000000133b00720c */ /* 0x050fe40003fc4070 */
        /* <DEDUP_REMOVED lines=8> */
[----:B------:R-:W-:Y:S01]  /*bc10*/  ISETP.GT.U32.AND P0, PT, R59, R13, PT ;  /* 0x0000000d3b00720c */ /* 0x000fe20003f04070 */
[----:B------:R-:W-:Y:S01]  /*bc20*/  @!P1 IMAD.IADD R11, R11, 0x1, -R59 ;  /* 0x000000010b0b9824 */ /* 0x000fe200078e0a3b */
[----:B------:R-:W-:-:S07]  /*bc30*/  ISETP.GT.U32.AND P1, PT, R59, R12, PT ;  /* 0x0000000c3b00720c */ /* 0x000fce0003f24070 */
[--C-:B------:R-:W-:Y:S02]  /*bc40*/  @!P6 IMAD.IADD R0, R0, 0x1, -R59.reuse ;  /* 0x000000010000e824 */ /* 0x100fe400078e0a3b */
[--C-:B------:R-:W-:Y:S02]  /*bc50*/  @!P4 IMAD.IADD R14, R14, 0x1, -R59.reuse ;  /* 0x000000010e0ec824 */ /* 0x100fe400078e0a3b */
[--C-:B------:R-:W-:Y:S02]  /*bc60*/  @!P0 IMAD.IADD R13, R13, 0x1, -R59.reuse ;  /* 0x000000010d0d8824 */ /* 0x100fe400078e0a3b */
[----:B------:R-:W-:Y:S01]  /*bc70*/  @!P1 IMAD.IADD R12, R12, 0x1, -R59 ;  /* 0x000000010c0c9824 */ /* 0x000fe200078e0a3b */
[----:B------:R-:W-:Y:S02]  /*bc80*/  IABS R54, R2 ;  /* 0x0000000200367213 */ /* 0x000fe40000000000 */
[----:B------:R-:W3:Y:S04]  /*bc90*/  LDL.LU R2, [R1+0x1ac] ;  /* 0x0001ac0001027983 */ /* 0x000ee80000300800 */
[----:B------:R0:W-:Y:S04]  /*bca0*/  STL [R1+0x1e8], R0 ;  /* 0x0001e80001007387 */ /* 0x0001e80000100800 */
[----:B0-----:R-:W4:Y:S04]  /*bcb0*/  LDL.LU R0, [R1+0x1a0] ;  /* 0x0001a00001007983 */ /* 0x001f280000300800 */
[----:B------:R0:W-:Y:S04]  /*bcc0*/  STL [R1+0x1f8], R14 ;  /* 0x0001f80e01007387 */ /* 0x0001e80000100800 */
[----:B------:R-:W3:Y:S04]  /*bcd0*/  LDL.LU R16, [R1+0x1a4] ;  /* 0x0001a40001107983 */ /* 0x000ee80000300800 */
[----:B------:R1:W-:Y:S04]  /*bce0*/  STL [R1+0x200], R13 ;  /* 0x0002000d01007387 */ /* 0x0003e80000100800 */
[----:B------:R-:W4:Y:S04]  /*bcf0*/  LDL.LU R15, [R1+0x188] ;  /* 0x00018800010f7983 */ /* 0x000f280000300800 */
[----:B------:R2:W-:Y:S04]  /*bd00*/  STL [R1+0x1f0], R12 ;  /* 0x0001f00c01007387 */ /* 0x0005e80000100800 */
[----:B0-----:R-:W4:Y:S04]  /*bd10*/  LDL.LU R14, [R1+0x194] ;  /* 0x00019400010e7983 */ /* 0x001f280000300800 */
[----:B-1----:R-:W4:Y:S01]  /*bd20*/  LDL.LU R13, [R1+0x198] ;  /* 0x00019800010d7983 */ /* 0x002f220000300800 */
[----:B------:R-:W-:-:S02]  /*bd30*/  ISETP.GT.U32.AND P5, PT, R59, R8, PT ;  /* 0x000000083b00720c */ /* 0x000fc40003fa4070 */
[C---:B------:R-:W-:Y:S02]  /*bd40*/  ISETP.GT.U32.AND P3, PT, R59.reuse, R9, PT ;  /* 0x000000093b00720c */ /* 0x040fe40003f64070 */
[----:B------:R-:W-:-:S09]  /*bd50*/  ISETP.GT.U32.AND P2, PT, R59, R7, PT ;  /* 0x000000073b00720c */ /* 0x000fd20003f44070 */
[--C-:B------:R-:W-:Y:S01]  /*bd60*/  @!P5 IMAD.IADD R8, R8, 0x1, -R59.reuse ;  /* 0x000000010808d824 */ /* 0x100fe200078e0a3b */
[----:B------:R-:W-:Y:S01]  /*bd70*/  ISETP.GT.U32.AND P5, PT, R59, R58, PT ;  /* 0x0000003a3b00720c */ /* 0x000fe20003fa4070 */
[--C-:B------:R-:W-:Y:S01]  /*bd80*/  @!P3 IMAD.IADD R9, R9, 0x1, -R59.reuse ;  /* 0x000000010909b824 */ /* 0x100fe200078e0a3b */
[----:B------:R-:W-:Y:S01]  /*bd90*/  ISETP.GT.U32.AND P3, PT, R59, R6, PT ;  /* 0x000000063b00720c */ /* 0x000fe20003f64070 */
[----:B------:R-:W-:Y:S01]  /*bda0*/  @!P2 IMAD.IADD R7, R7, 0x1, -R59 ;  /* 0x000000010707a824 */ /* 0x000fe200078e0a3b */
[C---:B------:R-:W-:Y:S02]  /*bdb0*/  ISETP.GT.U32.AND P4, PT, R59.reuse, R18, PT ;  /* 0x000000123b00720c */ /* 0x040fe40003f84070 */
[C---:B------:R-:W-:Y:S02]  /*bdc0*/  ISETP.GT.U32.AND P2, PT, R59.reuse, R9, PT ;  /* 0x000000093b00720c */ /* 0x040fe40003f44070 */
[----:B------:R-:W-:-:S05]  /*bdd0*/  ISETP.GT.U32.AND P0, PT, R59, R17, PT ;  /* 0x000000113b00720c */ /* 0x000fca0003f04070 */
[--C-:B------:R-:W-:Y:S01]  /*bde0*/  @!P5 IMAD.IADD R58, R58, 0x1, -R59.reuse ;  /* 0x000000013a3ad824 */ /* 0x100fe200078e0a3b */
[C---:B------:R-:W-:Y:S01]  /*bdf0*/  ISETP.GT.U32.AND P5, PT, R59.reuse, R19, PT ;  /* 0x000000133b00720c */ /* 0x040fe20003fa4070 */
[--C-:B------:R-:W-:Y:S01]  /*be00*/  @!P3 IMAD.IADD R6, R6, 0x1, -R59.reuse ;  /* 0x000000010606b824 */ /* 0x100fe200078e0a3b */
[C---:B------:R-:W-:Y:S02]  /*be10*/  ISETP.GT.U32.AND P3, PT, R59.reuse, R8, PT ;  /* 0x000000083b00720c */ /* 0x040fe40003f64070 */
[----:B------:R-:W-:Y:S01]  /*be20*/  ISETP.GT.U32.AND P6, PT, R59, R58, PT ;  /* 0x0000003a3b00720c */ /* 0x000fe20003fc4070 */
[--C-:B------:R-:W-:Y:S01]  /*be30*/  @!P2 IMAD.IADD R9, R9, 0x1, -R59.reuse ;  /* 0x000000010909a824 */ /* 0x100fe200078e0a3b */
[C---:B------:R-:W-:Y:S01]  /*be40*/  ISETP.GT.U32.AND P1, PT, R59.reuse, R11, PT ;  /* 0x0000000b3b00720c */ /* 0x040fe20003f24070 */
[--C-:B------:R-:W-:Y:S01]  /*be50*/  @!P4 IMAD.IADD R18, R18, 0x1, -R59.reuse ;  /* 0x000000011212c824 */ /* 0x100fe200078e0a3b */
[----:B--2---:R-:W-:Y:S01]  /*be60*/  ISETP.GT.U32.AND P4, PT, R59, R10, PT ;  /* 0x0000000a3b00720c */ /* 0x004fe20003f84070 */
[----:B------:R-:W-:-:S04]  /*be70*/  @!P0 IMAD.IADD R17, R17, 0x1, -R59 ;  /* 0x0000000111118824 */ /* 0x000fc800078e0a3b */
[--C-:B------:R-:W-:Y:S01]  /*be80*/  @!P5 IMAD.IADD R19, R19, 0x1, -R59.reuse ;  /* 0x000000011313d824 */ /* 0x100fe200078e0a3b */
[C---:B------:R-:W-:Y:S01]  /*be90*/  ISETP.GT.U32.AND P5, PT, R59.reuse, R60, PT ;  /* 0x0000003c3b00720c */ /* 0x040fe20003fa4070 */
[----:B------:R-:W-:Y:S01]  /*bea0*/  @!P3 IMAD.IADD R8, R8, 0x1, -R59 ;  /* 0x000000010808b824 */ /* 0x000fe200078e0a3b */
[----:B------:R0:W-:Y:S01]  /*beb0*/  STL [R1+0x1f4], R9 ;  /* 0x0001f40901007387 */ /* 0x0001e20000100800 */
[----:B------:R-:W-:-:S03]  /*bec0*/  ISETP.GT.U32.AND P0, PT, R59, R5, PT ;  /* 0x000000053b00720c */ /* 0x000fc60003f04070 */
[----:B------:R-:W2:Y:S01]  /*bed0*/  LDL.LU R12, [R1+0x18c] ;  /* 0x00018c00010c7983 */ /* 0x000ea20000300800 */
[----:B------:R-:W-:-:S03]  /*bee0*/  @!P6 IMAD.IADD R58, R58, 0x1, -R59 ;  /* 0x000000013a3ae824 */ /* 0x000fc600078e0a3b */
[----:B0-----:R-:W2:Y:S04]  /*bef0*/  LDL.LU R9, [R1+0x190] ;  /* 0x0001900001097983 */ /* 0x001ea80000300800 */
[----:B------:R0:W-:Y:S01]  /*bf00*/  STL [R1+0x1c8], R8 ;  /* 0x0001c80801007387 */ /* 0x0001e20000100800 */
[--C-:B------:R-:W-:Y:S01]  /*bf10*/  @!P1 IMAD.IADD R11, R11, 0x1, -R59.reuse ;  /* 0x000000010b0b9824 */ /* 0x100fe200078e0a3b */
[C---:B------:R-:W-:Y:S01]  /*bf20*/  ISETP.GT.U32.AND P2, PT, R59.reuse, R7, PT ;  /* 0x000000073b00720c */ /* 0x040fe20003f44070 */
[--C-:B------:R-:W-:Y:S01]  /*bf30*/  @!P5 IMAD.IADD R60, R60, 0x1, -R59.reuse ;  /* 0x000000013c3cd824 */ /* 0x100fe200078e0a3b */
[----:B0-----:R-:W2:Y:S01]  /*bf40*/  LDL.LU R8, [R1+0x174] ;  /* 0x0001740001087983 */ /* 0x001ea20000300800 */
[C---:B------:R-:W-:Y:S01]  /*bf50*/  ISETP.GT.U32.AND P1, PT, R59.reuse, R4, PT ;  /* 0x000000043b00720c */ /* 0x040fe20003f24070 */
[--C-:B------:R-:W-:Y:S01]  /*bf60*/  @!P4 IMAD.IADD R10, R10, 0x1, -R59.reuse ;  /* 0x000000010a0ac824 */ /* 0x100fe200078e0a3b */
[----:B------:R-:W-:Y:S01]  /*bf70*/  ISETP.GT.U32.AND P3, PT, R59, R6, PT ;  /* 0x000000063b00720c */ /* 0x000fe20003f64070 */
[--C-:B------:R-:W-:Y:S01]  /*bf80*/  @!P0 IMAD.IADD R5, R5, 0x1, -R59.reuse ;  /* 0x0000000105058824 */ /* 0x100fe200078e0a3b */
[----:B------:R-:W-:Y:S06]  /*bf90*/  STL [R1+0x1d8], R19 ;  /* 0x0001d81301007387 */ /* 0x000fec0000100800 */
[--C-:B------:R-:W-:Y:S01]  /*bfa0*/  @!P2 IMAD.IADD R7, R7, 0x1, -R59.reuse ;  /* 0x000000010707a824 */ /* 0x100fe200078e0a3b */
[----:B------:R-:W-:Y:S02]  /*bfb0*/  STL [R1+0x1e0], R18 ;  /* 0x0001e01201007387 */ /* 0x000fe40000100800 */
[----:B------:R-:W-:-:S02]  /*bfc0*/  @!P1 IMAD.IADD R4, R4, 0x1, -R59 ;  /* 0x0000000104049824 */ /* 0x000fc400078e0a3b */
[----:B------:R-:W-:Y:S01]  /*bfd0*/  STL [R1+0x1d0], R17 ;  /* 0x0001d01101007387 */ /* 0x000fe20000100800 */
[----:B------:R-:W-:-:S03]  /*bfe0*/  @!P3 IMAD.IADD R6, R6, 0x1, -R59 ;  /* 0x000000010606b824 */ /* 0x000fc600078e0a3b */
[----:B------:R-:W-:Y:S04]  /*bff0*/  STL [R1+0x1d4], R11 ;  /* 0x0001d40b01007387 */ /* 0x000fe80000100800 */
[----:B------:R0:W-:Y:S04]  /*c000*/  STL [R1+0x1b0], R7 ;  /* 0x0001b00701007387 */ /* 0x0001e80000100800 */
[----:B0-----:R-:W2:Y:S04]  /*c010*/  LDL.LU R7, [R1+0x180] ;  /* 0x0001800001077983 */ /* 0x001ea80000300800 */
[----:B------:R-:W-:Y:S04]  /*c020*/  STL [R1+0x1bc], R6 ;  /* 0x0001bc0601007387 */ /* 0x000fe80000100800 */
[----:B------:R0:W-:Y:S04]  /*c030*/  STL [R1+0x1c0], R58 ;  /* 0x0001c03a01007387 */ /* 0x0001e80000100800 */
[----:B0-----:R-:W2:Y:S04]  /*c040*/  LDL.LU R58, [R1+0x184] ;  /* 0x00018400013a7983 */ /* 0x001ea80000300800 */
[----:B------:R-:W2:Y:S04]  /*c050*/  LDL.LU R11, [R1+0x178] ;  /* 0x00017800010b7983 */ /* 0x000ea80000300800 */
[----:B------:R-:W2:Y:S01]  /*c060*/  LDL.LU R6, [R1+0x17c] ;  /* 0x00017c0001067983 */ /* 0x000ea20000300800 */
[----:B---3--:R-:W-:-:S02]  /*c070*/  ISETP.GT.U32.AND P6, PT, R59, R16, PT ;  /* 0x000000103b00720c */ /* 0x008fc40003fc4070 */
[C---:B----4-:R-:W-:Y:S02]  /*c080*/  ISETP.GT.U32.AND P5, PT, R59.reuse, R15, PT ;  /* 0x0000000f3b00720c */ /* 0x050fe40003fa4070 */
[C---:B------:R-:W-:Y:S02]  /*c090*/  ISETP.GT.U32.AND P4, PT, R59.reuse, R14, PT ;  /* 0x0000000e3b00720c */ /* 0x040fe40003f84070 */
[----:B------:R-:W-:-:S07]  /*c0a0*/  ISETP.GT.U32.AND P0, PT, R59, R13, PT ;  /* 0x0000000d3b00720c */ /* 0x000fce0003f04070 */
[--C-:B------:R-:W-:Y:S01]  /*c0b0*/  @!P6 IMAD.IADD R16, R16, 0x1, -R59.reuse ;  /* 0x000000011010e824 */ /* 0x100fe200078e0a3b */
[----:B------:R-:W-:Y:S01]  /*c0c0*/  ISETP.GT.U32.AND P6, PT, R59, R60, PT ;  /* 0x0000003c3b00720c */ /* 0x000fe20003fc4070 */
[--C-:B------:R-:W-:Y:S01]  /*c0d0*/  @!P5 IMAD.IADD R15, R15, 0x1, -R59.reuse ;  /* 0x000000010f0fd824 */ /* 0x100fe200078e0a3b */
[C---:B------:R-:W-:Y:S01]  /*c0e0*/  ISETP.GT.U32.AND P5, PT, R59.reuse, R10, PT ;  /* 0x0000000a3b00720c */ /* 0x040fe20003fa4070 */
[--C-:B------:R-:W-:Y:S01]  /*c0f0*/  @!P4 IMAD.IADD R14, R14, 0x1, -R59.reuse ;  /* 0x000000010e0ec824 */ /* 0x100fe200078e0a3b */
[----:B------:R-:W-:Y:S01]  /*c100*/  ISETP.GT.U32.AND P4, PT, R59, R5, PT ;  /* 0x000000053b00720c */ /* 0x000fe20003f84070 */
[----:B------:R-:W-:Y:S01]  /*c110*/  @!P0 IMAD.IADD R13, R13, 0x1, -R59 ;  /* 0x000000010d0d8824 */ /* 0x000fe200078e0a3b */
[----:B------:R-:W-:-:S07]  /*c120*/  ISETP.GT.U32.AND P0, PT, R59, R4, PT ;  /* 0x000000043b00720c */ /* 0x000fce0003f04070 */
[--C-:B------:R-:W-:Y:S02]  /*c130*/  @!P6 IMAD.IADD R60, R60, 0x1, -R59.reuse ;  /* 0x000000013c3ce824 */ /* 0x100fe400078e0a3b */
[----:B------:R-:W-:-:S03]  /*c140*/  @!P5 IMAD.IADD R10, R10, 0x1, -R59 ;  /* 0x000000010a0ad824 */ /* 0x000fc600078e0a3b */
[----:B------:R0:W-:Y:S01]  /*c150*/  STL [R1+0x1b4], R60 ;  /* 0x0001b43c01007387 */ /* 0x0001e20000100800 */
[--C-:B------:R-:W-:Y:S02]  /*c160*/  @!P4 IMAD.IADD R5, R5, 0x1, -R59.reuse ;  /* 0x000000010505c824 */ /* 0x100fe400078e0a3b */
[----:B------:R-:W-:Y:S01]  /*c170*/  @!P0 IMAD.IADD R4, R4, 0x1, -R59 ;  /* 0x0000000104048824 */ /* 0x000fe200078e0a3b */
[----:B0-----:R-:W3:Y:S04]  /*c180*/  LDL.LU R60, [R1+0x16c] ;  /* 0x00016c00013c7983 */ /* 0x001ee80000300800 */
[----:B------:R-:W4:Y:S04]  /*c190*/  LDL.LU R19, [R1+0x170] ;  /* 0x0001700001137983 */ /* 0x000f280000300800 */
[----:B------:R0:W-:Y:S04]  /*c1a0*/  STL [R1+0x1b8], R10 ;  /* 0x0001b80a01007387 */ /* 0x0001e80000100800 */
[----:B------:R1:W-:Y:S04]  /*c1b0*/  STL [R1+0x19c], R5 ;  /* 0x00019c0501007387 */ /* 0x0003e80000100800 */
[----:B------:R-:W3:Y:S04]  /*c1c0*/  LDL.LU R18, [R1+0x164] ;  /* 0x0001640001127983 */ /* 0x000ee80000300800 */
[----:B0-----:R-:W3:Y:S04]  /*c1d0*/  LDL.LU R10, [R1+0x168] ;  /* 0x00016800010a7983 */ /* 0x001ee80000300800 */
[----:B------:R0:W-:Y:S04]  /*c1e0*/  STL [R1+0x1a8], R4 ;  /* 0x0001a80401007387 */ /* 0x0001e80000100800 */
[----:B-1----:R-:W3:Y:S04]  /*c1f0*/  LDL.LU R5, [R1+0x14c] ;  /* 0x00014c0001057983 */ /* 0x002ee80000300800 */
[----:B0-----:R-:W3:Y:S01]  /*c200*/  LDL.LU R4, [R1+0x158] ;  /* 0x0001580001047983 */ /* 0x001ee20000300800 */
[----:B------:R-:W-:-:S02]  /*c210*/  ISETP.GT.U32.AND P3, PT, R59, R0, PT ;  /* 0x000000003b00720c */ /* 0x000fc40003f64070 */
[C---:B------:R-:W-:Y:S02]  /*c220*/  ISETP.GT.U32.AND P2, PT, R59.reuse, R2, PT ;  /* 0x000000023b00720c */ /* 0x040fe40003f44070 */
[----:B--2---:R-:W-:-:S09]  /*c230*/  ISETP.GT.U32.AND P1, PT, R59, R12, PT ;  /* 0x0000000c3b00720c */ /* 0x004fd20003f24070 */
[--C-:B------:R-:W-:Y:S01]  /*c240*/  @!P3 IMAD.IADD R0, R0, 0x1, -R59.reuse ;  /* 0x000000010000b824 */ /* 0x100fe200078e0a3b */
[C---:B------:R-:W-:Y:S01]  /*c250*/  ISETP.GT.U32.AND P3, PT, R59.reuse, R8, PT ;  /* 0x000000083b00720c */ /* 0x040fe20003f64070 */
[--C-:B------:R-:W-:Y:S01]  /*c260*/  @!P2 IMAD.IADD R2, R2, 0x1, -R59.reuse ;  /* 0x000000010202a824 */ /* 0x100fe200078e0a3b */
[----:B------:R-:W-:Y:S01]  /*c270*/  ISETP.GT.U32.AND P2, PT, R59, R9, PT ;  /* 0x000000093b00720c */ /* 0x000fe20003f44070 */
[----:B------:R-:W-:-:S03]  /*c280*/  @!P1 IMAD.IADD R12, R12, 0x1, -R59 ;  /* 0x000000010c0c9824 */ /* 0x000fc600078e0a3b */
[C---:B------:R-:W-:Y:S02]  /*c290*/  ISETP.GT.U32.AND P1, PT, R59.reuse, R2, PT ;  /* 0x000000023b00720c */ /* 0x040fe40003f24070 */
[----:B------:R-:W-:-:S05]  /*c2a0*/  ISETP.GT.U32.AND P5, PT, R59, R15, PT ;  /* 0x0000000f3b00720c */ /* 0x000fca0003fa4070 */
[--C-:B------:R-:W-:Y:S01]  /*c2b0*/  @!P3 IMAD.IADD R8, R8, 0x1, -R59.reuse ;  /* 0x000000010808b824 */ /* 0x100fe200078e0a3b */
[C---:B------:R-:W-:Y:S02]  /*c2c0*/  ISETP.GT.U32.AND P3, PT, R59.reuse, R16, PT ;  /* 0x000000103b00720c */ /* 0x040fe40003f64070 */
[C---:B------:R-:W-:Y:S02]  /*c2d0*/  ISETP.GT.U32.AND P0, PT, R59.reuse, R13, PT ;  /* 0x0000000d3b00720c */ /* 0x040fe40003f04070 */
[----:B------:R-:W-:Y:S01]  /*c2e0*/  ISETP.GT.U32.AND P4, PT, R59, R14, PT ;  /* 0x0000000e3b00720c */ /* 0x000fe20003f84070 */
[--C-:B------:R-:W-:Y:S01]  /*c2f0*/  @!P2 IMAD.IADD R9, R9, 0x1, -R59.reuse ;  /* 0x000000010909a824 */ /* 0x100fe200078e0a3b */
[C---:B------:R-:W-:Y:S01]  /*c300*/  ISETP.GT.U32.AND P2, PT, R59.reuse, R0, PT ;  /* 0x000000003b00720c */ /* 0x040fe20003f44070 */
[--C-:B------:R-:W-:Y:S01]  /*c310*/  @!P1 IMAD.IADD R2, R2, 0x1, -R59.reuse ;  /* 0x0000000102029824 */ /* 0x100fe200078e0a3b */
[C---:B------:R-:W-:Y:S02]  /*c320*/  ISETP.GT.U32.AND P6, PT, R59.reuse, R8, PT ;  /* 0x000000083b00720c */ /* 0x040fe40003fc4070 */
[----:B------:R-:W-:Y:S01]  /*c330*/  ISETP.GT.U32.AND P1, PT, R59, R12, PT ;  /* 0x0000000c3b00720c */ /* 0x000fe20003f24070 */
[----:B------:R-:W-:-:S02]  /*c340*/  @!P5 IMAD.IADD R15, R15, 0x1, -R59 ;  /* 0x000000010f0fd824 */ /* 0x000fc400078e0a3b */
[--C-:B------:R-:W-:Y:S01]  /*c350*/  @!P3 IMAD.IADD R16, R16, 0x1, -R59.reuse ;  /* 0x000000011010b824 */ /* 0x100fe200078e0a3b */
[----:B------:R-:W-:Y:S01]  /*c360*/  ISETP.GT.U32.AND P3, PT, R59, R7, PT ;  /* 0x000000073b00720c */ /* 0x000fe20003f64070 */
[--C-:B------:R-:W-:Y:S02]  /*c370*/  @!P0 IMAD.IADD R13, R13, 0x1, -R59.reuse ;  /* 0x000000010d0d8824 */ /* 0x100fe400078e0a3b */
[--C-:B------:R-:W-:Y:S02]  /*c380*/  @!P4 IMAD.IADD R14, R14, 0x1, -R59.reuse ;  /* 0x000000010e0ec824 */ /* 0x100fe400078e0a3b */
[--C-:B------:R-:W-:Y:S01]  /*c390*/  @!P2 IMAD.IADD R0, R0, 0x1, -R59.reuse ;  /* 0x000000010000a824 */ /* 0x100fe200078e0a3b */
[----:B------:R0:W-:Y:S01]  /*c3a0*/  STL [R1+0x1ac], R2 ;  /* 0x0001ac0201007387 */ /* 0x0001e20000100800 */
[C---:B------:R-:W-:Y:S01]  /*c3b0*/  ISETP.GT.U32.AND P5, PT, R59.reuse, R58, PT ;  /* 0x0000003a3b00720c */ /* 0x040fe20003fa4070 */
[----:B------:R-:W-:Y:S02]  /*c3c0*/  @!P6 IMAD.IADD R8, R8, 0x1, -R59 ;  /* 0x000000010808e824 */ /* 0x000fe400078e0a3b */
[----:B0-----:R-:W2:Y:S01]  /*c3d0*/  LDL.LU R2, [R1+0x15c] ;  /* 0x00015c0001027983 */ /* 0x001ea20000300800 */
[----:B------:R-:W-:-:S02]  /*c3e0*/  ISETP.GT.U32.AND P4, PT, R59, R11, PT ;  /* 0x0000000b3b00720c */ /* 0x000fc40003f84070 */
[C---:B------:R-:W-:Y:S01]  /*c3f0*/  ISETP.GT.U32.AND P0, PT, R59.reuse, R6, PT ;  /* 0x000000063b00720c */ /* 0x040fe20003f04070 */
[----:B------:R0:W-:Y:S01]  /*c400*/  STL [R1+0x1a0], R0 ;  /* 0x0001a00001007387 */ /* 0x0001e20000100800 */
[--C-:B------:R-:W-:Y:S01]  /*c410*/  @!P1 IMAD.IADD R12, R12, 0x1, -R59.reuse ;  /* 0x000000010c0c9824 */ /* 0x100fe200078e0a3b */
[----:B------:R-:W-:Y:S01]  /*c420*/  ISETP.GT.U32.AND P1, PT, R59, R61, PT ;  /* 0x0000003d3b00720c */ /* 0x000fe20003f24070 */
[----:B------:R-:W-:-:S03]  /*c430*/  @!P3 IMAD.IADD R7, R7, 0x1, -R59 ;  /* 0x000000010707b824 */ /* 0x000fc600078e0a3b */
[--C-:B------:R-:W-:Y:S01]  /*c440*/  @!P5 IMAD.IADD R58, R58, 0x1, -R59.reuse ;  /* 0x000000013a3ad824 */ /* 0x100fe200078e0a3b */
[----:B0-----:R-:W2:Y:S03]  /*c450*/  LDL.LU R0, [R1+0x150] ;  /* 0x0001500001007983 */ /* 0x001ea60000300800 */
[--C-:B------:R-:W-:Y:S02]  /*c460*/  @!P4 IMAD.IADD R11, R11, 0x1, -R59.reuse ;  /* 0x000000010b0bc824 */ /* 0x100fe400078e0a3b */
[--C-:B------:R-:W-:Y:S01]  /*c470*/  @!P0 IMAD.IADD R6, R6, 0x1, -R59.reuse ;  /* 0x0000000106068824 */ /* 0x100fe200078e0a3b */
[----:B------:R-:W-:Y:S02]  /*c480*/  ISETP.GT.U32.AND P2, PT, R59, R9, PT ;  /* 0x000000093b00720c */ /* 0x000fe40003f44070 */
[--C-:B------:R-:W-:Y:S01]  /*c490*/  @!P1 IMAD.IADD R61, R61, 0x1, -R59.reuse ;  /* 0x000000013d3d9824 */ /* 0x100fe200078e0a3b */
[----:B------:R0:W-:Y:S04]  /*c4a0*/  STL [R1+0x1a4], R16 ;  /* 0x0001a41001007387 */ /* 0x0001e80000100800 */
[----:B------:R-:W-:Y:S04]  /*c4b0*/  STL [R1+0x188], R15 ;  /* 0x0001880f01007387 */ /* 0x000fe80000100800 */
[----:B------:R-:W-:Y:S02]  /*c4c0*/  STL [R1+0x194], R14 ;  /* 0x0001940e01007387 */ /* 0x000fe40000100800 */
[----:B------:R-:W-:-:S02]  /*c4d0*/  @!P2 IMAD.IADD R9, R9, 0x1, -R59 ;  /* 0x000000010909a824 */ /* 0x000fc400078e0a3b */
[----:B------:R-:W-:Y:S04]  /*c4e0*/  STL [R1+0x198], R13 ;  /* 0x0001980d01007387 */ /* 0x000fe80000100800 */
[----:B------:R-:W-:Y:S04]  /*c4f0*/  STL [R1+0x18c], R12 ;  /* 0x00018c0c01007387 */ /* 0x000fe80000100800 */
[----:B------:R-:W2:Y:S04]  /*c500*/  LDL.LU R17, [R1+0x154] ;  /* 0x0001540001117983 */ /* 0x000ea80000300800 */
[----:B------:R1:W-:Y:S04]  /*c510*/  STL [R1+0x190], R9 ;  /* 0x0001900901007387 */ /* 0x0003e80000100800 */
[----:B0-----:R-:W2:Y:S04]  /*c520*/  LDL.LU R16, [R1+0x138] ;  /* 0x0001380001107983 */ /* 0x001ea80000300800 */
[----:B-1----:R-:W2:Y:S04]  /*c530*/  LDL.LU R9, [R1+0x144] ;  /* 0x0001440001097983 */ /* 0x002ea80000300800 */
[----:B------:R0:W-:Y:S04]  /*c540*/  STL [R1+0x174], R8 ;  /* 0x0001740801007387 */ /* 0x0001e80000100800 */
[----:B0-----:R-:W2:Y:S01]  /*c550*/  LDL.LU R8, [R1+0x148] ;  /* 0x0001480001087983 */ /* 0x001ea20000300800 */
[----:B----4-:R-:W-:-:S02]  /*c560*/  ISETP.GT.U32.AND P6, PT, R59, R19, PT ;  /* 0x000000133b00720c */ /* 0x010fc40003fc4070 */
[C---:B---3--:R-:W-:Y:S02]  /*c570*/  ISETP.GT.U32.AND P3, PT, R59.reuse, R18, PT ;  /* 0x000000123b00720c */ /* 0x048fe40003f64070 */
[----:B------:R-:W-:-:S09]  /*c580*/  ISETP.GT.U32.AND P5, PT, R59, R10, PT ;  /* 0x0000000a3b00720c */ /* 0x000fd20003fa4070 */
[--C-:B------:R-:W-:Y:S01]  /*c590*/  @!P6 IMAD.IADD R19, R19, 0x1, -R59.reuse ;  /* 0x000000011313e824 */ /* 0x100fe200078e0a3b */
[C---:B------:R-:W-:Y:S02]  /*c5a0*/  ISETP.GT.U32.AND P4, PT, R59.reuse, R5, PT ;  /* 0x000000053b00720c */ /* 0x040fe40003f84070 */
[C---:B------:R-:W-:Y:S01]  /*c5b0*/  ISETP.GT.U32.AND P0, PT, R59.reuse, R4, PT ;  /* 0x000000043b00720c */ /* 0x040fe20003f04070 */
[--C-:B------:R-:W-:Y:S01]  /*c5c0*/  @!P3 IMAD.IADD R18, R18, 0x1, -R59.reuse ;  /* 0x000000011212b824 */ /* 0x100fe200078e0a3b */
[C---:B------:R-:W-:Y:S01]  /*c5d0*/  ISETP.GT.U32.AND P6, PT, R59.reuse, R7, PT ;  /* 0x000000073b00720c */ /* 0x040fe20003fc4070 */
[----:B------:R-:W-:Y:S01]  /*c5e0*/  @!P5 IMAD.IADD R10, R10, 0x1, -R59 ;  /* 0x000000010a0ad824 */ /* 0x000fe200078e0a3b */
[C---:B------:R-:W-:Y:S02]  /*c5f0*/  ISETP.GT.U32.AND P3, PT, R59.reuse, R58, PT ;  /* 0x0000003a3b00720c */ /* 0x040fe40003f64070 */
[----:B------:R-:W-:-:S05]  /*c600*/  ISETP.GT.U32.AND P5, PT, R59, R11, PT ;  /* 0x0000000b3b00720c */ /* 0x000fca0003fa4070 */
[--C-:B------:R-:W-:Y:S01]  /*c610*/  @!P4 IMAD.IADD R5, R5, 0x1, -R59.reuse ;  /* 0x000000010505c824 */ /* 0x100fe200078e0a3b */
[C---:B------:R-:W-:Y:S01]  /*c620*/  ISETP.GT.U32.AND P4, PT, R59.reuse, R6, PT ;  /* 0x000000063b00720c */ /* 0x040fe20003f84070 */
[--C-:B------:R-:W-:Y:S01]  /*c630*/  @!P0 IMAD.IADD R4, R4, 0x1, -R59.reuse ;  /* 0x0000000104048824 */ /* 0x100fe200078e0a3b */
[----:B------:R-:W-:Y:S01]  /*c640*/  ISETP.GT.U32.AND P0, PT, R59, R61, PT ;  /* 0x0000003d3b00720c */ /* 0x000fe20003f04070 */
[--C-:B------:R-:W-:Y:S02]  /*c650*/  @!P6 IMAD.IADD R7, R7, 0x1, -R59.reuse ;  /* 0x000000010707e824 */ /* 0x100fe400078e0a3b */
[--C-:B------:R-:W-:Y:S02]  /*c660*/  @!P3 IMAD.IADD R58, R58, 0x1, -R59.reuse ;  /* 0x000000013a3ab824 */ /* 0x100fe400078e0a3b */
[--C-:B------:R-:W-:Y:S01]  /*c670*/  @!P5 IMAD.IADD R11, R11, 0x1, -R59.reuse ;  /* 0x000000010b0bd824 */ /* 0x100fe200078e0a3b */
[----:B------:R0:W-:Y:S05]  /*c680*/  STL [R1+0x180], R7 ;  /* 0x0001800701007387 */ /* 0x0001ea0000100800 */
[----:B------:R-:W-:-:S02]  /*c690*/  @!P4 IMAD.IADD R6, R6, 0x1, -R59 ;  /* 0x000000010606c824 */ /* 0x000fc400078e0a3b */
[----:B------:R-:W-:Y:S01]  /*c6a0*/  @!P0 IMAD.IADD R61, R61, 0x1, -R59 ;  /* 0x000000013d3d8824 */ /* 0x000fe200078e0a3b */
[----:B0-----:R-:W3:Y:S04]  /*c6b0*/  LDL.LU R7, [R1+0x13c] ;  /* 0x00013c0001077983 */ /* 0x001ee80000300800 */
[----:B------:R0:W-:Y:S04]  /*c6c0*/  STL [R1+0x184], R58 ;  /* 0x0001843a01007387 */ /* 0x0001e80000100800 */
[----:B0-----:R-:W4:Y:S04]  /*c6d0*/  LDL.LU R58, [R1+0x140] ;  /* 0x00014000013a7983 */ /* 0x001f280000300800 */
[----:B------:R-:W-:Y:S04]  /*c6e0*/  STL [R1+0x178], R11 ;  /* 0x0001780b01007387 */ /* 0x000fe80000100800 */
[----:B------:R0:W-:Y:S04]  /*c6f0*/  STL [R1+0x160], R61 ;  /* 0x0001603d01007387 */ /* 0x0001e80000100800 */
[----:B------:R1:W-:Y:S04]  /*c700*/  STL [R1+0x17c], R6 ;  /* 0x00017c0601007387 */ /* 0x0003e80000100800 */
[----:B0-----:R-:W3:Y:S04]  /*c710*/  LDL.LU R61, [R1+0x19b4] ;  /* 0x0019b400013d7983 */ /* 0x001ee80000300800 */
[----:B------:R-:W3:Y:S04]  /*c720*/  LDL.LU R15, [R1+0x124] ;  /* 0x00012400010f7983 */ /* 0x000ee80000300800 */
[----:B------:R-:W4:Y:S04]  /*c730*/  LDL.LU R14, [R1+0x130] ;  /* 0x00013000010e7983 */ /* 0x000f280000300800 */
[----:B------:R-:W4:Y:S01]  /*c740*/  LDL.LU R13, [R1+0x134] ;  /* 0x00013400010d7983 */ /* 0x000f220000300800 */
[----:B------:R-:W-:-:S02]  /*c750*/  ISETP.GT.U32.AND P2, PT, R59, R60, PT ;  /* 0x0000003c3b00720c */ /* 0x000fc40003f44070 */
[C---:B--2---:R-:W-:Y:S01]  /*c760*/  ISETP.GT.U32.AND P1, PT, R59.reuse, R2, PT ;  /* 0x000000023b00720c */ /* 0x044fe20003f24070 */
[----:B------:R-:W2:Y:S01]  /*c770*/  LDL.LU R12, [R1+0x128] ;  /* 0x00012800010c7983 */ /* 0x000ea20000300800 */
[C---:B------:R-:W-:Y:S02]  /*c780*/  ISETP.GT.U32.AND P3, PT, R59.reuse, R18, PT ;  /* 0x000000123b00720c */ /* 0x040fe40003f64070 */
[C---:B------:R-:W-:Y:S01]  /*c790*/  ISETP.GT.U32.AND P5, PT, R59.reuse, R10, PT ;  /* 0x0000000a3b00720c */ /* 0x040fe20003fa4070 */
[----:B------:R-:W2:Y:S06]  /*c7a0*/  LDL.LU R11, [R1+0x12c] ;  /* 0x00012c00010b7983 */ /* 0x000eac0000300800 */
[--C-:B------:R-:W-:Y:S01]  /*c7b0*/  @!P2 IMAD.IADD R60, R60, 0x1, -R59.reuse ;  /* 0x000000013c3ca824 */ /* 0x100fe200078e0a3b */
[----:B------:R-:W-:Y:S01]  /*c7c0*/  ISETP.GT.U32.AND P2, PT, R59, R0, PT ;  /* 0x000000003b00720c */ /* 0x000fe20003f44070 */
[----:B------:R-:W-:-:S03]  /*c7d0*/  @!P1 IMAD.IADD R2, R2, 0x1, -R59 ;  /* 0x0000000102029824 */ /* 0x000fc600078e0a3b */
[----:B------:R-:W-:-:S09]  /*c7e0*/  ISETP.GT.U32.AND P1, PT, R59, R60, PT ;  /* 0x0000003c3b00720c */ /* 0x000fd20003f24070 */
[--C-:B------:R-:W-:Y:S01]  /*c7f0*/  @!P2 IMAD.IADD R0, R0, 0x1, -R59.reuse ;  /* 0x000000010000a824 */ /* 0x100fe200078e0a3b */
[C---:B------:R-:W-:Y:S01]  /*c800*/  ISETP.GT.U32.AND P2, PT, R59.reuse, R19, PT ;  /* 0x000000133b00720c */ /* 0x040fe20003f44070 */
[--C-:B------:R-:W-:Y:S02]  /*c810*/  @!P3 IMAD.IADD R18, R18, 0x1, -R59.reuse ;  /* 0x000000011212b824 */ /* 0x100fe400078e0a3b */
[--C-:B------:R-:W-:Y:S01]  /*c820*/  @!P1 IMAD.IADD R60, R60, 0x1, -R59.reuse ;  /* 0x000000013c3c9824 */ /* 0x100fe200078e0a3b */
[C---:B------:R-:W-:Y:S02]  /*c830*/  ISETP.GT.U32.AND P6, PT, R59.reuse, R0, PT ;  /* 0x000000003b00720c */ /* 0x040fe40003fc4070 */
[----:B------:R-:W-:Y:S02]  /*c840*/  ISETP.GT.U32.AND P3, PT, R59, R16, PT ;  /* 0x000000103b00720c */ /* 0x000fe40003f64070 */
[----:B------:R0:W-:Y:S04]  /*c850*/  STL [R1+0x16c], R60 ;  /* 0x00016c3c01007387 */ /* 0x0001e80000100800 */
[----:B-1----:R-:W2:Y:S01]  /*c860*/  LDL.LU R6, [R1+0x110] ;  /* 0x0001100001067983 */ /* 0x002ea20000300800 */
[----:B------:R-:W-:Y:S01]  /*c870*/  @!P2 IMAD.IADD R19, R19, 0x1, -R59 ;  /* 0x000000011313a824 */ /* 0x000fe200078e0a3b */
[----:B------:R-:W-:-:S02]  /*c880*/  ISETP.GT.U32.AND P2, PT, R59, R17, PT ;  /* 0x000000113b00720c */ /* 0x000fc40003f44070 */
[----:B0-----:R-:W2:Y:S01]  /*c890*/  LDL.LU R60, [R1+0x11c] ;  /* 0x00011c00013c7983 */ /* 0x001ea20000300800 */
[--C-:B------:R-:W-:Y:S01]  /*c8a0*/  @!P5 IMAD.IADD R10, R10, 0x1, -R59.reuse ;  /* 0x000000010a0ad824 */ /* 0x100fe200078e0a3b */
[C---:B------:R-:W-:Y:S01]  /*c8b0*/  ISETP.GT.U32.AND P5, PT, R59.reuse, R9, PT ;  /* 0x000000093b00720c */ /* 0x040fe20003fa4070 */
[--C-:B------:R-:W-:Y:S01]  /*c8c0*/  @!P6 IMAD.IADD R0, R0, 0x1, -R59.reuse ;  /* 0x000000010000e824 */ /* 0x100fe200078e0a3b */
[C---:B------:R-:W-:Y:S01]  /*c8d0*/  ISETP.GT.U32.AND P4, PT, R59.reuse, R5, PT ;  /* 0x000000053b00720c */ /* 0x040fe20003f84070 */
[----:B------:R-:W-:Y:S01]  /*c8e0*/  @!P3 IMAD.IADD R16, R16, 0x1, -R59 ;  /* 0x000000011010b824 */ /* 0x000fe200078e0a3b */
[----:B------:R-:W-:-:S05]  /*c8f0*/  ISETP.GT.U32.AND P0, PT, R59, R4, PT ;  /* 0x000000043b00720c */ /* 0x000fca0003f04070 */
[----:B------:R-:W-:Y:S01]  /*c900*/  @!P2 IMAD.IADD R17, R17, 0x1, -R59 ;  /* 0x000000011111a824 */ /* 0x000fe200078e0a3b */
[----:B------:R-:W-:-:S03]  /*c910*/  ISETP.GT.U32.AND P1, PT, R59, R2, PT ;  /* 0x000000023b00720c */ /* 0x000fc60003f24070 */
[--C-:B------:R-:W-:Y:S02]  /*c920*/  @!P5 IMAD.IADD R9, R9, 0x1, -R59.reuse ;  /* 0x000000010909d824 */ /* 0x100fe400078e0a3b */
[--C-:B------:R-:W-:Y:S02]  /*c930*/  @!P4 IMAD.IADD R5, R5, 0x1, -R59.reuse ;  /* 0x000000010505c824 */ /* 0x100fe400078e0a3b */
[----:B------:R-:W-:-:S06]  /*c940*/  @!P0 IMAD.IADD R4, R4, 0x1, -R59 ;  /* 0x0000000104048824 */ /* 0x000fcc00078e0a3b */
[--C-:B------:R-:W-:Y:S01]  /*c950*/  @!P1 IMAD.IADD R2, R2, 0x1, -R59.reuse ;  /* 0x0000000102029824 */ /* 0x100fe200078e0a3b */
[C---:B---3--:R-:W-:Y:S02]  /*c960*/  ISETP.GT.U32.AND P6, PT, R59.reuse, R15, PT ;  /* 0x0000000f3b00720c */ /* 0x048fe40003fc4070 */
[C---:B----4-:R-:W-:Y:S02]  /*c970*/  ISETP.GT.U32.AND P2, PT, R59.reuse, R14, PT ;  /* 0x0000000e3b00720c */ /* 0x050fe40003f44070 */
[----:B------:R-:W-:Y:S01]  /*c980*/  ISETP.GT.U32.AND P3, PT, R59, R13, PT ;  /* 0x0000000d3b00720c */ /* 0x000fe20003f64070 */
[----:B------:R-:W-:Y:S08]  /*c990*/  STL [R1+0x1930], R61 ;  /* 0x0019303d01007387 */ /* 0x000ff00000100800 */
[--C-:B------:R-:W-:Y:S01]  /*c9a0*/  @!P6 IMAD.IADD R15, R15, 0x1, -R59.reuse ;  /* 0x000000010f0fe824 */ /* 0x100fe200078e0a3b */
[C---:B------:R-:W-:Y:S01]  /*c9b0*/  ISETP.GT.U32.AND P6, PT, R59.reuse, R17, PT ;  /* 0x000000113b00720c */ /* 0x040fe20003fc4070 */
[----:B------:R-:W-:Y:S01]  /*c9c0*/  STL [R1+0x170], R19 ;  /* 0x0001701301007387 */ /* 0x000fe20000100800 */
[----:B------:R-:W-:Y:S01]  /*c9d0*/  @!P2 IMAD.IADD R14, R14, 0x1, -R59 ;  /* 0x000000010e0ea824 */ /* 0x000fe200078e0a3b */
[----:B------:R-:W-:-:S02]  /*c9e0*/  ISETP.GT.U32.AND P2, PT, R59, R16, PT ;  /* 0x000000103b00720c */ /* 0x000fc40003f44070 */
[----:B------:R-:W-:Y:S01]  /*c9f0*/  STL [R1+0x164], R18 ;  /* 0x0001641201007387 */ /* 0x000fe20000100800 */
[--C-:B------:R-:W-:Y:S01]  /*ca00*/  @!P3 IMAD.IADD R13, R13, 0x1, -R59.reuse ;  /* 0x000000010d0db824 */ /* 0x100fe200078e0a3b */
[----:B------:R-:W-:Y:S02]  /*ca10*/  ISETP.GT.U32.AND P3, PT, R59, R9, PT ;  /* 0x000000093b00720c */ /* 0x000fe40003f64070 */
[----:B------:R0:W-:Y:S04]  /*ca20*/  STL [R1+0x168], R10 ;  /* 0x0001680a01007387 */ /* 0x0001e80000100800 */
[----:B------:R1:W-:Y:S04]  /*ca30*/  STL [R1+0x14c], R5 ;  /* 0x00014c0501007387 */ /* 0x0003e80000100800 */
[----:B------:R3:W-:Y:S04]  /*ca40*/  STL [R1+0x158], R4 ;  /* 0x0001580401007387 */ /* 0x0007e80000100800 */
[----:B0-----:R-:W4:Y:S01]  /*ca50*/  LDL.LU R10, [R1+0x120] ;  /* 0x00012000010a7983 */ /* 0x001f220000300800 */
[----:B------:R-:W-:-:S03]  /*ca60*/  @!P6 IMAD.IADD R17, R17, 0x1, -R59 ;  /* 0x000000011111e824 */ /* 0x000fc600078e0a3b */
[----:B------:R0:W-:Y:S01]  /*ca70*/  STL [R1+0x15c], R2 ;  /* 0x00015c0201007387 */ /* 0x0001e20000100800 */
[----:B------:R-:W-:-:S03]  /*ca80*/  @!P2 IMAD.IADD R16, R16, 0x1, -R59 ;  /* 0x000000011010a824 */ /* 0x000fc600078e0a3b */
[----:B-1----:R-:W4:Y:S01]  /*ca90*/  LDL.LU R5, [R1+0x114] ;  /* 0x0001140001057983 */ /* 0x002f220000300800 */
[----:B------:R-:W-:-:S03]  /*caa0*/  @!P3 IMAD.IADD R9, R9, 0x1, -R59 ;  /* 0x000000010909b824 */ /* 0x000fc600078e0a3b */
[----:B---3--:R-:W3:Y:S04]  /*cab0*/  LDL.LU R4, [R1+0x118] ;  /* 0x0001180001047983 */ /* 0x008ee80000300800 */
[----:B------:R1:W-:Y:S04]  /*cac0*/  STL [R1+0x150], R0 ;  /* 0x0001500001007387 */ /* 0x0003e80000100800 */
[----:B0-----:R-:W3:Y:S04]  /*cad0*/  LDL.LU R2, [R1+0xfc] ;  /* 0x0000fc0001027983 */ /* 0x001ee80000300800 */
[----:B-1----:R-:W3:Y:S04]  /*cae0*/  LDL.LU R0, [R1+0x108] ;  /* 0x0001080001007983 */ /* 0x002ee80000300800 */
[----:B------:R-:W3:Y:S04]  /*caf0*/  LDL.LU R19, [R1+0x10c] ;  /* 0x00010c0001137983 */ /* 0x000ee80000300800 */
[----:B------:R0:W-:Y:S04]  /*cb00*/  STL [R1+0x154], R17 ;  /* 0x0001541101007387 */ /* 0x0001e80000100800 */
[----:B------:R-:W3:Y:S04]  /*cb10*/  LDL.LU R18, [R1+0x100] ;  /* 0x0001000001127983 */ /* 0x000ee80000300800 */
[----:B------:R-:W-:Y:S04]  /*cb20*/  STL [R1+0x138], R16 ;  /* 0x0001381001007387 */ /* 0x000fe80000100800 */
[----:B------:R1:W-:Y:S04]  /*cb30*/  STL [R1+0x144], R9 ;  /* 0x0001440901007387 */ /* 0x0003e80000100800 */
[----:B0-----:R-:W3:Y:S04]  /*cb40*/  LDL.LU R17, [R1+0x104] ;  /* 0x0001040001117983 */ /* 0x001ee80000300800 */
[----:B-1----:R-:W3:Y:S01]  /*cb50*/  LDL.LU R9, [R1+0xe8] ;  /* 0x0000e80001097983 */ /* 0x002ee20000300800 */
[----:B------:R-:W-:-:S02]  /*cb60*/  ISETP.GT.U32.AND P4, PT, R59, R8, PT ;  /* 0x000000083b00720c */ /* 0x000fc40003f84070 */
[C---:B------:R-:W-:Y:S02]  /*cb70*/  ISETP.GT.U32.AND P0, PT, R59.reuse, R7, PT ;  /* 0x000000073b00720c */ /* 0x040fe40003f04070 */
[C---:B------:R-:W-:Y:S02]  /*cb80*/  ISETP.GT.U32.AND P1, PT, R59.reuse, R58, PT ;  /* 0x0000003a3b00720c */ /* 0x040fe40003f24070 */
[----:B--2---:R-:W-:-:S07]  /*cb90*/  ISETP.GT.U32.AND P5, PT, R59, R12, PT ;  /* 0x0000000c3b00720c */ /* 0x004fce0003fa4070 */
[--C-:B------:R-:W-:Y:S01]  /*cba0*/  @!P4 IMAD.IADD R8, R8, 0x1, -R59.reuse ;  /* 0x000000010808c824 */ /* 0x100fe200078e0a3b */
[----:B------:R-:W-:Y:S01]  /*cbb0*/  ISETP.GT.U32.AND P4, PT, R59, R11, PT ;  /* 0x0000000b3b00720c */ /* 0x000fe20003f84070 */
[--C-:B------:R-:W-:Y:S01]  /*cbc0*/  @!P0 IMAD.IADD R7, R7, 0x1, -R59.reuse ;  /* 0x0000000107078824 */ /* 0x100fe200078e0a3b */
[C---:B------:R-:W-:Y:S01]  /*cbd0*/  ISETP.GT.U32.AND P0, PT, R59.reuse, R6, PT ;  /* 0x000000063b00720c */ /* 0x040fe20003f04070 */
[--C-:B------:R-:W-:Y:S01]  /*cbe0*/  @!P1 IMAD.IADD R58, R58, 0x1, -R59.reuse ;  /* 0x000000013a3a9824 */ /* 0x100fe200078e0a3b */
[C---:B------:R-:W-:Y:S01]  /*cbf0*/  ISETP.GT.U32.AND P1, PT, R59.reuse, R60, PT ;  /* 0x0000003c3b00720c */ /* 0x040fe20003f24070 */
[----:B------:R-:W-:Y:S01]  /*cc00*/  @!P5 IMAD.IADD R12, R12, 0x1, -R59 ;  /* 0x000000010c0cd824 */ /* 0x000fe200078e0a3b */
[----:B------:R-:W-:-:S07]  /*cc10*/  ISETP.GT.U32.AND P5, PT, R59, R8, PT ;  /* 0x000000083b00720c */ /* 0x000fce0003fa4070 */
[--C-:B------:R-:W-:Y:S01]  /*cc20*/  @!P4 IMAD.IADD R11, R11, 0x1, -R59.reuse ;  /* 0x000000010b0bc824 */ /* 0x100fe200078e0a3b */
[C---:B------:R-:W-:Y:S01]  /*cc30*/  ISETP.GT.U32.AND P4, PT, R59.reuse, R7, PT ;  /* 0x000000073b00720c */ /* 0x040fe20003f84070 */
[--C-:B------:R-:W-:Y:S01]  /*cc40*/  @!P0 IMAD.IADD R6, R6, 0x1, -R59.reuse ;  /* 0x0000000106068824 */ /* 0x100fe200078e0a3b */
[C---:B------:R-:W-:Y:S01]  /*cc50*/  ISETP.GT.U32.AND P0, PT, R59.reuse, R58, PT ;  /* 0x0000003a3b00720c */ /* 0x040fe20003f04070 */
[--C-:B------:R-:W-:Y:S01]  /*cc60*/  @!P1 IMAD.IADD R60, R60, 0x1, -R59.reuse ;  /* 0x000000013c3c9824 */ /* 0x100fe200078e0a3b */
[C---:B------:R-:W-:Y:S02]  /*cc70*/  ISETP.GT.U32.AND P1, PT, R59.reuse, R15, PT ;  /* 0x0000000f3b00720c */ /* 0x040fe40003f24070 */
[C---:B------:R-:W-:Y:S01]  /*cc80*/  ISETP.GT.U32.AND P2, PT, R59.reuse, R14, PT ;  /* 0x0000000e3b00720c */ /* 0x040fe20003f44070 */
[----:B------:R-:W-:Y:S01]  /*cc90*/  @!P5 IMAD.IADD R8, R8, 0x1, -R59 ;  /* 0x000000010808d824 */ /* 0x000fe200078e0a3b */
[C---:B------:R-:W-:Y:S02]  /*cca0*/  ISETP.GT.U32.AND P6, PT, R59.reuse, R60, PT ;  /* 0x0000003c3b00720c */ /* 0x040fe40003fc4070 */
[----:B------:R-:W-:-:S03]  /*ccb0*/  ISETP.GT.U32.AND P3, PT, R59, R13, PT ;  /* 0x0000000d3b00720c */ /* 0x000fc60003f64070 */
[--C-:B------:R-:W-:Y:S01]  /*ccc0*/  @!P4 IMAD.IADD R7, R7, 0x1, -R59.reuse ;  /* 0x000000010707c824 */ /* 0x100fe200078e0a3b */
[----:B------:R0:W-:Y:S01]  /*ccd0*/  STL [R1+0x148], R8 ;  /* 0x0001480801007387 */ /* 0x0001e20000100800 */
[--C-:B------:R-:W-:Y:S02]  /*cce0*/  @!P0 IMAD.IADD R58, R58, 0x1, -R59.reuse ;  /* 0x000000013a3a8824 */ /* 0x100fe400078e0a3b */
[--C-:B------:R-:W-:Y:S02]  /*ccf0*/  @!P1 IMAD.IADD R15, R15, 0x1, -R59.reuse ;  /* 0x000000010f0f9824 */ /* 0x100fe400078e0a3b */
[--C-:B------:R-:W-:Y:S01]  /*cd00*/  @!P2 IMAD.IADD R14, R14, 0x1, -R59.reuse ;  /* 0x000000010e0ea824 */ /* 0x100fe200078e0a3b */
[----:B0-----:R-:W2:Y:S04]  /*cd10*/  LDL.LU R8, [R1+0xf4] ;  /* 0x0000f40001087983 */ /* 0x001ea80000300800 */
[----:B------:R0:W-:Y:S01]  /*cd20*/  STL [R1+0x13c], R7 ;  /* 0x00013c0701007387 */ /* 0x0001e20000100800 */
[----:B------:R-:W-:-:S03]  /*cd30*/  @!P6 IMAD.IADD R60, R60, 0x1, -R59 ;  /* 0x000000013c3ce824 */ /* 0x000fc600078e0a3b */
[----:B0-----:R-:W2:Y:S04]  /*cd40*/  LDL.LU R7, [R1+0xec] ;  /* 0x0000ec0001077983 */ /* 0x001ea80000300800 */
[----:B------:R0:W-:Y:S01]  /*cd50*/  STL [R1+0x140], R58 ;  /* 0x0001403a01007387 */ /* 0x0001e20000100800 */
[----:B------:R-:W-:Y:S01]  /*cd60*/  ISETP.GT.U32.AND P5, PT, R59, R12, PT ;  /* 0x0000000c3b00720c */ /* 0x000fe20003fa4070 */
[----:B------:R-:W-:Y:S02]  /*cd70*/  @!P3 IMAD.IADD R13, R13, 0x1, -R59 ;  /* 0x000000010d0db824 */ /* 0x000fe400078e0a3b */
[----:B0-----:R-:W2:Y:S01]  /*cd80*/  LDL.LU R58, [R1+0xf0] ;  /* 0x0000f000013a7983 */ /* 0x001ea20000300800 */
[C---:B------:R-:W-:Y:S02]  /*cd90*/  ISETP.GT.U32.AND P4, PT, R59.reuse, R11, PT ;  /* 0x0000000b3b00720c */ /* 0x040fe40003f84070 */
[----:B------:R-:W-:-:S07]  /*cda0*/  ISETP.GT.U32.AND P0, PT, R59, R6, PT ;  /* 0x000000063b00720c */ /* 0x000fce0003f04070 */
[--C-:B------:R-:W-:Y:S01]  /*cdb0*/  @!P5 IMAD.IADD R12, R12, 0x1, -R59.reuse ;  /* 0x000000010c0cd824 */ /* 0x100fe200078e0a3b */
[----:B------:R-:W-:Y:S04]  /*cdc0*/  STL [R1+0x124], R15 ;  /* 0x0001240f01007387 */ /* 0x000fe80000100800 */
[----:B------:R-:W-:Y:S01]  /*cdd0*/  STL [R1+0x130], R14 ;  /* 0x0001300e01007387 */ /* 0x000fe20000100800 */
[--C-:B------:R-:W-:Y:S02]  /*cde0*/  @!P4 IMAD.IADD R11, R11, 0x1, -R59.reuse ;  /* 0x000000010b0bc824 */ /* 0x100fe400078e0a3b */
[----:B------:R-:W-:Y:S01]  /*cdf0*/  @!P0 IMAD.IADD R6, R6, 0x1, -R59 ;  /* 0x0000000106068824 */ /* 0x000fe200078e0a3b */
[----:B------:R-:W-:Y:S04]  /*ce00*/  STL [R1+0x134], R13 ;  /* 0x0001340d01007387 */ /* 0x000fe80000100800 */
[----:B------:R-:W-:Y:S04]  /*ce10*/  STL [R1+0x128], R12 ;  /* 0x0001280c01007387 */ /* 0x000fe80000100800 */
[----:B------:R-:W-:Y:S04]  /*ce20*/  STL [R1+0x12c], R11 ;  /* 0x00012c0b01007387 */ /* 0x000fe80000100800 */
[----:B------:R0:W-:Y:S04]  /*ce30*/  STL [R1+0x110], R6 ;  /* 0x0001100601007387 */ /* 0x0001e80000100800 */
[----:B0-----:R-:W2:Y:S04]  /*ce40*/  LDL.LU R6, [R1+0xe0] ;  /* 0x0000e00001067983 */ /* 0x001ea80000300800 */
[----:B------:R0:W-:Y:S04]  /*ce50*/  STL [R1+0x11c], R60 ;  /* 0x00011c3c01007387 */ /* 0x0001e80000100800 */
[----:B0-----:R-:W2:Y:S04]  /*ce60*/  LDL.LU R60, [R1+0xe4] ;  /* 0x0000e400013c7983 */ /* 0x001ea80000300800 */
[----:B------:R-:W2:Y:S04]  /*ce70*/  LDL.LU R16, [R1+0x37c] ;  /* 0x00037c0001107983 */ /* 0x000ea80000300800 */
[----:B------:R-:W2:Y:S04]  /*ce80*/  LDL.LU R15, [R1+0x36c] ;  /* 0x00036c00010f7983 */ /* 0x000ea80000300800 */
[----:B------:R-:W2:Y:S04]  /*ce90*/  LDL.LU R13, [R1+0x370] ;  /* 0x00037000010d7983 */ /* 0x000ea80000300800 */
[----:B------:R-:W2:Y:S01]  /*cea0*/  LDL.LU R12, [R1+0x348] ;  /* 0x00034800010c7983 */ /* 0x000ea20000300800 */
[----:B----4-:R-:W-:-:S02]  /*ceb0*/  ISETP.GT.U32.AND P1, PT, R59, R10, PT ;  /* 0x0000000a3b00720c */ /* 0x010fc40003f24070 */
[C---:B------:R-:W-:Y:S02]  /*cec0*/  ISETP.GT.U32.AND P2, PT, R59.reuse, R5, PT ;  /* 0x000000053b00720c */ /* 0x040fe40003f44070 */
[----:B---3--:R-:W-:-:S09]  /*ced0*/  ISETP.GT.U32.AND P3, PT, R59, R4, PT ;  /* 0x000000043b00720c */ /* 0x008fd20003f64070 */
[--C-:B------:R-:W-:Y:S02]  /*cee0*/  @!P1 IMAD.IADD R10, R10, 0x1, -R59.reuse ;  /* 0x000000010a0a9824 */ /* 0x100fe400078e0a3b */
[----:B------:R-:W-:Y:S01]  /*cef0*/  @!P2 IMAD.IADD R5, R5, 0x1, -R59 ;  /* 0x000000010505a824 */ /* 0x000fe200078e0a3b */
[C---:B------:R-:W-:Y:S02]  /*cf00*/  ISETP.GT.U32.AND P6, PT, R59.reuse, R18, PT ;  /* 0x000000123b00720c */ /* 0x040fe40003fc4070 */
[C---:B------:R-:W-:Y:S02]  /*cf10*/  ISETP.GT.U32.AND P1, PT, R59.reuse, R17, PT ;  /* 0x000000113b00720c */ /* 0x040fe40003f24070 */
[----:B------:R-:W-:-:S09]  /*cf20*/  ISETP.GT.U32.AND P2, PT, R59, R9, PT ;  /* 0x000000093b00720c */ /* 0x000fd20003f44070 */
[--C-:B------:R-:W-:Y:S01]  /*cf30*/  @!P6 IMAD.IADD R18, R18, 0x1, -R59.reuse ;  /* 0x000000011212e824 */ /* 0x100fe200078e0a3b */
[----:B------:R-:W-:Y:S01]  /*cf40*/  ISETP.GT.U32.AND P6, PT, R59, R10, PT ;  /* 0x0000000a3b00720c */ /* 0x000fe20003fc4070 */
[--C-:B------:R-:W-:Y:S02]  /*cf50*/  @!P3 IMAD.IADD R4, R4, 0x1, -R59.reuse ;  /* 0x000000010404b824 */ /* 0x100fe400078e0a3b */
[--C-:B------:R-:W-:Y:S01]  /*cf60*/  @!P1 IMAD.IADD R17, R17, 0x1, -R59.reuse ;  /* 0x0000000111119824 */ /* 0x100fe200078e0a3b */
[----:B------:R-:W-:Y:S01]  /*cf70*/  ISETP.GT.U32.AND P1, PT, R59, R5, PT ;  /* 0x000000053b00720c */ /* 0x000fe20003f24070 */
[----:B------:R-:W-:Y:S01]  /*cf80*/  @!P2 IMAD.IADD R9, R9, 0x1, -R59 ;  /* 0x000000010909a824 */ /* 0x000fe200078e0a3b */
[----:B------:R-:W-:-:S07]  /*cf90*/  ISETP.GT.U32.AND P2, PT, R59, R4, PT ;  /* 0x000000043b00720c */ /* 0x000fce0003f44070 */
[----:B------:R-:W-:-:S04]  /*cfa0*/  @!P6 IMAD.IADD R10, R10, 0x1, -R59 ;  /* 0x000000010a0ae824 */ /* 0x000fc800078e0a3b */
[--C-:B------:R-:W-:Y:S01]  /*cfb0*/  @!P1 IMAD.IADD R5, R5, 0x1, -R59.reuse ;  /* 0x0000000105059824 */ /* 0x100fe200078e0a3b */
[----:B------:R0:W-:Y:S04]  /*cfc0*/  STL [R1+0x120], R10 ;  /* 0x0001200a01007387 */ /* 0x0001e80000100800 */
[----:B------:R-:W3:Y:S01]  /*cfd0*/  LDL.LU R14, [R1+0x35c] ;  /* 0x00035c00010e7983 */ /* 0x000ee20000300800 */
[----:B------:R-:W-:-:S03]  /*cfe0*/  @!P2 IMAD.IADD R4, R4, 0x1, -R59 ;  /* 0x000000010404a824 */ /* 0x000fc600078e0a3b */
[----:B------:R1:W-:Y:S04]  /*cff0*/  STL [R1+0x114], R5 ;  /* 0x0001140501007387 */ /* 0x0003e80000100800 */
[----:B------:R-:W4:Y:S04]  /*d000*/  LDL.LU R11, [R1+0x360] ;  /* 0x00036000010b7983 */ /* 0x000f280000300800 */
[----:B0-----:R-:W4:Y:S04]  /*d010*/  LDL.LU R10, [R1+0x34c] ;  /* 0x00034c00010a7983 */ /* 0x001f280000300800 */
[----:B------:R0:W-:Y:S04]  /*d020*/  STL [R1+0x118], R4 ;  /* 0x0001180401007387 */ /* 0x0001e80000100800 */
[----:B-1----:R-:W4:Y:S04]  /*d030*/  LDL.LU R5, [R1+0x350] ;  /* 0x0003500001057983 */ /* 0x002f280000300800 */
[----:B0-----:R-:W4:Y:S01]  /*d040*/  LDL.LU R4, [R1+0x328] ;  /* 0x0003280001047983 */ /* 0x001f220000300800 */
[----:B------:R-:W-:-:S02]  /*d050*/  ISETP.GT.U32.AND P0, PT, R59, R19, PT ;  /* 0x000000133b00720c */ /* 0x000fc40003f04070 */
[C---:B------:R-:W-:Y:S02]  /*d060*/  ISETP.GT.U32.AND P5, PT, R59.reuse, R2, PT ;  /* 0x000000023b00720c */ /* 0x040fe40003fa4070 */
[C---:B--2---:R-:W-:Y:S02]  /*d070*/  ISETP.GT.U32.AND P3, PT, R59.reuse, R8, PT ;  /* 0x000000083b00720c */ /* 0x044fe40003f64070 */
[----:B------:R-:W-:-:S07]  /*d080*/  ISETP.GT.U32.AND P4, PT, R59, R0, PT ;  /* 0x000000003b00720c */ /* 0x000fce0003f84070 */
[--C-:B------:R-:W-:Y:S02]  /*d090*/  @!P0 IMAD.IADD R19, R19, 0x1, -R59.reuse ;  /* 0x0000000113138824 */ /* 0x100fe400078e0a3b */
[--C-:B------:R-:W-:Y:S01]  /*d0a0*/  @!P5 IMAD.IADD R2, R2, 0x1, -R59.reuse ;  /* 0x000000010202d824 */ /* 0x100fe200078e0a3b */
[C---:B------:R-:W-:Y:S01]  /*d0b0*/  ISETP.GT.U32.AND P5, PT, R59.reuse, R56, PT ;  /* 0x000000383b00720c */ /* 0x040fe20003fa4070 */
[--C-:B------:R-:W-:Y:S01]  /*d0c0*/  @!P3 IMAD.IADD R8, R8, 0x1, -R59.reuse ;  /* 0x000000010808b824 */ /* 0x100fe200078e0a3b */
[C---:B------:R-:W-:Y:S01]  /*d0d0*/  ISETP.GT.U32.AND P0, PT, R59.reuse, R58, PT ;  /* 0x0000003a3b00720c */ /* 0x040fe20003f04070 */
[----:B------:R-:W-:Y:S01]  /*d0e0*/  @!P4 IMAD.IADD R0, R0, 0x1, -R59 ;  /* 0x000000010000c824 */ /* 0x000fe200078e0a3b */
[----:B------:R-:W-:-:S09]  /*d0f0*/  ISETP.GT.U32.AND P3, PT, R59, R2, PT ;  /* 0x000000023b00720c */ /* 0x000fd20003f64070 */
[--C-:B------:R-:W-:Y:S01]  /*d100*/  @!P5 IMAD.IADD R56, R56, 0x1, -R59.reuse ;  /* 0x000000013838d824 */ /* 0x100fe200078e0a3b */
[C---:B------:R-:W-:Y:S02]  /*d110*/  ISETP.GT.U32.AND P1, PT, R59.reuse, R17, PT ;  /* 0x000000113b00720c */ /* 0x040fe40003f24070 */
[C---:B------:R-:W-:Y:S02]  /*d120*/  ISETP.GT.U32.AND P5, PT, R59.reuse, R0, PT ;  /* 0x000000003b00720c */ /* 0x040fe40003fa4070 */
[C---:B------:R-:W-:Y:S01]  /*d130*/  ISETP.GT.U32.AND P2, PT, R59.reuse, R9, PT ;  /* 0x000000093b00720c */ /* 0x040fe20003f44070 */
[--C-:B------:R-:W-:Y:S01]  /*d140*/  @!P0 IMAD.IADD R58, R58, 0x1, -R59.reuse ;  /* 0x000000013a3a8824 */ /* 0x100fe200078e0a3b */
[C---:B------:R-:W-:Y:S02]  /*d150*/  ISETP.GT.U32.AND P0, PT, R59.reuse, R18, PT ;  /* 0x000000123b00720c */ /* 0x040fe40003f04070 */
[C---:B------:R-:W-:Y:S01]  /*d160*/  ISETP.GT.U32.AND P4, PT, R59.reuse, R7, PT ;  /* 0x000000073b00720c */ /* 0x040fe20003f84070 */
[----:B------:R-:W-:Y:S01]  /*d170*/  @!P3 IMAD.IADD R2, R2, 0x1, -R59 ;  /* 0x000000010202b824 */ /* 0x000fe200078e0a3b */
[----:B------:R-:W-:-:S02]  /*d180*/  ISETP.GT.U32.AND P3, PT, R59, R8, PT ;  /* 0x000000083b00720c */ /* 0x000fc40003f64070 */
[----:B------:R-:W-:Y:S01]  /*d190*/  ISETP.GT.U32.AND P6, PT, R59, R58, PT ;  /* 0x0000003a3b00720c */ /* 0x000fe20003fc4070 */
[--C-:B------:R-:W-:Y:S02]  /*d1a0*/  @!P1 IMAD.IADD R17, R17, 0x1, -R59.reuse ;  /* 0x0000000111119824 */ /* 0x100fe400078e0a3b */
[----:B------:R-:W-:-:S04]  /*d1b0*/  @!P5 IMAD.IADD R0, R0, 0x1, -R59 ;  /* 0x000000010000d824 */ /* 0x000fc800078e0a3b */
[--C-:B------:R-:W-:Y:S02]  /*d1c0*/  @!P0 IMAD.IADD R18, R18, 0x1, -R59.reuse ;  /* 0x0000000112128824 */ /* 0x100fe400078e0a3b */
[--C-:B------:R-:W-:Y:S01]  /*d1d0*/  @!P2 IMAD.IADD R9, R9, 0x1, -R59.reuse ;  /* 0x000000010909a824 */ /* 0x100fe200078e0a3b */
[----:B------:R0:W-:Y:S01]  /*d1e0*/  STL [R1+0xfc], R2 ;  /* 0x0000fc0201007387 */ /* 0x0001e20000100800 */
[----:B------:R-:W-:Y:S01]  /*d1f0*/  @!P4 IMAD.IADD R7, R7, 0x1, -R59 ;  /* 0x000000010707c824 */ /* 0x000fe200078e0a3b */
[C---:B------:R-:W-:Y:S02]  /*d200*/  ISETP.GT.U32.AND P4, PT, R59.reuse, R19, PT ;  /* 0x000000133b00720c */ /* 0x040fe40003f84070 */
[C---:B------:R-:W-:Y:S01]  /*d210*/  ISETP.GT.U32.AND P0, PT, R59.reuse, R6, PT ;  /* 0x000000063b00720c */ /* 0x040fe20003f04070 */
[----:B0-----:R-:W2:Y:S01]  /*d220*/  LDL.LU R2, [R1+0x338] ;  /* 0x0003380001027983 */ /* 0x001ea20000300800 */
[----:B------:R-:W-:-:S03]  /*d230*/  ISETP.GT.U32.AND P5, PT, R59, R56, PT ;  /* 0x000000383b00720c */ /* 0x000fc60003fa4070 */
[----:B------:R0:W-:Y:S01]  /*d240*/  STL [R1+0x108], R0 ;  /* 0x0001080001007387 */ /* 0x0001e20000100800 */
[--C-:B------:R-:W-:Y:S01]  /*d250*/  @!P3 IMAD.IADD R8, R8, 0x1, -R59.reuse ;  /* 0x000000010808b824 */ /* 0x100fe200078e0a3b */
[C---:B------:R-:W-:Y:S02]  /*d260*/  ISETP.GT.U32.AND P1, PT, R59.reuse, R60, PT ;  /* 0x0000003c3b00720c */ /* 0x040fe40003f24070 */
[----:B0-----:R-:W2:Y:S01]  /*d270*/  LDL.LU R0, [R1+0x340] ;  /* 0x0003400001007983 */ /* 0x001ea20000300800 */
[C---:B------:R-:W-:Y:S01]  /*d280*/  ISETP.GT.U32.AND P2, PT, R59.reuse, R16, PT ;  /* 0x000000103b00720c */ /* 0x040fe20003f44070 */
[--C-:B------:R-:W-:Y:S02]  /*d290*/  @!P6 IMAD.IADD R58, R58, 0x1, -R59.reuse ;  /* 0x000000013a3ae824 */ /* 0x100fe400078e0a3b */
[--C-:B------:R-:W-:Y:S01]  /*d2a0*/  @!P0 IMAD.IADD R6, R6, 0x1, -R59.reuse ;  /* 0x0000000106068824 */ /* 0x100fe200078e0a3b */
[----:B------:R-:W-:Y:S01]  /*d2b0*/  ISETP.GT.U32.AND P3, PT, R59, R15, PT ;  /* 0x0000000f3b00720c */ /* 0x000fe20003f64070 */
[----:B------:R-:W-:-:S05]  /*d2c0*/  @!P4 IMAD.IADD R19, R19, 0x1, -R59 ;  /* 0x000000011313c824 */ /* 0x000fca00078e0a3b */
[--C-:B------:R-:W-:Y:S01]  /*d2d0*/  @!P1 IMAD.IADD R60, R60, 0x1, -R59.reuse ;  /* 0x000000013c3c9824 */ /* 0x100fe200078e0a3b */
[C---:B------:R-:W-:Y:S02]  /*d2e0*/  ISETP.GT.U32.AND P4, PT, R59.reuse, R7, PT ;  /* 0x000000073b00720c */ /* 0x040fe40003f84070 */
[--C-:B------:R-:W-:Y:S02]  /*d2f0*/  @!P2 IMAD.IADD R16, R16, 0x1, -R59.reuse ;  /* 0x000000011010a824 */ /* 0x100fe400078e0a3b */
[--C-:B------:R-:W-:Y:S01]  /*d300*/  @!P5 IMAD.IADD R56, R56, 0x1, -R59.reuse ;  /* 0x000000013838d824 */ /* 0x100fe200078e0a3b */
[----:B------:R-:W-:Y:S01]  /*d310*/  ISETP.GT.U32.AND P5, PT, R59, R13, PT ;  /* 0x0000000d3b00720c */ /* 0x000fe20003fa4070 */
[--C-:B------:R-:W-:Y:S01]  /*d320*/  @!P3 IMAD.IADD R15, R15, 0x1, -R59.reuse ;  /* 0x000000010f0fb824 */ /* 0x100fe200078e0a3b */
[----:B------:R-:W-:Y:S01]  /*d330*/  STL [R1+0x10c], R19 ;  /* 0x00010c1301007387 */ /* 0x000fe20000100800 */
[----:B------:R-:W-:Y:S02]  /*d340*/  IMAD R46, R59, R55, R46 ;  /* 0x000000373b2e7224 */ /* 0x000fe400078e022e */
[----:B------:R-:W-:Y:S01]  /*d350*/  IMAD.HI.U32 R55, R3, R54, RZ ;  /* 0x0000003603377227 */ /* 0x000fe200078e00ff */
[----:B------:R-:W-:Y:S03]  /*d360*/  STL [R1+0x100], R18 ;  /* 0x0001001201007387 */ /* 0x000fe60000100800 */
[----:B------:R-:W-:Y:S01]  /*d370*/  @!P4 IMAD.IADD R7, R7, 0x1, -R59 ;  /* 0x000000010707c824 */ /* 0x000fe200078e0a3b */
[----:B------:R-:W-:Y:S01]  /*d380*/  STL [R1+0x104], R17 ;  /* 0x0001041101007387 */ /* 0x000fe20000100800 */
[----:B------:R-:W-:-:S03]  /*d390*/  IMAD.MOV R55, RZ, RZ, -R55 ;  /* 0x000000ffff377224 */ /* 0x000fc600078e0a37 */
[----:B------:R-:W-:Y:S01]  /*d3a0*/  STL [R1+0xe8], R9 ;  /* 0x0000e80901007387 */ /* 0x000fe20000100800 */
[----:B------:R-:W-:-:S03]  /*d3b0*/  @!P5 IMAD.IADD R13, R13, 0x1, -R59 ;  /* 0x000000010d0dd824 */ /* 0x000fc600078e0a3b */
[----:B------:R0:W-:Y:S04]  /*d3c0*/  STL [R1+0xf8], R56 ;  /* 0x0000f83801007387 */ /* 0x0001e80000100800 */
[----:B------:R-:W-:Y:S01]  /*d3d0*/  STL [R1+0xf4], R8 ;  /* 0x0000f40801007387 */ /* 0x000fe20000100800 */
[----:B------:R-:W-:-:S03]  /*d3e0*/  IMAD R54, R59, R55, R54 ;  /* 0x000000373b367224 */ /* 0x000fc600078e0236 */
[----:B0-----:R-:W2:Y:S04]  /*d3f0*/  LDL R56, [R1+0x960] ;  /* 0x0009600001387983 */ /* 0x001ea80000100800 */
[----:B------:R-:W2:Y:S01]  /*d400*/  LDL.LU R9, [R1+0x32c] ;  /* 0x00032c0001097983 */ /* 0x000ea20000300800 */
[----:B------:R-:W-:-:S03]  /*d410*/  IABS R55, R61 ;  /* 0x0000003d00377213 */ /* 0x000fc60000000000 */
[----:B------:R-:W-:Y:S04]  /*d420*/  STL [R1+0xec], R7 ;  /* 0x0000ec0701007387 */ /* 0x000fe80000100800 */
[----:B------:R0:W-:Y:S04]  /*d430*/  STL [R1+0xf0], R58 ;  /* 0x0000f03a01007387 */ /* 0x0001e80000100800 */
[----:B0-----:R-:W2:Y:S04]  /*d440*/  LDL.LU R58, [R1+0x330] ;  /* 0x00033000013a7983 */ /* 0x001ea80000300800 */
[----:B------:R-:W2:Y:S04]  /*d450*/  LDL.LU R8, [R1+0x304] ;  /* 0x0003040001087983 */ /* 0x000ea80000300800 */
[----:B------:R-:W2:Y:S04]  /*d460*/  LDL.LU R61, [R1] ;  /* 0x00000000013d7983 */ /* 0x000ea80000300800 */
[----:B------:R-:W2:Y:S01]  /*d470*/  LDL.LU R7, [R1+0x318] ;  /* 0x0003180001077983 */ /* 0x000ea20000300800 */
[----:B---3--:R-:W-:-:S02]  /*d480*/  ISETP.GT.U32.AND P6, PT, R59, R14, PT ;  /* 0x0000000e3b00720c */ /* 0x008fc40003fc4070 */
[C---:B----4-:R-:W-:Y:S02]  /*d490*/  ISETP.GT.U32.AND P0, PT, R59.reuse, R11, PT ;  /* 0x0000000b3b00720c */ /* 0x050fe40003f04070 */
[----:B------:R-:W-:-:S09]  /*d4a0*/  ISETP.GT.U32.AND P1, PT, R59, R10, PT ;  /* 0x0000000a3b00720c */ /* 0x000fd20003f24070 */
[--C-:B------:R-:W-:Y:S01]  /*d4b0*/  @!P6 IMAD.IADD R14, R14, 0x1, -R59.reuse ;  /* 0x000000010e0ee824 */ /* 0x100fe200078e0a3b */
[----:B------:R-:W-:Y:S01]  /*d4c0*/  ISETP.GT.U32.AND P2, PT, R59, R5, PT ;  /* 0x000000053b00720c */ /* 0x000fe20003f44070 */
[--C-:B------:R-:W-:Y:S01]  /*d4d0*/  @!P0 IMAD.IADD R11, R11, 0x1, -R59.reuse ;  /* 0x000000010b0b8824 */ /* 0x100fe200078e0a3b */
[C---:B------:R-:W-:Y:S02]  /*d4e0*/  ISETP.GT.U32.AND P6, PT, R59.reuse, R6, PT ;  /* 0x000000063b00720c */ /* 0x040fe40003fc4070 */
[C---:B------:R-:W-:Y:S02]  /*d4f0*/  ISETP.GT.U32.AND P0, PT, R59.reuse, R60, PT ;  /* 0x0000003c3b00720c */ /* 0x040fe40003f04070 */
[C---:B------:R-:W-:Y:S01]  /*d500*/  ISETP.GT.U32.AND P3, PT, R59.reuse, R4, PT ;  /* 0x000000043b00720c */ /* 0x040fe20003f64070 */
[----:B------:R-:W-:Y:S01]  /*d510*/  @!P1 IMAD.IADD R10, R10, 0x1, -R59 ;  /* 0x000000010a0a9824 */ /* 0x000fe200078e0a3b */
[----:B------:R-:W-:-:S05]  /*d520*/  ISETP.GT.U32.AND P1, PT, R59, R16, PT ;  /* 0x000000103b00720c */ /* 0x000fca0003f24070 */
[--C-:B------:R-:W-:Y:S01]  /*d530*/  @!P2 IMAD.IADD R5, R5, 0x1, -R59.reuse ;  /* 0x000000010505a824 */ /* 0x100fe200078e0a3b */
[C---:B------:R-:W-:Y:S01]  /*d540*/  ISETP.GT.U32.AND P2, PT, R59.reuse, R15, PT ;  /* 0x0000000f3b00720c */ /* 0x040fe20003f44070 */
[--C-:B------:R-:W-:Y:S02]  /*d550*/  @!P6 IMAD.IADD R6, R6, 0x1, -R59.reuse ;  /* 0x000000010606e824 */ /* 0x100fe400078e0a3b */
[--C-:B------:R-:W-:Y:S02]  /*d560*/  @!P0 IMAD.IADD R60, R60, 0x1, -R59.reuse ;  /* 0x000000013c3c8824 */ /* 0x100fe400078e0a3b */
[--C-:B------:R-:W-:Y:S01]  /*d570*/  @!P3 IMAD.IADD R4, R4, 0x1, -R59.reuse ;  /* 0x000000010404b824 */ /* 0x100fe200078e0a3b */
[----:B------:R-:W-:Y:S01]  /*d580*/  ISETP.GT.U32.AND P3, PT, R59, R13, PT ;  /* 0x0000000d3b00720c */ /* 0x000fe20003f64070 */
[----:B------:R0:W-:Y:S01]  /*d590*/  STL [R1+0xe0], R6 ;  /* 0x0000e00601007387 */ /* 0x0001e20000100800 */
[----:B------:R-:W-:-:S05]  /*d5a0*/  @!P1 IMAD.IADD R16, R16, 0x1, -R59 ;  /* 0x0000000110109824 */ /* 0x000fca00078e0a3b */
[--C-:B------:R-:W-:Y:S01]  /*d5b0*/  @!P2 IMAD.IADD R15, R15, 0x1, -R59.reuse ;  /* 0x000000010f0fa824 */ /* 0x100fe200078e0a3b */
[----:B0-----:R-:W3:Y:S04]  /*d5c0*/  LDL.LU R6, [R1+0x31c] ;  /* 0x00031c0001067983 */ /* 0x001ee80000300800 */
[----:B------:R0:W-:Y:S01]  /*d5d0*/  STL [R1+0xe4], R60 ;  /* 0x0000e43c01007387 */ /* 0x0001e20000100800 */
[----:B------:R-:W-:-:S03]  /*d5e0*/  @!P3 IMAD.IADD R13, R13, 0x1, -R59 ;  /* 0x000000010d0db824 */ /* 0x000fc600078e0a3b */
[----:B0-----:R-:W4:Y:S04]  /*d5f0*/  LDL.LU R60, [R1+0x30c] ;  /* 0x00030c00013c7983 */ /* 0x001f280000300800 */
[----:B------:R-:W4:Y:S04]  /*d600*/  LDL.LU R19, [R1+0x310] ;  /* 0x0003100001137983 */ /* 0x000f280000300800 */
[----:B------:R0:W-:Y:S04]  /*d610*/  STL [R1+0x37c], R16 ;  /* 0x00037c1001007387 */ /* 0x0001e80000100800 */
[----:B------:R1:W-:Y:S04]  /*d620*/  STL [R1+0x36c], R15 ;  /* 0x00036c0f01007387 */ /* 0x0003e80000100800 */
[----:B------:R-:W4:Y:S04]  /*d630*/  LDL.LU R18, [R1+0x2e4] ;  /* 0x0002e40001127983 */ /* 0x000f280000300800 */
[----:B------:R-:W4:Y:S04]  /*d640*/  LDL.LU R17, [R1+0x2f8] ;  /* 0x0002f80001117983 */ /* 0x000f280000300800 */
[----:B------:R1:W-:Y:S04]  /*d650*/  STL [R1+0x370], R13 ;  /* 0x0003700d01007387 */ /* 0x0003e80000100800 */
[----:B0-----:R-:W4:Y:S04]  /*d660*/  LDL.LU R16, [R1+0x2fc] ;  /* 0x0002fc0001107983 */ /* 0x001f280000300800 */
[----:B-1----:R-:W4:Y:S04]  /*d670*/  LDL.LU R15, [R1+0x2e8] ;  /* 0x0002e800010f7983 */ /* 0x002f280000300800 */
[----:B------:R-:W4:Y:S01]  /*d680*/  LDL.LU R13, [R1+0x2f0] ;  /* 0x0002f000010d7983 */ /* 0x000f220000300800 */
[----:B------:R-:W-:-:S02]  /*d690*/  ISETP.GT.U32.AND P4, PT, R59, R12, PT ;  /* 0x0000000c3b00720c */ /* 0x000fc40003f84070 */
[----:B--2---:R-:W-:-:S11]  /*d6a0*/  ISETP.GT.U32.AND P5, PT, R59, R2, PT ;  /* 0x000000023b00720c */ /* 0x004fd60003fa4070 */
[--C-:B------:R-:W-:Y:S01]  /*d6b0*/  @!P4 IMAD.IADD R12, R12, 0x1, -R59.reuse ;  /* 0x000000010c0cc824 */ /* 0x100fe200078e0a3b */
[C---:B------:R-:W-:Y:S01]  /*d6c0*/  ISETP.GT.U32.AND P4, PT, R59.reuse, R0, PT ;  /* 0x000000003b00720c */ /* 0x040fe20003f84070 */
[----:B------:R-:W-:Y:S01]  /*d6d0*/  @!P5 IMAD.IADD R2, R2, 0x1, -R59 ;  /* 0x000000010202d824 */ /* 0x000fe200078e0a3b */
[C---:B------:R-:W-:Y:S02]  /*d6e0*/  ISETP.GT.U32.AND P0, PT, R59.reuse, R11, PT ;  /* 0x0000000b3b00720c */ /* 0x040fe40003f04070 */
[----:B------:R-:W-:-:S09]  /*d6f0*/  ISETP.GT.U32.AND P5, PT, R59, R12, PT ;  /* 0x0000000c3b00720c */ /* 0x000fd20003fa4070 */
[----:B------:R-:W-:Y:S01]  /*d700*/  @!P4 IMAD.IADD R0, R0, 0x1, -R59 ;  /* 0x000000010000c824 */ /* 0x000fe200078e0a3b */
[C---:B------:R-:W-:Y:S02]  /*d710*/  ISETP.GT.U32.AND P4, PT, R59.reuse, R14, PT ;  /* 0x0000000e3b00720c */ /* 0x040fe40003f84070 */
[C---:B------:R-:W-:Y:S02]  /*d720*/  ISETP.GT.U32.AND P1, PT, R59.reuse, R10, PT ;  /* 0x0000000a3b00720c */ /* 0x040fe40003f24070 */
        /* <DEDUP_REMOVED lines=8> */
[--C-:B------:R-:W-:Y:S01]  /*d7b0*/  @!P2 IMAD.IADD R5, R5, 0x1, -R59.reuse ;  /* 0x000000010505a824 */ /* 0x100fe200078e0a3b */
[----:B------:R-:W-:Y:S01]  /*d7c0*/  ISETP.GT.U32.AND P4, PT, R59, R9, PT ;  /* 0x000000093b00720c */ /* 0x000fe20003f84070 */
[----:B------:R-:W-:-:S02]  /*d7d0*/  @!P3 IMAD.IADD R4, R4, 0x1, -R59 ;  /* 0x000000010404b824 */ /* 0x000fc400078e0a3b */
[----:B------:R-:W-:Y:S01]  /*d7e0*/  @!P6 IMAD.IADD R0, R0, 0x1, -R59 ;  /* 0x000000010000e824 */ /* 0x000fe200078e0a3b */
[----:B------:R0:W-:Y:S01]  /*d7f0*/  STL [R1+0x348], R12 ;  /* 0x0003480c01007387 */ /* 0x0001e20000100800 */
[C---:B------:R-:W-:Y:S02]  /*d800*/  ISETP.GT.U32.AND P0, PT, R59.reuse, R58, PT ;  /* 0x0000003a3b00720c */ /* 0x040fe40003f04070 */
[----:B------:R-:W-:-:S06]  /*d810*/  ISETP.GT.U32.AND P1, PT, R59, R8, PT ;  /* 0x000000083b00720c */ /* 0x000fcc0003f24070 */
[----:B------:R-:W-:Y:S01]  /*d820*/  @!P4 IMAD.IADD R9, R9, 0x1, -R59 ;  /* 0x000000010909c824 */ /* 0x000fe200078e0a3b */
[----:B0-----:R-:W2:Y:S01]  /*d830*/  LDL.LU R12, [R1+0x2c0] ;  /* 0x0002c000010c7983 */ /* 0x001ea20000300800 */
[----:B------:R-:W-:-:S03]  /*d840*/  ISETP.GT.U32.AND P2, PT, R59, R7, PT ;  /* 0x000000073b00720c */ /* 0x000fc60003f44070 */
[--C-:B------:R-:W-:Y:S02]  /*d850*/  @!P0 IMAD.IADD R58, R58, 0x1, -R59.reuse ;  /* 0x000000013a3a8824 */ /* 0x100fe400078e0a3b */
[--C-:B------:R-:W-:Y:S02]  /*d860*/  @!P5 IMAD.IADD R2, R2, 0x1, -R59.reuse ;  /* 0x000000010202d824 */ /* 0x100fe400078e0a3b */
[----:B------:R-:W-:-:S06]  /*d870*/  @!P1 IMAD.IADD R8, R8, 0x1, -R59 ;  /* 0x0000000108089824 */ /* 0x000fcc00078e0a3b */
[----:B------:R-:W-:Y:S01]  /*d880*/  @!P2 IMAD.IADD R7, R7, 0x1, -R59 ;  /* 0x000000010707a824 */ /* 0x000fe200078e0a3b */
[----:B------:R0:W-:Y:S04]  /*d890*/  STL [R1+0x35c], R14 ;  /* 0x00035c0e01007387 */ /* 0x0001e80000100800 */
[----:B------:R-:W-:Y:S04]  /*d8a0*/  STL [R1+0x360], R11 ;  /* 0x0003600b01007387 */ /* 0x000fe80000100800 */
[----:B0-----:R-:W2:Y:S04]  /*d8b0*/  LDL.LU R14, [R1+0x2ac] ;  /* 0x0002ac00010e7983 */ /* 0x001ea80000300800 */
[----:B------:R-:W-:Y:S04]  /*d8c0*/  STL [R1+0x34c], R10 ;  /* 0x00034c0a01007387 */ /* 0x000fe80000100800 */
[----:B------:R0:W-:Y:S04]  /*d8d0*/  STL [R1+0x350], R5 ;  /* 0x0003500501007387 */ /* 0x0001e80000100800 */
[----:B------:R1:W-:Y:S04]  /*d8e0*/  STL [R1+0x328], R4 ;  /* 0x0003280401007387 */ /* 0x0003e80000100800 */
[----:B0-----:R-:W2:Y:S04]  /*d8f0*/  LDL.LU R5, [R1+0x2d8] ;  /* 0x0002d80001057983 */ /* 0x001ea80000300800 */
[----:B------:R0:W-:Y:S04]  /*d900*/  STL [R1+0x338], R2 ;  /* 0x0003380201007387 */ /* 0x0001e80000100800 */
[----:B-1----:R-:W2:Y:S04]  /*d910*/  LDL.LU R4, [R1+0x2dc] ;  /* 0x0002dc0001047983 */ /* 0x002ea80000300800 */
[----:B0-----:R-:W2:Y:S04]  /*d920*/  LDL.LU R2, [R1+0x2c8] ;  /* 0x0002c80001027983 */ /* 0x001ea80000300800 */
[----:B------:R0:W-:Y:S04]  /*d930*/  STL [R1+0x340], R0 ;  /* 0x0003400001007387 */ /* 0x0001e80000100800 */
[----:B0-----:R-:W2:Y:S01]  /*d940*/  LDL.LU R0, [R1+0x2cc] ;  /* 0x0002cc0001007983 */ /* 0x001ea20000300800 */
[----:B---3--:R-:W-:-:S02]  /*d950*/  ISETP.GT.U32.AND P3, PT, R59, R6, PT ;  /* 0x000000063b00720c */ /* 0x008fc40003f64070 */
[C---:B----4-:R-:W-:Y:S02]  /*d960*/  ISETP.GT.U32.AND P6, PT, R59.reuse, R19, PT ;  /* 0x000000133b00720c */ /* 0x050fe40003fc4070 */
[C---:B------:R-:W-:Y:S02]  /*d970*/  ISETP.GT.U32.AND P5, PT, R59.reuse, R60, PT ;  /* 0x0000003c3b00720c */ /* 0x040fe40003fa4070 */
[C---:B------:R-:W-:Y:S02]  /*d980*/  ISETP.GT.U32.AND P4, PT, R59.reuse, R18, PT ;  /* 0x000000123b00720c */ /* 0x040fe40003f84070 */
[----:B------:R-:W-:-:S05]  /*d990*/  ISETP.GT.U32.AND P0, PT, R59, R17, PT ;  /* 0x000000113b00720c */ /* 0x000fca0003f04070 */
[----:B------:R-:W-:Y:S01]  /*d9a0*/  @!P3 IMAD.IADD R6, R6, 0x1, -R59 ;  /* 0x000000010606b824 */ /* 0x000fe200078e0a3b */
[----:B------:R-:W-:-:S05]  /*d9b0*/  ISETP.GT.U32.AND P1, PT, R59, R16, PT ;  /* 0x000000103b00720c */ /* 0x000fca0003f24070 */
[--C-:B------:R-:W-:Y:S01]  /*d9c0*/  @!P4 IMAD.IADD R18, R18, 0x1, -R59.reuse ;  /* 0x000000011212c824 */ /* 0x100fe200078e0a3b */
[----:B------:R-:W-:Y:S01]  /*d9d0*/  ISETP.GT.U32.AND P2, PT, R59, R15, PT ;  /* 0x0000000f3b00720c */ /* 0x000fe20003f44070 */
[--C-:B------:R-:W-:Y:S01]  /*d9e0*/  @!P6 IMAD.IADD R19, R19, 0x1, -R59.reuse ;  /* 0x000000011313e824 */ /* 0x100fe200078e0a3b */
[C---:B------:R-:W-:Y:S02]  /*d9f0*/  ISETP.GT.U32.AND P4, PT, R59.reuse, R58, PT ;  /* 0x0000003a3b00720c */ /* 0x040fe40003f84070 */
[C---:B------:R-:W-:Y:S02]  /*da00*/  ISETP.GT.U32.AND P3, PT, R59.reuse, R13, PT ;  /* 0x0000000d3b00720c */ /* 0x040fe40003f64070 */
[----:B------:R-:W-:Y:S01]  /*da10*/  ISETP.GT.U32.AND P6, PT, R59, R9, PT ;  /* 0x000000093b00720c */ /* 0x000fe20003fc4070 */
[--C-:B------:R-:W-:Y:S01]  /*da20*/  @!P0 IMAD.IADD R17, R17, 0x1, -R59.reuse ;  /* 0x0000000111118824 */ /* 0x100fe200078e0a3b */
[----:B------:R-:W-:Y:S01]  /*da30*/  ISETP.GT.U32.AND P0, PT, R59, R8, PT ;  /* 0x000000083b00720c */ /* 0x000fe20003f04070 */
[----:B------:R-:W-:-:S02]  /*da40*/  @!P5 IMAD.IADD R60, R60, 0x1, -R59 ;  /* 0x000000013c3cd824 */ /* 0x000fc400078e0a3b */
[--C-:B------:R-:W-:Y:S01]  /*da50*/  @!P1 IMAD.IADD R16, R16, 0x1, -R59.reuse ;  /* 0x0000000110109824 */ /* 0x100fe200078e0a3b */
[----:B------:R-:W-:Y:S01]  /*da60*/  ISETP.GT.U32.AND P1, PT, R59, R7, PT ;  /* 0x000000073b00720c */ /* 0x000fe20003f24070 */
[--C-:B------:R-:W-:Y:S01]  /*da70*/  @!P2 IMAD.IADD R15, R15, 0x1, -R59.reuse ;  /* 0x000000010f0fa824 */ /* 0x100fe200078e0a3b */
[----:B------:R-:W-:Y:S01]  /*da80*/  ISETP.GT.U32.AND P2, PT, R59, R6, PT ;  /* 0x000000063b00720c */ /* 0x000fe20003f44070 */
[--C-:B------:R-:W-:Y:S02]  /*da90*/  @!P4 IMAD.IADD R58, R58, 0x1, -R59.reuse ;  /* 0x000000013a3ac824 */ /* 0x100fe400078e0a3b */
[--C-:B------:R-:W-:Y:S01]  /*daa0*/  @!P3 IMAD.IADD R13, R13, 0x1, -R59.reuse ;  /* 0x000000010d0db824 */ /* 0x100fe200078e0a3b */
[----:B------:R-:W-:Y:S01]  /*dab0*/  ISETP.GT.U32.AND P3, PT, R59, R60, PT ;  /* 0x0000003c3b00720c */ /* 0x000fe20003f64070 */
[--C-:B------:R-:W-:Y:S01]  /*dac0*/  @!P6 IMAD.IADD R9, R9, 0x1, -R59.reuse ;  /* 0x000000010909e824 */ /* 0x100fe200078e0a3b */
[----:B------:R0:W-:Y:S01]  /*dad0*/  STL [R1+0x330], R58 ;  /* 0x0003303a01007387 */ /* 0x0001e20000100800 */
[----:B------:R-:W-:-:S03]  /*dae0*/  @!P0 IMAD.IADD R8, R8, 0x1, -R59 ;  /* 0x0000000108088824 */ /* 0x000fc600078e0a3b */
[----:B------:R1:W-:Y:S01]  /*daf0*/  STL [R1+0x32c], R9 ;  /* 0x00032c0901007387 */ /* 0x0003e20000100800 */
[--C-:B------:R-:W-:Y:S02]  /*db00*/  @!P1 IMAD.IADD R7, R7, 0x1, -R59.reuse ;  /* 0x0000000107079824 */ /* 0x100fe400078e0a3b */
[--C-:B------:R-:W-:Y:S01]  /*db10*/  @!P2 IMAD.IADD R6, R6, 0x1, -R59.reuse ;  /* 0x000000010606a824 */ /* 0x100fe200078e0a3b */
[----:B0-----:R-:W3:Y:S04]  /*db20*/  LDL.LU R58, [R1+0x2bc] ;  /* 0x0002bc00013a7983 */ /* 0x001ee80000300800 */
[----:B------:R-:W3:Y:S01]  /*db30*/  LDL.LU R11, [R1+0x298] ;  /* 0x00029800010b7983 */ /* 0x000ee20000300800 */
[----:B------:R-:W-:-:S03]  /*db40*/  @!P3 IMAD.IADD R60, R60, 0x1, -R59 ;  /* 0x000000013c3cb824 */ /* 0x000fc600078e0a3b */
[----:B------:R-:W3:Y:S04]  /*db50*/  LDL.LU R10, [R1+0x29c] ;  /* 0x00029c00010a7983 */ /* 0x000ee80000300800 */
[----:B-1----:R-:W3:Y:S04]  /*db60*/  LDL.LU R9, [R1+0x254] ;  /* 0x0002540001097983 */ /* 0x002ee80000300800 */
[----:B------:R0:W-:Y:S04]  /*db70*/  STL [R1+0x304], R8 ;  /* 0x0003040801007387 */ /* 0x0001e80000100800 */
[----:B0-----:R-:W3:Y:S04]  /*db80*/  LDL.LU R8, [R1+0x274] ;  /* 0x0002740001087983 */ /* 0x001ee80000300800 */
[----:B------:R0:W-:Y:S04]  /*db90*/  STL [R1+0x318], R7 ;  /* 0x0003180701007387 */ /* 0x0001e80000100800 */
[----:B0-----:R-:W3:Y:S04]  /*dba0*/  LDL.LU R7, [R1+0x27c] ;  /* 0x00027c0001077983 */ /* 0x001ee80000300800 */
[----:B------:R0:W-:Y:S04]  /*dbb0*/  STL [R1+0x31c], R6 ;  /* 0x00031c0601007387 */ /* 0x0001e80000100800 */
[----:B0-----:R-:W3:Y:S04]  /*dbc0*/  LDL.LU R6, [R1+0x25c] ;  /* 0x00025c0001067983 */ /* 0x001ee80000300800 */
[----:B------:R0:W-:Y:S04]  /*dbd0*/  STL [R1+0x30c], R60 ;  /* 0x00030c3c01007387 */ /* 0x0001e80000100800 */
[----:B0-----:R-:W3:Y:S01]  /*dbe0*/  LDL.LU R60, [R1+0x19b0] ;  /* 0x0019b000013c7983 */ /* 0x001ee20000300800 */
[----:B--2---:R-:W-:-:S02]  /*dbf0*/  ISETP.GT.U32.AND P5, PT, R59, R12, PT ;  /* 0x0000000c3b00720c */ /* 0x004fc40003fa4070 */
[C---:B------:R-:W-:Y:S02]  /*dc00*/  ISETP.GT.U32.AND P6, PT, R59.reuse, R18, PT ;  /* 0x000000123b00720c */ /* 0x040fe40003fc4070 */
[C---:B------:R-:W-:Y:S02]  /*dc10*/  ISETP.GT.U32.AND P1, PT, R59.reuse, R16, PT ;  /* 0x000000103b00720c */ /* 0x040fe40003f24070 */
[----:B------:R-:W-:-:S07]  /*dc20*/  ISETP.GT.U32.AND P0, PT, R59, R17, PT ;  /* 0x000000113b00720c */ /* 0x000fce0003f04070 */
[--C-:B------:R-:W-:Y:S01]  /*dc30*/  @!P5 IMAD.IADD R12, R12, 0x1, -R59.reuse ;  /* 0x000000010c0cd824 */ /* 0x100fe200078e0a3b */
[C---:B------:R-:W-:Y:S02]  /*dc40*/  ISETP.GT.U32.AND P5, PT, R59.reuse, R19, PT ;  /* 0x000000133b00720c */ /* 0x040fe40003fa4070 */
[C---:B------:R-:W-:Y:S02]  /*dc50*/  ISETP.GT.U32.AND P2, PT, R59.reuse, R15, PT ;  /* 0x0000000f3b00720c */ /* 0x040fe40003f44070 */
[----:B------:R-:W-:Y:S01]  /*dc60*/  ISETP.GT.U32.AND P4, PT, R59, R12, PT ;  /* 0x0000000c3b00720c */ /* 0x000fe20003f84070 */
[--C-:B------:R-:W-:Y:S02]  /*dc70*/  @!P6 IMAD.IADD R18, R18, 0x1, -R59.reuse ;  /* 0x000000011212e824 */ /* 0x100fe400078e0a3b */
[--C-:B------:R-:W-:Y:S02]  /*dc80*/  @!P1 IMAD.IADD R16, R16, 0x1, -R59.reuse ;  /* 0x0000000110109824 */ /* 0x100fe400078e0a3b */
[----:B------:R-:W-:-:S04]  /*dc90*/  @!P0 IMAD.IADD R17, R17, 0x1, -R59 ;  /* 0x0000000111118824 */ /* 0x000fc800078e0a3b */
[--C-:B------:R-:W-:Y:S01]  /*dca0*/  @!P5 IMAD.IADD R19, R19, 0x1, -R59.reuse ;  /* 0x000000011313d824 */ /* 0x100fe200078e0a3b */
[C---:B------:R-:W-:Y:S02]  /*dcb0*/  ISETP.GT.U32.AND P5, PT, R59.reuse, R5, PT ;  /* 0x000000053b00720c */ /* 0x040fe40003fa4070 */
[C---:B------:R-:W-:Y:S02]  /*dcc0*/  ISETP.GT.U32.AND P6, PT, R59.reuse, R4, PT ;  /* 0x000000043b00720c */ /* 0x040fe40003fc4070 */
[----:B------:R-:W-:Y:S01]  /*dcd0*/  ISETP.GT.U32.AND P0, PT, R59, R2, PT ;  /* 0x000000023b00720c */ /* 0x000fe20003f04070 */
[--C-:B------:R-:W-:Y:S02]  /*dce0*/  @!P4 IMAD.IADD R12, R12, 0x1, -R59.reuse ;  /* 0x000000010c0cc824 */ /* 0x100fe400078e0a3b */
[----:B------:R-:W-:Y:S01]  /*dcf0*/  @!P2 IMAD.IADD R15, R15, 0x1, -R59 ;  /* 0x000000010f0fa824 */ /* 0x000fe200078e0a3b */
[----:B------:R-:W-:-:S05]  /*dd00*/  ISETP.GT.U32.AND P1, PT, R59, R0, PT ;  /* 0x000000003b00720c */ /* 0x000fca0003f24070 */
[--C-:B------:R-:W-:Y:S02]  /*dd10*/  @!P5 IMAD.IADD R5, R5, 0x1, -R59.reuse ;  /* 0x000000010505d824 */ /* 0x100fe400078e0a3b */
[--C-:B------:R-:W-:Y:S02]  /*dd20*/  @!P6 IMAD.IADD R4, R4, 0x1, -R59.reuse ;  /* 0x000000010404e824 */ /* 0x100fe400078e0a3b */
[----:B------:R-:W-:Y:S01]  /*dd30*/  @!P0 IMAD.IADD R2, R2, 0x1, -R59 ;  /* 0x0000000102028824 */ /* 0x000fe200078e0a3b */
[----:B------:R-:W-:-:S03]  /*dd40*/  ISETP.GT.U32.AND P3, PT, R59, R13, PT ;  /* 0x0000000d3b00720c */ /* 0x000fc60003f64070 */
[----:B------:R-:W-:Y:S02]  /*dd50*/  @!P1 IMAD.IADD R0, R0, 0x1, -R59 ;  /* 0x0000000100009824 */ /* 0x000fe400078e0a3b */
[----:B------:R-:W-:Y:S01]  /*dd60*/  IMAD.HI.U32 R3, R3, R55, RZ ;  /* 0x0000003703037227 */ /* 0x000fe200078e00ff */
[----:B------:R-:W-:Y:S01]  /*dd70*/  IABS R56, R56 ;  /* 0x0000003800387213 */ /* 0x000fe20000000000 */
[----:B------:R0:W-:Y:S02]  /*dd80*/  STL [R1+0x310], R19 ;  /* 0x0003101301007387 */ /* 0x0001e40000100800 */
[----:B------:R-:W-:-:S04]  /*dd90*/  IMAD.MOV R3, RZ, RZ, -R3 ;  /* 0x000000ffff037224 */ /* 0x000fc800078e0a03 */
[----:B------:R-:W-:Y:S01]  /*dda0*/  @!P3 IMAD.IADD R13, R13, 0x1, -R59 ;  /* 0x000000010d0db824 */ /* 0x000fe200078e0a3b */
[----:B------:R1:W-:Y:S01]  /*ddb0*/  STL [R1+0x2e4], R18 ;  /* 0x0002e41201007387 */ /* 0x0003e20000100800 */
[----:B------:R-:W-:Y:S02]  /*ddc0*/  IMAD R55, R59, R3, R55 ;  /* 0x000000033b377224 */ /* 0x000fe400078e0237 */
[----:B------:R-:W-:Y:S01]  /*ddd0*/  IMAD.HI.U32 R3, R14, R56, RZ ;  /* 0x000000380e037227 */ /* 0x000fe200078e00ff */
[----:B------:R-:W-:Y:S04]  /*dde0*/  STL [R1+0x2f8], R17 ;  /* 0x0002f81101007387 */ /* 0x000fe80000100800 */
[----:B------:R-:W-:Y:S01]  /*ddf0*/  STL [R1+0x2fc], R16 ;  /* 0x0002fc1001007387 */ /* 0x000fe20000100800 */
[----:B------:R-:W-:-:S03]  /*de00*/  IMAD.MOV R3, RZ, RZ, -R3 ;  /* 0x000000ffff037224 */ /* 0x000fc600078e0a03 */
[----:B------:R-:W-:Y:S04]  /*de10*/  STL [R1+0x2e8], R15 ;  /* 0x0002e80f01007387 */ /* 0x000fe80000100800 */
[----:B------:R-:W-:Y:S04]  /*de20*/  STL [R1+0x2f0], R13 ;  /* 0x0002f00d01007387 */ /* 0x000fe80000100800 */
[----:B------:R2:W-:Y:S04]  /*de30*/  STL [R1+0x2c0], R12 ;  /* 0x0002c00c01007387 */ /* 0x0005e80000100800 */
[----:B0-----:R-:W4:Y:S04]  /*de40*/  LDL.LU R19, [R1+0x264] ;  /* 0x0002640001137983 */ /* 0x001f280000300800 */
[----:B-1----:R-:W4:Y:S01]  /*de50*/  LDL.LU R18, [R1+0x214] ;  /* 0x0002140001127983 */ /* 0x002f220000300800 */
[----:B--2---:R-:W-:-:S03]  /*de60*/  IABS R12, c[0x0][0x178] ;  /* 0x00005e00000c7a13 */ /* 0x004fc60000000000 */
[----:B------:R-:W2:Y:S04]  /*de70*/  LDL.LU R17, [R1+0x23c] ;  /* 0x00023c0001117983 */ /* 0x000ea80000300800 */
[----:B------:R-:W2:Y:S01]  /*de80*/  LDL.LU R16, [R1+0x244] ;  /* 0x0002440001107983 */ /* 0x000ea20000300800 */
[----:B------:R-:W-:Y:S01]  /*de90*/  IMAD R56, R12, R3, R56 ;  /* 0x000000030c387224 */ /* 0x000fe200078e0238 */
[C---:B---3--:R-:W-:Y:S02]  /*dea0*/  ISETP.GT.U32.AND P4, PT, R59.reuse, R58, PT ;  /* 0x0000003a3b00720c */ /* 0x048fe40003f84070 */
[C---:B------:R-:W-:Y:S02]  /*deb0*/  ISETP.GT.U32.AND P5, PT, R59.reuse, R11, PT ;  /* 0x0000000b3b00720c */ /* 0x040fe40003fa4070 */
[----:B------:R-:W-:-:S02]  /*dec0*/  ISETP.GT.U32.AND P6, PT, R59, R10, PT ;  /* 0x0000000a3b00720c */ /* 0x000fc40003fc4070 */
[----:B------:R-:W-:-:S07]  /*ded0*/  ISETP.GT.U32.AND P0, PT, R59, R9, PT ;  /* 0x000000093b00720c */ /* 0x000fce0003f04070 */
[--C-:B------:R-:W-:Y:S01]  /*dee0*/  @!P4 IMAD.IADD R58, R58, 0x1, -R59.reuse ;  /* 0x000000013a3ac824 */ /* 0x100fe200078e0a3b */
[C---:B------:R-:W-:Y:S02]  /*def0*/  ISETP.GT.U32.AND P4, PT, R59.reuse, R5, PT ;  /* 0x000000053b00720c */ /* 0x040fe40003f84070 */
        /* <DEDUP_REMOVED lines=8> */
[----:B------:R-:W-:Y:S01]  /*df80*/  @!P4 IMAD.IADD R5, R5, 0x1, -R59 ;  /* 0x000000010505c824 */ /* 0x000fe200078e0a3b */
[----:B------:R-:W-:-:S13]  /*df90*/  ISETP.GT.U32.AND P2, PT, R59, R60, PT ;  /* 0x0000003c3b00720c */ /* 0x000fda0003f44070 */
[----:B------:R-:W-:-:S05]  /*dfa0*/  @!P2 IMAD.IADD R60, R60, 0x1, -R59 ;  /* 0x000000013c3ca824 */ /* 0x000fca00078e0a3b */
[C---:B------:R-:W-:Y:S01]  /*dfb0*/  ISETP.GT.U32.AND P1, PT, R59.reuse, R60, PT ;  /* 0x0000003c3b00720c */ /* 0x040fe20003f24070 */
[--C-:B------:R-:W-:Y:S01]  /*dfc0*/  @!P5 IMAD.IADD R4, R4, 0x1, -R59.reuse ;  /* 0x000000010404d824 */ /* 0x100fe200078e0a3b */
[----:B------:R-:W-:Y:S01]  /*dfd0*/  STL [R1+0x2d8], R5 ;  /* 0x0002d80501007387 */ /* 0x000fe20000100800 */
[--C-:B------:R-:W-:Y:S02]  /*dfe0*/  @!P6 IMAD.IADD R2, R2, 0x1, -R59.reuse ;  /* 0x000000010202e824 */ /* 0x100fe400078e0a3b */
[--C-:B------:R-:W-:Y:S01]  /*dff0*/  @!P0 IMAD.IADD R0, R0, 0x1, -R59.reuse ;  /* 0x0000000100008824 */ /* 0x100fe200078e0a3b */
[----:B------:R-:W3:Y:S04]  /*e000*/  LDL.LU R15, [R1+0x220] ;  /* 0x00022000010f7983 */ /* 0x000ee80000300800 */
[----:B------:R-:W2:Y:S03]  /*e010*/  LDL.LU R3, [R1+0x224] ;  /* 0x0002240001037983 */ /* 0x000ea60000300800 */
[----:B------:R-:W-:Y:S01]  /*e020*/  @!P1 IMAD.IADD R60, R60, 0x1, -R59 ;  /* 0x000000013c3c9824 */ /* 0x000fe200078e0a3b */
[----:B------:R-:W-:Y:S04]  /*e030*/  STL [R1+0x2dc], R4 ;  /* 0x0002dc0401007387 */ /* 0x000fe80000100800 */
[----:B------:R-:W-:Y:S04]  /*e040*/  STL [R1+0x2c8], R2 ;  /* 0x0002c80201007387 */ /* 0x000fe80000100800 */
[----:B------:R0:W-:Y:S04]  /*e050*/  STL [R1+0x28c], R60 ;  /* 0x00028c3c01007387 */ /* 0x0001e80000100800 */
[----:B------:R1:W-:Y:S04]  /*e060*/  STL [R1+0x2cc], R0 ;  /* 0x0002cc0001007387 */ /* 0x0003e80000100800 */
[----:B0-----:R-:W2:Y:S01]  /*e070*/  LDL.LU R60, [R1+0x19ac] ;  /* 0x0019ac00013c7983 */ /* 0x001ea20000300800 */
[----:B------:R-:W-:-:S02]  /*e080*/  ISETP.GT.U32.AND P3, PT, R59, R57, PT ;  /* 0x000000393b00720c */ /* 0x000fc40003f64070 */
[----:B------:R-:W-:Y:S01]  /*e090*/  ISETP.GT.U32.AND P2, PT, R59, R7, PT ;  /* 0x000000073b00720c */ /* 0x000fe20003f44070 */
[----:B------:R-:W3:Y:S04]  /*e0a0*/  LDL.LU R13, [R1+0x1dc] ;  /* 0x0001dc00010d7983 */ /* 0x000ee80000300800 */
[----:B------:R-:W3:Y:S04]  /*e0b0*/  LDL.LU R12, [R1+0x1fc] ;  /* 0x0001fc00010c7983 */ /* 0x000ee80000300800 */
[----:B------:R-:W3:Y:S02]  /*e0c0*/  LDL.LU R5, [R1+0x204] ;  /* 0x0002040001057983 */ /* 0x000ee40000300800 */
[--C-:B------:R-:W-:Y:S01]  /*e0d0*/  @!P3 IMAD.IADD R57, R57, 0x1, -R59.reuse ;  /* 0x000000013939b824 */ /* 0x100fe200078e0a3b */
[----:B------:R-:W-:Y:S01]  /*e0e0*/  ISETP.GT.U32.AND P3, PT, R59, R6, PT ;  /* 0x000000063b00720c */ /* 0x000fe20003f64070 */
[----:B------:R-:W-:-:S03]  /*e0f0*/  @!P2 IMAD.IADD R7, R7, 0x1, -R59 ;  /* 0x000000010707a824 */ /* 0x000fc600078e0a3b */
[----:B------:R-:W-:-:S09]  /*e100*/  ISETP.GT.U32.AND P2, PT, R59, R57, PT ;  /* 0x000000393b00720c */ /* 0x000fd20003f44070 */
[----:B------:R-:W-:Y:S01]  /*e110*/  @!P3 IMAD.IADD R6, R6, 0x1, -R59 ;  /* 0x000000010606b824 */ /* 0x000fe200078e0a3b */
[----:B------:R-:W-:-:S03]  /*e120*/  ISETP.GT.U32.AND P3, PT, R59, R58, PT ;  /* 0x0000003a3b00720c */ /* 0x000fc60003f64070 */
[----:B------:R-:W-:-:S05]  /*e130*/  @!P2 IMAD.IADD R57, R57, 0x1, -R59 ;  /* 0x000000013939a824 */ /* 0x000fca00078e0a3b */
[----:B------:R2:W-:Y:S04]  /*e140*/  STL [R1+0x2b4], R57 ;  /* 0x0002b43901007387 */ /* 0x0005e80000100800 */
[----:B------:R-:W3:Y:S01]  /*e150*/  LDL.LU R4, [R1+0x1e4] ;  /* 0x0001e40001047983 */ /* 0x000ee20000300800 */
[----:B------:R-:W-:-:S03]  /*e160*/  @!P3 IMAD.IADD R58, R58, 0x1, -R59 ;  /* 0x000000013a3ab824 */ /* 0x000fc600078e0a3b */
[----:B------:R-:W3:Y:S04]  /*e170*/  LDL.LU R2, [R1+0x1ec] ;  /* 0x0001ec0001027983 */ /* 0x000ee80000300800 */
[----:B-1----:R-:W3:Y:S01]  /*e180*/  LDL.LU R0, [R1+0x1c] ;  /* 0x00001c0001007983 */ /* 0x002ee20000300800 */
[----:B--2---:R-:W-:-:S03]  /*e190*/  IABS R57, R60 ;  /* 0x0000003c00397213 */ /* 0x004fc60000000000 */
[----:B------:R0:W-:Y:S04]  /*e1a0*/  STL [R1+0x1934], R60 ;  /* 0x0019343c01007387 */ /* 0x0001e80000100800 */
[----:B0-----:R-:W2:Y:S04]  /*e1b0*/  LDL.LU R60, [R1+0x4] ;  /* 0x00000400013c7983 */ /* 0x001ea80000300800 */
[----:B------:R0:W-:Y:S04]  /*e1c0*/  STL [R1+0x2bc], R58 ;  /* 0x0002bc3a01007387 */ /* 0x0001e80000100800 */
[----:B0-----:R-:W2:Y:S01]  /*e1d0*/  LDL.LU R58, [R1+0x1c4] ;  /* 0x0001c400013a7983 */ /* 0x001ea20000300800 */
[----:B------:R-:W-:-:S02]  /*e1e0*/  ISETP.GT.U32.AND P4, PT, R59, R11, PT ;  /* 0x0000000b3b00720c */ /* 0x000fc40003f84070 */
[C---:B------:R-:W-:Y:S02]  /*e1f0*/  ISETP.GT.U32.AND P5, PT, R59.reuse, R10, PT ;  /* 0x0000000a3b00720c */ /* 0x040fe40003fa4070 */
[C---:B------:R-:W-:Y:S02]  /*e200*/  ISETP.GT.U32.AND P0, PT, R59.reuse, R9, PT ;  /* 0x000000093b00720c */ /* 0x040fe40003f04070 */
[C---:B------:R-:W-:Y:S02]  /*e210*/  ISETP.GT.U32.AND P1, PT, R59.reuse, R8, PT ;  /* 0x000000083b00720c */ /* 0x040fe40003f24070 */
[C---:B------:R-:W-:Y:S02]  /*e220*/  ISETP.GT.U32.AND P2, PT, R59.reuse, R7, PT ;  /* 0x000000073b00720c */ /* 0x040fe40003f44070 */
[C---:B------:R-:W-:Y:S02]  /*e230*/  ISETP.GT.U32.AND P6, PT, R59.reuse, R6, PT ;  /* 0x000000063b00720c */ /* 0x040fe40003fc4070 */
[----:B----4-:R-:W-:Y:S01]  /*e240*/  ISETP.GT.U32.AND P3, PT, R59, R19, PT ;  /* 0x000000133b00720c */ /* 0x010fe20003f64070 */
[--C-:B------:R-:W-:Y:S01]  /*e250*/  @!P4 IMAD.IADD R11, R11, 0x1, -R59.reuse ;  /* 0x000000010b0bc824 */ /* 0x100fe200078e0a3b */
[C---:B------:R-:W-:Y:S01]  /*e260*/  ISETP.GT.U32.AND P4, PT, R59.reuse, R18, PT ;  /* 0x000000123b00720c */ /* 0x040fe20003f84070 */
[--C-:B------:R-:W-:Y:S01]  /*e270*/  @!P5 IMAD.IADD R10, R10, 0x1, -R59.reuse ;  /* 0x000000010a0ad824 */ /* 0x100fe200078e0a3b */
[----:B------:R-:W-:Y:S01]  /*e280*/  ISETP.GT.U32.AND P5, PT, R59, R17, PT ;  /* 0x000000113b00720c */ /* 0x000fe20003fa4070 */
[--C-:B------:R-:W-:Y:S01]  /*e290*/  @!P0 IMAD.IADD R9, R9, 0x1, -R59.reuse ;  /* 0x0000000109098824 */ /* 0x100fe200078e0a3b */
[C---:B------:R-:W-:Y:S01]  /*e2a0*/  ISETP.GT.U32.AND P0, PT, R59.reuse, R16, PT ;  /* 0x000000103b00720c */ /* 0x040fe20003f04070 */
[--C-:B------:R-:W-:Y:S01]  /*e2b0*/  @!P1 IMAD.IADD R8, R8, 0x1, -R59.reuse ;  /* 0x0000000108089824 */ /* 0x100fe200078e0a3b */
[----:B---3--:R-:W-:Y:S01]  /*e2c0*/  ISETP.GT.U32.AND P1, PT, R59, R15, PT ;  /* 0x0000000f3b00720c */ /* 0x008fe20003f24070 */
[--C-:B------:R-:W-:Y:S01]  /*e2d0*/  @!P2 IMAD.IADD R7, R7, 0x1, -R59.reuse ;  /* 0x000000010707a824 */ /* 0x100fe200078e0a3b */
[C---:B------:R-:W-:Y:S01]  /*e2e0*/  ISETP.GT.U32.AND P2, PT, R59.reuse, R3, PT ;  /* 0x000000033b00720c */ /* 0x040fe20003f44070 */
[--C-:B------:R-:W-:Y:S01]  /*e2f0*/  @!P6 IMAD.IADD R6, R6, 0x1, -R59.reuse ;  /* 0x000000010606e824 */ /* 0x100fe200078e0a3b */
[----:B------:R-:W-:Y:S01]  /*e300*/  ISETP.GT.U32.AND P6, PT, R59, R13, PT ;  /* 0x0000000d3b00720c */ /* 0x000fe20003fc4070 */
        /* <DEDUP_REMOVED lines=9> */
[----:B------:R-:W-:Y:S01]  /*e3a0*/  ISETP.GT.U32.AND P1, PT, R59, R0, PT ;  /* 0x000000003b00720c */ /* 0x000fe20003f24070 */
[----:B------:R-:W-:-:S02]  /*e3b0*/  @!P2 IMAD.IADD R3, R3, 0x1, -R59 ;  /* 0x000000010303a824 */ /* 0x000fc400078e0a3b */
[--C-:B------:R-:W-:Y:S01]  /*e3c0*/  @!P6 IMAD.IADD R13, R13, 0x1, -R59.reuse ;  /* 0x000000010d0de824 */ /* 0x100fe200078e0a3b */
[C---:B------:R-:W-:Y:S01]  /*e3d0*/  ISETP.GT.U32.AND P6, PT, R59.reuse, R19, PT ;  /* 0x000000133b00720c */ /* 0x040fe20003fc4070 */
[--C-:B------:R-:W-:Y:S01]  /*e3e0*/  @!P3 IMAD.IADD R12, R12, 0x1, -R59.reuse ;  /* 0x000000010c0cb824 */ /* 0x100fe200078e0a3b */
[----:B------:R-:W-:Y:S01]  /*e3f0*/  ISETP.GT.U32.AND P3, PT, R59, R18, PT ;  /* 0x000000123b00720c */ /* 0x000fe20003f64070 */
[--C-:B------:R-:W-:Y:S01]  /*e400*/  @!P4 IMAD.IADD R5, R5, 0x1, -R59.reuse ;  /* 0x000000010505c824 */ /* 0x100fe200078e0a3b */
[C---:B------:R-:W-:Y:S01]  /*e410*/  ISETP.GT.U32.AND P4, PT, R59.reuse, R17, PT ;  /* 0x000000113b00720c */ /* 0x040fe20003f84070 */
[--C-:B------:R-:W-:Y:S01]  /*e420*/  @!P5 IMAD.IADD R4, R4, 0x1, -R59.reuse ;  /* 0x000000010404d824 */ /* 0x100fe200078e0a3b */
[C---:B------:R-:W-:Y:S01]  /*e430*/  ISETP.GT.U32.AND P5, PT, R59.reuse, R16, PT ;  /* 0x000000103b00720c */ /* 0x040fe20003fa4070 */
[----:B------:R0:W-:Y:S01]  /*e440*/  STL [R1+0x298], R11 ;  /* 0x0002980b01007387 */ /* 0x0001e20000100800 */
[----:B------:R-:W-:Y:S01]  /*e450*/  @!P0 IMAD.IADD R2, R2, 0x1, -R59 ;  /* 0x0000000102028824 */ /* 0x000fe200078e0a3b */
[----:B------:R-:W-:-:S02]  /*e460*/  ISETP.GT.U32.AND P0, PT, R59, R15, PT ;  /* 0x0000000f3b00720c */ /* 0x000fc40003f04070 */
[----:B------:R1:W-:Y:S01]  /*e470*/  STL [R1+0x29c], R10 ;  /* 0x00029c0a01007387 */ /* 0x0003e20000100800 */
[--C-:B------:R-:W-:Y:S01]  /*e480*/  @!P1 IMAD.IADD R0, R0, 0x1, -R59.reuse ;  /* 0x0000000100009824 */ /* 0x100fe200078e0a3b */
[----:B------:R-:W-:Y:S02]  /*e490*/  ISETP.GT.U32.AND P1, PT, R59, R3, PT ;  /* 0x000000033b00720c */ /* 0x000fe40003f24070 */
[----:B------:R3:W-:Y:S04]  /*e4a0*/  STL [R1+0x254], R9 ;  /* 0x0002540901007387 */ /* 0x0007e80000100800 */
[----:B------:R4:W-:Y:S01]  /*e4b0*/  STL [R1+0x274], R8 ;  /* 0x0002740801007387 */ /* 0x0009e20000100800 */
[----:B------:R-:W-:-:S03]  /*e4c0*/  @!P6 IMAD.IADD R19, R19, 0x1, -R59 ;  /* 0x000000011313e824 */ /* 0x000fc600078e0a3b */
[----:B0-----:R-:W2:Y:S01]  /*e4d0*/  LDL.LU R11, [R1+0x1cc] ;  /* 0x0001cc00010b7983 */ /* 0x001ea20000300800 */
[----:B------:R-:W-:-:S03]  /*e4e0*/  @!P3 IMAD.IADD R18, R18, 0x1, -R59 ;  /* 0x000000011212b824 */ /* 0x000fc600078e0a3b */
[----:B------:R0:W-:Y:S01]  /*e4f0*/  STL [R1+0x27c], R7 ;  /* 0x00027c0701007387 */ /* 0x0001e20000100800 */
[----:B------:R-:W-:-:S03]  /*e500*/  ISETP.GT.U32.AND P3, PT, R59, R12, PT ;  /* 0x0000000c3b00720c */ /* 0x000fc60003f64070 */
[----:B-1----:R-:W2:Y:S01]  /*e510*/  LDL.LU R10, [R1+0x18] ;  /* 0x00001800010a7983 */ /* 0x002ea20000300800 */
[----:B------:R-:W-:-:S03]  /*e520*/  @!P4 IMAD.IADD R17, R17, 0x1, -R59 ;  /* 0x000000011111c824 */ /* 0x000fc600078e0a3b */
[----:B---3--:R-:W3:Y:S01]  /*e530*/  LDL.LU R9, [R1+0x14] ;  /* 0x0000140001097983 */ /* 0x008ee20000300800 */
[----:B------:R-:W-:-:S03]  /*e540*/  ISETP.GT.U32.AND P4, PT, R59, R5, PT ;  /* 0x000000053b00720c */ /* 0x000fc60003f84070 */
[----:B------:R1:W-:Y:S01]  /*e550*/  STL [R1+0x25c], R6 ;  /* 0x00025c0601007387 */ /* 0x0003e20000100800 */
[----:B------:R-:W-:-:S03]  /*e560*/  @!P5 IMAD.IADD R16, R16, 0x1, -R59 ;  /* 0x000000011010d824 */ /* 0x000fc600078e0a3b */
[----:B----4-:R-:W4:Y:S01]  /*e570*/  LDL.LU R8, [R1+0x10] ;  /* 0x0000100001087983 */ /* 0x010f220000300800 */
[----:B------:R-:W-:-:S03]  /*e580*/  ISETP.GT.U32.AND P5, PT, R59, R4, PT ;  /* 0x000000043b00720c */ /* 0x000fc60003fa4070 */
[----:B0-----:R-:W3:Y:S01]  /*e590*/  LDL.LU R7, [R1+0xc] ;  /* 0x00000c0001077983 */ /* 0x001ee20000300800 */
[----:B------:R-:W-:-:S03]  /*e5a0*/  @!P0 IMAD.IADD R15, R15, 0x1, -R59 ;  /* 0x000000010f0f8824 */ /* 0x000fc600078e0a3b */
[----:B-1----:R-:W3:Y:S01]  /*e5b0*/  LDL.LU R6, [R1+0x8] ;  /* 0x0000080001067983 */ /* 0x002ee20000300800 */
[----:B------:R-:W-:-:S03]  /*e5c0*/  ISETP.GT.U32.AND P0, PT, R59, R2, PT ;  /* 0x000000023b00720c */ /* 0x000fc60003f04070 */
[----:B------:R0:W-:Y:S01]  /*e5d0*/  STL [R1+0x264], R19 ;  /* 0x0002641301007387 */ /* 0x0001e20000100800 */
[--C-:B------:R-:W-:Y:S01]  /*e5e0*/  @!P1 IMAD.IADD R3, R3, 0x1, -R59.reuse ;  /* 0x0000000103039824 */ /* 0x100fe200078e0a3b */
[----:B------:R-:W-:Y:S02]  /*e5f0*/  ISETP.GT.U32.AND P6, PT, R59, R0, PT ;  /* 0x000000003b00720c */ /* 0x000fe40003fc4070 */
[----:B0-----:R-:W3:Y:S04]  /*e600*/  LDL.LU R19, [R1+0x19a8] ;  /* 0x0019a80001137983 */ /* 0x001ee80000300800 */
[----:B------:R0:W-:Y:S01]  /*e610*/  STL [R1+0x214], R18 ;  /* 0x0002141201007387 */ /* 0x0001e20000100800 */
[----:B------:R-:W-:-:S03]  /*e620*/  @!P3 IMAD.IADD R12, R12, 0x1, -R59 ;  /* 0x000000010c0cb824 */ /* 0x000fc600078e0a3b */
[----:B0-----:R-:W3:Y:S04]  /*e630*/  LDL.LU R18, [R1+0x19a4] ;  /* 0x0019a40001127983 */ /* 0x001ee80000300800 */
[----:B------:R0:W-:Y:S01]  /*e640*/  STL [R1+0x23c], R17 ;  /* 0x00023c1101007387 */ /* 0x0001e20000100800 */
[----:B------:R-:W-:-:S03]  /*e650*/  @!P4 IMAD.IADD R5, R5, 0x1, -R59 ;  /* 0x000000010505c824 */ /* 0x000fc600078e0a3b */
[----:B0-----:R-:W4:Y:S04]  /*e660*/  LDL.LU R17, [R1+0x19a0] ;  /* 0x0019a00001117983 */ /* 0x001f280000300800 */
[----:B------:R0:W-:Y:S01]  /*e670*/  STL [R1+0x244], R16 ;  /* 0x0002441001007387 */ /* 0x0001e20000100800 */
[----:B------:R-:W-:-:S03]  /*e680*/  @!P5 IMAD.IADD R4, R4, 0x1, -R59 ;  /* 0x000000010404d824 */ /* 0x000fc600078e0a3b */
[----:B0-----:R-:W4:Y:S04]  /*e690*/  LDL.LU R16, [R1+0x199c] ;  /* 0x00199c0001107983 */ /* 0x001f280000300800 */
[----:B------:R0:W-:Y:S01]  /*e6a0*/  STL [R1+0x220], R15 ;  /* 0x0002200f01007387 */ /* 0x0001e20000100800 */
[----:B------:R-:W-:-:S03]  /*e6b0*/  @!P0 IMAD.IADD R2, R2, 0x1, -R59 ;  /* 0x0000000102028824 */ /* 0x000fc600078e0a3b */
[----:B0-----:R-:W4:Y:S04]  /*e6c0*/  LDL.LU R15, [R1+0x1998] ;  /* 0x00199800010f7983 */ /* 0x001f280000300800 */
[----:B------:R0:W-:Y:S01]  /*e6d0*/  STL [R1+0x224], R3 ;  /* 0x0002240301007387 */ /* 0x0001e20000100800 */
[----:B------:R-:W-:Y:S02]  /*e6e0*/  @!P6 IMAD.IADD R0, R0, 0x1, -R59 ;  /* 0x000000010000e824 */ /* 0x000fe400078e0a3b */
[----:B0-----:R-:W-:Y:S02]  /*e6f0*/  IMAD.HI.U32 R3, R14, R57, RZ ;  /* 0x000000390e037227 */ /* 0x001fe400078e00ff */
[----:B------:R-:W4:Y:S01]  /*e700*/  LDL.LU R14, [R1+0x1994] ;  /* 0x00199400010e7983 */ /* 0x000f220000300800 */
[----:B--2---:R-:W-:-:S13]  /*e710*/  ISETP.GT.U32.AND P2, PT, R59, R58, PT ;  /* 0x0000003a3b00720c */ /* 0x004fda0003f44070 */
[----:B------:R-:W-:Y:S01]  /*e720*/  @!P2 IMAD.IADD R58, R58, 0x1, -R59 ;  /* 0x000000013a3aa824 */ /* 0x000fe200078e0a3b */
[----:B------:R-:W-:-:S04]  /*e730*/  ISETP.GT.U32.AND P2, PT, R59, R13, PT ;  /* 0x0000000d3b00720c */ /* 0x000fc80003f44070 */
[----:B------:R-:W-:-:S09]  /*e740*/  ISETP.GT.U32.AND P1, PT, R59, R58, PT ;  /* 0x0000003a3b00720c */ /* 0x000fd20003f24070 */
[----:B------:R-:W-:-:S05]  /*e750*/  @!P2 IMAD.IADD R13, R13, 0x1, -R59 ;  /* 0x000000010d0da824 */ /* 0x000fca00078e0a3b */
[----:B------:R0:W-:Y:S01]  /*e760*/  STL [R1+0x1dc], R13 ;  /* 0x0001dc0d01007387 */ /* 0x0001e20000100800 */
[----:B------:R-:W-:-:S03]  /*e770*/  @!P1 IMAD.IADD R58, R58, 0x1, -R59 ;  /* 0x000000013a3a9824 */ /* 0x000fc600078e0a3b */
[----:B0-----:R-:W2:Y:S04]  /*e780*/  LDL.LU R13, [R1+0x1990] ;  /* 0x00199000010d7983 */ /* 0x001ea80000300800 */
[----:B------:R0:W-:Y:S04]  /*e790*/  STL [R1+0x1fc], R12 ;  /* 0x0001fc0c01007387 */ /* 0x0001e80000100800 */
        /* <DEDUP_REMOVED lines=10> */
[----:B0-----:R-:W2:Y:S01]  /*e840*/  LDL.LU R58, [R1+0x1978] ;  /* 0x00197800013a7983 */ /* 0x001ea20000300800 */
[----:B------:R-:W-:-:S02]  /*e850*/  ISETP.GT.U32.AND P2, PT, R59, R11, PT ;  /* 0x0000000b3b00720c */ /* 0x000fc40003f44070 */
[C---:B------:R-:W-:Y:S02]  /*e860*/  ISETP.GT.U32.AND P3, PT, R59.reuse, R10, PT ;  /* 0x0000000a3b00720c */ /* 0x040fe40003f64070 */
[C---:B---3--:R-:W-:Y:S02]  /*e870*/  ISETP.GT.U32.AND P4, PT, R59.reuse, R9, PT ;  /* 0x000000093b00720c */ /* 0x048fe40003f84070 */
[C---:B----4-:R-:W-:Y:S02]  /*e880*/  ISETP.GT.U32.AND P5, PT, R59.reuse, R8, PT ;  /* 0x000000083b00720c */ /* 0x050fe40003fa4070 */
[C---:B------:R-:W-:Y:S02]  /*e890*/  ISETP.GT.U32.AND P0, PT, R59.reuse, R7, PT ;  /* 0x000000073b00720c */ /* 0x040fe40003f04070 */
[----:B------:R-:W-:-:S03]  /*e8a0*/  ISETP.GT.U32.AND P1, PT, R59, R60, PT ;  /* 0x0000003c3b00720c */ /* 0x000fc60003f24070 */
[--C-:B------:R-:W-:Y:S01]  /*e8b0*/  @!P2 IMAD.IADD R11, R11, 0x1, -R59.reuse ;  /* 0x000000010b0ba824 */ /* 0x100fe200078e0a3b */
[C---:B------:R-:W-:Y:S01]  /*e8c0*/  ISETP.GT.U32.AND P2, PT, R59.reuse, R61, PT ;  /* 0x0000003d3b00720c */ /* 0x040fe20003f44070 */
[--C-:B------:R-:W-:Y:S01]  /*e8d0*/  @!P3 IMAD.IADD R10, R10, 0x1, -R59.reuse ;  /* 0x000000010a0ab824 */ /* 0x100fe200078e0a3b */
[----:B------:R-:W-:Y:S01]  /*e8e0*/  ISETP.GT.U32.AND P6, PT, R59, R6, PT ;  /* 0x000000063b00720c */ /* 0x000fe20003fc4070 */
[--C-:B------:R-:W-:Y:S02]  /*e8f0*/  @!P4 IMAD.IADD R9, R9, 0x1, -R59.reuse ;  /* 0x000000010909c824 */ /* 0x100fe400078e0a3b */
[--C-:B------:R-:W-:Y:S02]  /*e900*/  @!P5 IMAD.IADD R8, R8, 0x1, -R59.reuse ;  /* 0x000000010808d824 */ /* 0x100fe400078e0a3b */
[--C-:B------:R-:W-:Y:S02]  /*e910*/  @!P0 IMAD.IADD R7, R7, 0x1, -R59.reuse ;  /* 0x0000000107078824 */ /* 0x100fe400078e0a3b */
[----:B------:R-:W-:Y:S01]  /*e920*/  @!P1 IMAD.IADD R60, R60, 0x1, -R59 ;  /* 0x000000013c3c9824 */ /* 0x000fe200078e0a3b */
[----:B------:R-:W-:-:S03]  /*e930*/  ISETP.GT.U32.AND P1, PT, R59, R11, PT ;  /* 0x0000000b3b00720c */ /* 0x000fc60003f24070 */
[--C-:B------:R-:W-:Y:S01]  /*e940*/  @!P2 IMAD.IADD R61, R61, 0x1, -R59.reuse ;  /* 0x000000013d3da824 */ /* 0x100fe200078e0a3b */
[----:B------:R-:W-:Y:S01]  /*e950*/  ISETP.GT.U32.AND P2, PT, R59, R10, PT ;  /* 0x0000000a3b00720c */ /* 0x000fe20003f44070 */
[----:B------:R-:W-:-:S08]  /*e960*/  @!P6 IMAD.IADD R6, R6, 0x1, -R59 ;  /* 0x000000010606e824 */ /* 0x000fd000078e0a3b */
[----:B------:R-:W-:-:S04]  /*e970*/  @!P1 IMAD.IADD R11, R11, 0x1, -R59 ;  /* 0x000000010b0b9824 */ /* 0x000fc800078e0a3b */
[----:B------:R-:W-:Y:S01]  /*e980*/  @!P2 IMAD.IADD R10, R10, 0x1, -R59 ;  /* 0x000000010a0aa824 */ /* 0x000fe200078e0a3b */
[----:B------:R0:W-:Y:S04]  /*e990*/  STL [R1+0x1cc], R11 ;  /* 0x0001cc0b01007387 */ /* 0x0001e80000100800 */
[----:B0-----:R-:W3:Y:S04]  /*e9a0*/  LDL.LU R11, [R1+0x1974] ;  /* 0x00197400010b7983 */ /* 0x001ee80000300800 */
[----:B------:R0:W-:Y:S04]  /*e9b0*/  STL [R1+0x18], R10 ;  /* 0x0000180a01007387 */ /* 0x0001e80000100800 */
[----:B0-----:R-:W4:Y:S01]  /*e9c0*/  LDL.LU R10, [R1+0x1970] ;  /* 0x00197000010a7983 */ /* 0x001f220000300800 */
[----:B--2---:R-:W-:-:S02]  /*e9d0*/  ISETP.GT.U32.AND P0, PT, R59, R4, PT ;  /* 0x000000043b00720c */ /* 0x004fc40003f04070 */
[C---:B------:R-:W-:Y:S02]  /*e9e0*/  ISETP.GT.U32.AND P5, PT, R59.reuse, R2, PT ;  /* 0x000000023b00720c */ /* 0x040fe40003fa4070 */
[C---:B------:R-:W-:Y:S02]  /*e9f0*/  ISETP.GT.U32.AND P4, PT, R59.reuse, R0, PT ;  /* 0x000000003b00720c */ /* 0x040fe40003f84070 */
[----:B------:R-:W-:-:S11]  /*ea00*/  ISETP.GT.U32.AND P3, PT, R59, R58, PT ;  /* 0x0000003a3b00720c */ /* 0x000fd60003f64070 */
[--C-:B------:R-:W-:Y:S01]  /*ea10*/  @!P4 IMAD.IADD R0, R0, 0x1, -R59.reuse ;  /* 0x000000010000c824 */ /* 0x100fe200078e0a3b */
[C---:B------:R-:W-:Y:S01]  /*ea20*/  ISETP.GT.U32.AND P4, PT, R59.reuse, R8, PT ;  /* 0x000000083b00720c */ /* 0x040fe20003f84070 */
[--C-:B------:R-:W-:Y:S01]  /*ea30*/  @!P5 IMAD.IADD R2, R2, 0x1, -R59.reuse ;  /* 0x000000010202d824 */ /* 0x100fe200078e0a3b */
[C---:B------:R-:W-:Y:S01]  /*ea40*/  ISETP.GT.U32.AND P5, PT, R59.reuse, R7, PT ;  /* 0x000000073b00720c */ /* 0x040fe20003fa4070 */
[--C-:B------:R-:W-:Y:S01]  /*ea50*/  @!P0 IMAD.IADD R4, R4, 0x1, -R59.reuse ;  /* 0x0000000104048824 */ /* 0x100fe200078e0a3b */
[C---:B------:R-:W-:Y:S01]  /*ea60*/  ISETP.GT.U32.AND P0, PT, R59.reuse, R6, PT ;  /* 0x000000063b00720c */ /* 0x040fe20003f04070 */
[----:B------:R-:W-:Y:S01]  /*ea70*/  @!P3 IMAD.IADD R58, R58, 0x1, -R59 ;  /* 0x000000013a3ab824 */ /* 0x000fe200078e0a3b */
[----:B------:R-:W-:-:S07]  /*ea80*/  ISETP.GT.U32.AND P3, PT, R59, R9, PT ;  /* 0x000000093b00720c */ /* 0x000fce0003f64070 */
[--C-:B------:R-:W-:Y:S02]  /*ea90*/  @!P4 IMAD.IADD R8, R8, 0x1, -R59.reuse ;  /* 0x000000010808c824 */ /* 0x100fe400078e0a3b */
[--C-:B------:R-:W-:Y:S02]  /*eaa0*/  @!P5 IMAD.IADD R7, R7, 0x1, -R59.reuse ;  /* 0x000000010707d824 */ /* 0x100fe400078e0a3b */
[--C-:B------:R-:W-:Y:S02]  /*eab0*/  @!P0 IMAD.IADD R6, R6, 0x1, -R59.reuse ;  /* 0x0000000106068824 */ /* 0x100fe400078e0a3b */
[----:B------:R-:W-:-:S05]  /*eac0*/  @!P3 IMAD.IADD R9, R9, 0x1, -R59 ;  /* 0x000000010909b824 */ /* 0x000fca00078e0a3b */
        /* <DEDUP_REMOVED lines=14> */
[----:B------:R-:W-:Y:S01]  /*ebb0*/  ISETP.GT.U32.AND P0, PT, R59, R4, PT ;  /* 0x000000043b00720c */ /* 0x000fe20003f04070 */
[----:B------:R-:W-:Y:S01]  /*ebc0*/  @!P6 IMAD.IADD R5, R5, 0x1, -R59 ;  /* 0x000000010505e824 */ /* 0x000fe200078e0a3b */
[----:B------:R-:W-:Y:S01]  /*ebd0*/  IABS R59, c[0x0][0x178] ;  /* 0x00005e00003b7a13 */ /* 0x000fe20000000000 */
[----:B------:R-:W-:-:S04]  /*ebe0*/  IMAD.MOV R3, RZ, RZ, -R3 ;  /* 0x000000ffff037224 */ /* 0x000fc800078e0a03 */
[----:B------:R-:W-:Y:S01]  /*ebf0*/  IMAD R57, R59, R3, R57 ;  /* 0x000000033b397224 */ /* 0x000fe200078e0239 */
[----:B------:R-:W-:-:S04]  /*ec00*/  IABS R59, c[0x0][0x17c] ;  /* 0x00005f00003b7a13 */ /* 0x000fc80000000000 */
[----:B------:R-:W-:Y:S01]  /*ec10*/  ISETP.GT.U32.AND P6, PT, R59, R5, PT ;  /* 0x000000053b00720c */ /* 0x000fe20003fc4070 */
[--C-:B------:R-:W-:Y:S02]  /*ec20*/  @!P1 IMAD.IADD R60, R60, 0x1, -R59.reuse ;  /* 0x000000013c3c9824 */ /* 0x100fe400078e0a3b */
[--C-:B------:R-:W-:Y:S02]  /*ec30*/  @!P2 IMAD.IADD R61, R61, 0x1, -R59.reuse ;  /* 0x000000013d3da824 */ /* 0x100fe400078e0a3b */
[----:B------:R-:W-:-:S08]  /*ec40*/  @!P3 IMAD.IADD R58, R58, 0x1, -R59 ;  /* 0x000000013a3ab824 */ /* 0x000fd000078e0a3b */
[--C-:B------:R-:W-:Y:S01]  /*ec50*/  @!P6 IMAD.IADD R5, R5, 0x1, -R59.reuse ;  /* 0x000000010505e824 */ /* 0x100fe200078e0a3b */
[----:B------:R-:W-:Y:S01]  /*ec60*/  ISETP.GT.U32.AND P6, PT, R59, R12, PT ;  /* 0x0000000c3b00720c */ /* 0x000fe20003fc4070 */
[----:B------:R-:W-:-:S12]  /*ec70*/  @!P4 IMAD.IADD R0, R0, 0x1, -R59 ;  /* 0x000000010000c824 */ /* 0x000fd800078e0a3b */
[--C-:B------:R-:W-:Y:S01]  /*ec80*/  @!P6 IMAD.IADD R12, R12, 0x1, -R59.reuse ;  /* 0x000000010c0ce824 */ /* 0x100fe200078e0a3b */
[----:B------:R-:W-:Y:S01]  /*ec90*/  STL [R1+0x1938], R60 ;  /* 0x0019383c01007387 */ /* 0x000fe20000100800 */
[--C-:B------:R-:W-:Y:S02]  /*eca0*/  @!P5 IMAD.IADD R2, R2, 0x1, -R59.reuse ;  /* 0x000000010202d824 */ /* 0x100fe400078e0a3b */
[----:B------:R-:W-:Y:S01]  /*ecb0*/  @!P0 IMAD.IADD R4, R4, 0x1, -R59 ;  /* 0x0000000104048824 */ /* 0x000fe200078e0a3b */
[----:B------:R-:W-:Y:S04]  /*ecc0*/  STL [R1+0x193c], R61 ;  /* 0x00193c3d01007387 */ /* 0x000fe80000100800 */
[----:B------:R-:W-:Y:S04]  /*ecd0*/  STL [R1+0x1940], R58 ;  /* 0x0019403a01007387 */ /* 0x000fe80000100800 */
[----:B------:R-:W-:Y:S04]  /*ece0*/  STL [R1+0x1944], R0 ;  /* 0x0019440001007387 */ /* 0x000fe80000100800 */
[----:B------:R-:W-:Y:S04]  /*ecf0*/  STL [R1+0x1948], R2 ;  /* 0x0019480201007387 */ /* 0x000fe80000100800 */
[----:B------:R-:W-:Y:S04]  /*ed00*/  STL [R1+0x194c], R4 ;  /* 0x00194c0401007387 */ /* 0x000fe80000100800 */
[----:B------:R-:W-:Y:S01]  /*ed10*/  STL [R1+0x1950], R5 ;  /* 0x0019500501007387 */ /* 0x000fe20000100800 */
[----:B----4-:R-:W-:-:S02]  /*ed20*/  ISETP.GT.U32.AND P5, PT, R59, R10, PT ;  /* 0x0000000a3b00720c */ /* 0x010fc40003fa4070 */
[----:B---3--:R-:W-:-:S11]  /*ed30*/  ISETP.GT.U32.AND P0, PT, R59, R11, PT ;  /* 0x0000000b3b00720c */ /* 0x008fd60003f04070 */
[--C-:B------:R-:W-:Y:S01]  /*ed40*/  @!P5 IMAD.IADD R10, R10, 0x1, -R59.reuse ;  /* 0x000000010a0ad824 */ /* 0x100fe200078e0a3b */
[----:B------:R-:W-:Y:S01]  /*ed50*/  ISETP.GT.U32.AND P5, PT, R59, R17, PT ;  /* 0x000000113b00720c */ /* 0x000fe20003fa4070 */
[----:B------:R-:W-:Y:S01]  /*ed60*/  @!P0 IMAD.IADD R11, R11, 0x1, -R59 ;  /* 0x000000010b0b8824 */ /* 0x000fe200078e0a3b */
[----:B------:R-:W-:-:S11]  /*ed70*/  ISETP.GT.U32.AND P0, PT, R59, R18, PT ;  /* 0x000000123b00720c */ /* 0x000fd60003f04070 */
[--C-:B------:R-:W-:Y:S01]  /*ed80*/  @!P5 IMAD.IADD R17, R17, 0x1, -R59.reuse ;  /* 0x000000011111d824 */ /* 0x100fe200078e0a3b */
[C---:B------:R-:W-:Y:S01]  /*ed90*/  ISETP.GT.U32.AND P5, PT, R59.reuse, R11, PT ;  /* 0x0000000b3b00720c */ /* 0x040fe20003fa4070 */
[----:B------:R-:W-:Y:S01]  /*eda0*/  @!P0 IMAD.IADD R18, R18, 0x1, -R59 ;  /* 0x0000000112128824 */ /* 0x000fe200078e0a3b */
[C---:B------:R-:W-:Y:S02]  /*edb0*/  ISETP.GT.U32.AND P0, PT, R59.reuse, R12, PT ;  /* 0x0000000c3b00720c */ /* 0x040fe40003f04070 */
[C---:B--2---:R-:W-:Y:S02]  /*edc0*/  ISETP.GT.U32.AND P3, PT, R59.reuse, R8, PT ;  /* 0x000000083b00720c */ /* 0x044fe40003f64070 */
[C---:B------:R-:W-:Y:S02]  /*edd0*/  ISETP.GT.U32.AND P2, PT, R59.reuse, R7, PT ;  /* 0x000000073b00720c */ /* 0x040fe40003f44070 */
[----:B------:R-:W-:-:S11]  /*ede0*/  ISETP.GT.U32.AND P1, PT, R59, R6, PT ;  /* 0x000000063b00720c */ /* 0x000fd60003f24070 */
[--C-:B------:R-:W-:Y:S01]  /*edf0*/  @!P2 IMAD.IADD R7, R7, 0x1, -R59.reuse ;  /* 0x000000010707a824 */ /* 0x100fe200078e0a3b */
[C---:B------:R-:W-:Y:S01]  /*ee00*/  ISETP.GT.U32.AND P2, PT, R59.reuse, R14, PT ;  /* 0x0000000e3b00720c */ /* 0x040fe20003f44070 */
[--C-:B------:R-:W-:Y:S01]  /*ee10*/  @!P1 IMAD.IADD R6, R6, 0x1, -R59.reuse ;  /* 0x0000000106069824 */ /* 0x100fe200078e0a3b */
[----:B------:R-:W-:Y:S01]  /*ee20*/  ISETP.GT.U32.AND P1, PT, R59, R13, PT ;  /* 0x0000000d3b00720c */ /* 0x000fe20003f24070 */
[----:B------:R-:W-:-:S10]  /*ee30*/  @!P3 IMAD.IADD R8, R8, 0x1, -R59 ;  /* 0x000000010808b824 */ /* 0x000fd400078e0a3b */
[--C-:B------:R-:W-:Y:S01]  /*ee40*/  @!P2 IMAD.IADD R14, R14, 0x1, -R59.reuse ;  /* 0x000000010e0ea824 */ /* 0x100fe200078e0a3b */
[C---:B------:R-:W-:Y:S02]  /*ee50*/  ISETP.GT.U32.AND P6, PT, R59.reuse, R6, PT ;  /* 0x000000063b00720c */ /* 0x040fe40003fc4070 */
[----:B------:R-:W-:Y:S01]  /*ee60*/  ISETP.GT.U32.AND P2, PT, R59, R8, PT ;  /* 0x000000083b00720c */ /* 0x000fe20003f44070 */
[----:B------:R-:W-:Y:S01]  /*ee70*/  @!P1 IMAD.IADD R13, R13, 0x1, -R59 ;  /* 0x000000010d0d9824 */ /* 0x000fe200078e0a3b */
[----:B------:R-:W-:-:S09]  /*ee80*/  ISETP.GT.U32.AND P1, PT, R59, R7, PT ;  /* 0x000000073b00720c */ /* 0x000fd20003f24070 */
[--C-:B------:R-:W-:Y:S02]  /*ee90*/  @!P6 IMAD.IADD R6, R6, 0x1, -R59.reuse ;  /* 0x000000010606e824 */ /* 0x100fe400078e0a3b */
[----:B------:R-:W-:-:S03]  /*eea0*/  @!P2 IMAD.IADD R8, R8, 0x1, -R59 ;  /* 0x000000010808a824 */ /* 0x000fc600078e0a3b */
[----:B------:R0:W-:Y:S01]  /*eeb0*/  STL [R1+0x1954], R6 ;  /* 0x0019540601007387 */ /* 0x0001e20000100800 */
[----:B------:R-:W-:-:S05]  /*eec0*/  @!P1 IMAD.IADD R7, R7, 0x1, -R59 ;  /* 0x0000000107079824 */ /* 0x000fca00078e0a3b */
[----:B------:R-:W-:Y:S04]  /*eed0*/  STL [R1+0x1958], R7 ;  /* 0x0019580701007387 */ /* 0x000fe80000100800 */
[----:B------:R1:W-:Y:S04]  /*eee0*/  STL [R1+0x195c], R8 ;  /* 0x00195c0801007387 */ /* 0x0003e80000100800 */
[----:B0-----:R-:W2:Y:S04]  /*eef0*/  LDL R6, [R1+0x1774] ;  /* 0x0017740001067983 */ /* 0x001ea80000100800 */
[----:B------:R-:W3:Y:S04]  /*ef00*/  LDL R4, [R1+0x1780] ;  /* 0x0017800001047983 */ /* 0x000ee80000100800 */
[----:B------:R-:W3:Y:S04]  /*ef10*/  LDL R5, [R1+0x1794] ;  /* 0x0017940001057983 */ /* 0x000ee80000100800 */
[----:B------:R-:W3:Y:S01]  /*ef20*/  LDL R0, [R1+0x1798] ;  /* 0x0017980001007983 */ /* 0x000ee20000100800 */
[----:B------:R-:W-:-:S02]  /*ef30*/  ISETP.GT.U32.AND P4, PT, R59, R9, PT ;  /* 0x000000093b00720c */ /* 0x000fc40003f84070 */
[----:B------:R-:W-:Y:S01]  /*ef40*/  ISETP.GT.U32.AND P3, PT, R59, R15, PT ;  /* 0x0000000f3b00720c */ /* 0x000fe20003f64070 */
[--C-:B------:R-:W-:Y:S01]  /*ef50*/  @!P5 IMAD.IADD R11, R11, 0x1, -R59.reuse ;  /* 0x000000010b0bd824 */ /* 0x100fe200078e0a3b */
[C---:B------:R-:W-:Y:S01]  /*ef60*/  ISETP.GT.U32.AND P1, PT, R59.reuse, R13, PT ;  /* 0x0000000d3b00720c */ /* 0x040fe20003f24070 */
[--C-:B------:R-:W-:Y:S01]  /*ef70*/  @!P0 IMAD.IADD R12, R12, 0x1, -R59.reuse ;  /* 0x000000010c0c8824 */ /* 0x100fe200078e0a3b */
[C---:B------:R-:W-:Y:S01]  /*ef80*/  ISETP.GT.U32.AND P2, PT, R59.reuse, R14, PT ;  /* 0x0000000e3b00720c */ /* 0x040fe20003f44070 */
[----:B------:R-:W0:Y:S01]  /*ef90*/  S2R R60, SR_TID.X ;  /* 0x00000000003c7919 */ /* 0x000e220000002100 */
[----:B------:R-:W-:Y:S02]  /*efa0*/  ISETP.GT.U32.AND P6, PT, R59, R17, PT ;  /* 0x000000113b00720c */ /* 0x000fe40003fc4070 */
[----:B-1----:R-:W-:Y:S01]  /*efb0*/  IABS R8, c[0x0][0x178] ;  /* 0x00005e0000087a13 */ /* 0x002fe20000000000 */
[----:B------:R-:W-:Y:S01]  /*efc0*/  IMAD.MOV.U32 R58, RZ, RZ, 0x1f ;  /* 0x0000001fff3a7424 */ /* 0x000fe200078e00ff */
[----:B------:R-:W3:Y:S01]  /*efd0*/  LDL R2, [R1+0x17a0] ;  /* 0x0017a00001027983 */ /* 0x000ee20000100800 */
[--C-:B------:R-:W-:Y:S01]  /*efe0*/  @!P4 IMAD.IADD R9, R9, 0x1, -R59.reuse ;  /* 0x000000010909c824 */ /* 0x100fe200078e0a3b */
[----:B------:R-:W-:Y:S01]  /*eff0*/  ISETP.GT.U32.AND P4, PT, R59, R16, PT ;  /* 0x000000103b00720c */ /* 0x000fe20003f84070 */
[----:B------:R-:W-:-:S03]  /*f000*/  @!P3 IMAD.IADD R15, R15, 0x1, -R59 ;  /* 0x000000010f0fb824 */ /* 0x000fc600078e0a3b */
[----:B------:R-:W-:-:S09]  /*f010*/  ISETP.GT.U32.AND P3, PT, R59, R9, PT ;  /* 0x000000093b00720c */ /* 0x000fd20003f64070 */
[----:B------:R-:W-:Y:S01]  /*f020*/  @!P4 IMAD.IADD R16, R16, 0x1, -R59 ;  /* 0x000000011010c824 */ /* 0x000fe200078e0a3b */
[----:B------:R-:W-:-:S03]  /*f030*/  ISETP.GT.U32.AND P4, PT, R59, R10, PT ;  /* 0x0000000a3b00720c */ /* 0x000fc60003f84070 */
[--C-:B------:R-:W-:Y:S01]  /*f040*/  @!P3 IMAD.IADD R9, R9, 0x1, -R59.reuse ;  /* 0x000000010909b824 */ /* 0x100fe200078e0a3b */
[----:B------:R-:W-:Y:S01]  /*f050*/  ISETP.GT.U32.AND P3, PT, R59, R15, PT ;  /* 0x0000000f3b00720c */ /* 0x000fe20003f64070 */
[--C-:B------:R-:W-:Y:S01]  /*f060*/  @!P1 IMAD.IADD R13, R13, 0x1, -R59.reuse ;  /* 0x000000010d0d9824 */ /* 0x100fe200078e0a3b */
[C---:B------:R-:W-:Y:S01]  /*f070*/  ISETP.GT.U32.AND P5, PT, R59.reuse, R18, PT ;  /* 0x000000123b00720c */ /* 0x040fe20003fa4070 */
[----:B------:R-:W-:Y:S01]  /*f080*/  @!P2 IMAD.IADD R14, R14, 0x1, -R59 ;  /* 0x000000010e0ea824 */ /* 0x000fe200078e0a3b */
[C---:B------:R-:W-:Y:S02]  /*f090*/  ISETP.GT.U32.AND P0, PT, R59.reuse, R19, PT ;  /* 0x000000133b00720c */ /* 0x040fe40003f04070 */
[----:B------:R-:W-:-:S03]  /*f0a0*/  ISETP.GT.U32.AND P1, PT, R59, R20, PT ;  /* 0x000000143b00720c */ /* 0x000fc60003f24070 */
[--C-:B------:R-:W-:Y:S01]  /*f0b0*/  @!P4 IMAD.IADD R10, R10, 0x1, -R59.reuse ;  /* 0x000000010a0ac824 */ /* 0x100fe200078e0a3b */
[C---:B------:R-:W-:Y:S02]  /*f0c0*/  ISETP.GT.U32.AND P4, PT, R59.reuse, R16, PT ;  /* 0x000000103b00720c */ /* 0x040fe40003f84070 */
[----:B------:R-:W-:Y:S01]  /*f0d0*/  ISETP.GT.U32.AND P2, PT, R59, R21, PT ;  /* 0x000000153b00720c */ /* 0x000fe20003f44070 */
[--C-:B------:R-:W-:Y:S01]  /*f0e0*/  @!P3 IMAD.IADD R15, R15, 0x1, -R59.reuse ;  /* 0x000000010f0fb824 */ /* 0x100fe200078e0a3b */
[C---:B------:R-:W-:Y:S01]  /*f0f0*/  ISETP.GT.U32.AND P3, PT, R59.reuse, R22, PT ;  /* 0x000000163b00720c */ /* 0x040fe20003f64070 */
[--C-:B------:R-:W-:Y:S01]  /*f100*/  @!P5 IMAD.IADD R18, R18, 0x1, -R59.reuse ;  /* 0x000000011212d824 */ /* 0x100fe200078e0a3b */
[----:B------:R-:W-:Y:S01]  /*f110*/  ISETP.GT.U32.AND P5, PT, R59, R25, PT ;  /* 0x000000193b00720c */ /* 0x000fe20003fa4070 */
[--C-:B------:R-:W-:Y:S01]  /*f120*/  @!P0 IMAD.IADD R19, R19, 0x1, -R59.reuse ;  /* 0x0000000113138824 */ /* 0x100fe200078e0a3b */
[C---:B------:R-:W-:Y:S01]  /*f130*/  ISETP.GT.U32.AND P0, PT, R59.reuse, R26, PT ;  /* 0x0000001a3b00720c */ /* 0x040fe20003f04070 */
[----:B------:R-:W-:Y:S01]  /*f140*/  @!P1 IMAD.IADD R20, R20, 0x1, -R59 ;  /* 0x0000000114149824 */ /* 0x000fe200078e0a3b */
[----:B------:R-:W-:-:S03]  /*f150*/  ISETP.GT.U32.AND P1, PT, R59, R27, PT ;  /* 0x0000001b3b00720c */ /* 0x000fc60003f24070 */
[--C-:B------:R-:W-:Y:S01]  /*f160*/  @!P4 IMAD.IADD R16, R16, 0x1, -R59.reuse ;  /* 0x000000011010c824 */ /* 0x100fe200078e0a3b */
[----:B------:R-:W-:Y:S01]  /*f170*/  ISETP.GT.U32.AND P4, PT, R59, R23, PT ;  /* 0x000000173b00720c */ /* 0x000fe20003f84070 */
        /* <DEDUP_REMOVED lines=16> */
[----:B------:R-:W-:-:S02]  /*f280*/  @!P6 IMAD.IADD R24, R24, 0x1, -R59 ;  /* 0x000000011818e824 */ /* 0x000fc400078e0a3b */
        /* <DEDUP_REMOVED lines=10> */
[----:B------:R-:W-:Y:S01]  /*f330*/  @!P2 IMAD.IADD R22, R22, 0x1, -R59 ;  /* 0x000000011616a824 */ /* 0x000fe200078e0a3b */
[----:B------:R-:W-:-:S02]  /*f340*/  ISETP.GT.U32.AND P2, PT, R59, R28, PT ;  /* 0x0000001c3b00720c */ /* 0x000fc40003f44070 */
        /* <DEDUP_REMOVED lines=11> */
[--C-:B------:R-:W-:Y:S01]  /*f400*/  @!P2 IMAD.IADD R28, R28, 0x1, -R59.reuse ;  /* 0x000000011c1ca824 */ /* 0x100fe200078e0a3b */
[----:B------:R-:W-:Y:S01]  /*f410*/  ISETP.GT.U32.AND P2, PT, R59, R35, PT ;  /* 0x000000233b00720c */ /* 0x000fe20003f44070 */
[----:B------:R-:W-:-:S02]  /*f420*/  @!P6 IMAD.IADD R31, R31, 0x1, -R59 ;  /* 0x000000011f1fe824 */ /* 0x000fc400078e0a3b */
[--C-:B------:R-:W-:Y:S01]  /*f430*/  @!P3 IMAD.IADD R29, R29, 0x1, -R59.reuse ;  /* 0x000000011d1db824 */ /* 0x100fe200078e0a3b */
[C---:B------:R-:W-:Y:S02]  /*f440*/  ISETP.GT.U32.AND P3, PT, R59.reuse, R36, PT ;  /* 0x000000243b00720c */ /* 0x040fe40003f64070 */
        /* <DEDUP_REMOVED lines=22> */
[----:B------:R-:W-:Y:S01]  /*f5b0*/  @!P2 IMAD.IADD R42, R42, 0x1, -R59 ;  /* 0x000000012a2aa824 */ /* 0x000fe200078e0a3b */
[----:B------:R-:W-:-:S02]  /*f5c0*/  ISETP.GT.U32.AND P1, PT, R59, R35, PT ;  /* 0x000000233b00720c */ /* 0x000fc40003f24070 */
        /* <DEDUP_REMOVED lines=43> */
[----:B------:R-:W-:Y:S01]  /*f880*/  @!P6 IMAD.IADD R50, R50, 0x1, -R59 ;  /* 0x000000013232e824 */ /* 0x000fe200078e0a3b */
[----:B------:R-:W-:Y:S01]  /*f890*/  ISETP.GT.U32.AND P6, PT, R8, R57, PT ;  /* 0x000000390800720c */ /* 0x000fe20003fc4070 */
[----:B0-----:R-:W-:-:S02]  /*f8a0*/  IMAD.SHL.U32 R3, R60, 0x8, RZ ;  /* 0x000000083c037824 */ /* 0x001fc400078e00ff */
        /* <DEDUP_REMOVED lines=8> */
[----:B------:R-:W-:Y:S01]  /*f930*/  @!P1 IMAD.IADD R55, R55, 0x1, -R59 ;  /* 0x0000000137379824 */ /* 0x000fe200078e0a3b */
[C---:B------:R-:W-:Y:S01]  /*f940*/  ISETP.GT.U32.AND P1, PT, R59.reuse, R49, PT ;  /* 0x000000313b00720c */ /* 0x040fe20003f24070 */
[----:B------:R-:W-:Y:S01]  /*f950*/  @!P2 IMAD.IADD R56, R56, 0x1, -R8 ;  /* 0x000000013838a824 */ /* 0x000fe200078e0a08 */
[----:B------:R-:W-:-:S02]  /*f960*/  ISETP.GT.U32.AND P2, PT, R59, R50, PT ;  /* 0x000000323b00720c */ /* 0x000fc40003f44070 */
[C---:B------:R-:W-:Y:S02]  /*f970*/  LOP3.LUT R61, R60.reuse, 0x7, RZ, 0xc0, !PT ;  /* 0x000000073c3d7812 */ /* 0x040fe400078ec0ff */
[----:B------:R-:W-:Y:S01]  /*f980*/  LOP3.LUT R3, R3, 0x30, RZ, 0xc0, !PT ;  /* 0x0000003003037812 */ /* 0x000fe200078ec0ff */
[----:B------:R-:W-:Y:S01]  /*f990*/  IMAD.SHL.U32 R60, R60, 0x2, RZ ;  /* 0x000000023c3c7824 */ /* 0x000fe200078e00ff */
[----:B------:R-:W-:Y:S01]  /*f9a0*/  IADD3 R7, R58, c[0x0][0x180], RZ ;  /* 0x000060003a077a10 */ /* 0x000fe20007ffe0ff */
[----:B------:R-:W-:Y:S01]  /*f9b0*/  @!P6 IMAD.IADD R57, R57, 0x1, -R8 ;  /* 0x000000013939e824 */ /* 0x000fe200078e0a08 */
[----:B------:R-:W4:Y:S01]  /*f9c0*/  LDL R58, [R1+0x17b4] ;  /* 0x0017b400013a7983 */ /* 0x000f220000100800 */
[C---:B------:R-:W-:Y:S02]  /*f9d0*/  IMAD R3, R61.reuse, 0x40, R3 ;  /* 0x000000403d037824 */ /* 0x040fe400078e0203 */
[----:B------:R-:W-:Y:S02]  /*f9e0*/  IMAD R61, R61, 0x90, RZ ;  /* 0x000000903d3d7824 */ /* 0x000fe400078e02ff */
        /* <DEDUP_REMOVED lines=11> */
[----:B------:R-:W-:-:S02]  /*faa0*/  SHF.R.S32.HI R59, RZ, 0x1f, R7 ;  /* 0x0000001fff3b7819 */ /* 0x000fc40000011407 */
[C---:B------:R-:W-:Y:S02]  /*fab0*/  ISETP.GT.U32.AND P2, PT, R8.reuse, R56, PT ;  /* 0x000000380800720c */ /* 0x040fe40003f44070 */
[--C-:B------:R-:W-:Y:S02]  /*fac0*/  LOP3.LUT R61, R61, 0x10, R60.reuse, 0x78, !PT ;  /* 0x000000103d3d7812 */ /* 0x100fe400078e783c */
[----:B------:R-:W-:Y:S02]  /*fad0*/  ISETP.GT.U32.AND P6, PT, R8, R57, PT ;  /* 0x000000390800720c */ /* 0x000fe40003fc4070 */
[----:B------:R-:W-:Y:S01]  /*fae0*/  LOP3.LUT R3, R3, 0x30, R60, 0x78, !PT ;  /* 0x0000003003037812 */ /* 0x000fe200078e783c */
[----:B------:R-:W4:Y:S01]  /*faf0*/  LDL.LU R8, [R1+0x195c] ;  /* 0x00195c0001087983 */ /* 0x000f220000300800 */
[----:B------:R-:W-:-:S03]  /*fb00*/  LEA.HI R59, R59, R7, RZ, 0x5 ;  /* 0x000000073b3b7211 */ /* 0x000fc600078f28ff */
[----:B------:R-:W4:Y:S04]  /*fb10*/  LDL.LU R7, [R1+0x1958] ;  /* 0x0019580001077983 */ /* 0x000f280000300800 */
[----:B------:R-:W4:Y:S04]  /*fb20*/  LDL R61, [R1+0x17c0] ;  /* 0x0017c000013d7983 */ /* 0x000f280000100800 */
[----:B------:R-:W4:Y:S01]  /*fb30*/  LDL R60, [R1+0x17c4] ;  /* 0x0017c400013c7983 */ /* 0x000f220000100800 */
[----:B------:R-:W-:-:S03]  /*fb40*/  IABS R59, c[0x0][0x17c] ;  /* 0x00005f00003b7a13 */ /* 0x000fc60000000000 */
[----:B------:R0:W-:Y:S02]  /*fb50*/  STL [R1+0x17f0], R3 ;  /* 0x0017f00301007387 */ /* 0x0001e40000100800 */
[--C-:B------:R-:W-:Y:S01]  /*fb60*/  @!P3 IMAD.IADD R51, R51, 0x1, -R59.reuse ;  /* 0x000000013333b824 */ /* 0x100fe200078e0a3b */
[----:B0-----:R-:W-:Y:S01]  /*fb70*/  IABS R3, c[0x0][0x178] ;  /* 0x00005e0000037a13 */ /* 0x001fe20000000000 */
[--C-:B------:R-:W-:Y:S02]  /*fb80*/  @!P4 IMAD.IADD R52, R52, 0x1, -R59.reuse ;  /* 0x000000013434c824 */ /* 0x100fe400078e0a3b */
[----:B------:R-:W-:Y:S02]  /*fb90*/  @!P0 IMAD.IADD R54, R54, 0x1, -R59 ;  /* 0x0000000136368824 */ /* 0x000fe400078e0a3b */
[--C-:B------:R-:W-:Y:S02]  /*fba0*/  @!P2 IMAD.IADD R56, R56, 0x1, -R3.reuse ;  /* 0x000000013838a824 */ /* 0x100fe400078e0a03 */
[----:B------:R-:W-:-:S02]  /*fbb0*/  @!P6 IMAD.IADD R57, R57, 0x1, -R3 ;  /* 0x000000013939e824 */ /* 0x000fc400078e0a03 */
[--C-:B------:R-:W-:Y:S02]  /*fbc0*/  @!P5 IMAD.IADD R53, R53, 0x1, -R59.reuse ;  /* 0x000000013535d824 */ /* 0x100fe400078e0a3b */
[----:B------:R-:W-:Y:S02]  /*fbd0*/  @!P1 IMAD.IADD R55, R55, 0x1, -R59 ;  /* 0x0000000137379824 */ /* 0x000fe400078e0a3b */
[----:B------:R-:W4:Y:S01]  /*fbe0*/  LDL R59, [R1+0x179c] ;  /* 0x00179c00013b7983 */ /* 0x000f220000100800 */
[----:B--2---:R-:W-:-:S03]  /*fbf0*/  ISETP.GE.AND P3, PT, R6, RZ, PT ;  /* 0x000000ff0600720c */ /* 0x004fc60003f66270 */
[----:B------:R-:W2:Y:S01]  /*fc00*/  LDL R6, [R1+0x17d0] ;  /* 0x0017d00001067983 */ /* 0x000ea20000100800 */
[----:B---3--:R-:W-:-:S03]  /*fc10*/  ISETP.GE.AND P4, PT, R4, RZ, PT ;  /* 0x000000ff0400720c */ /* 0x008fc60003f86270 */
[----:B------:R-:W3:Y:S01]  /*fc20*/  LDL R4, [R1+0x17d4] ;  /* 0x0017d40001047983 */ /* 0x000ee20000100800 */
[----:B------:R-:W-:-:S03]  /*fc30*/  ISETP.GE.AND P0, PT, R5, RZ, PT ;  /* 0x000000ff0500720c */ /* 0x000fc60003f06270 */
[----:B------:R-:W2:Y:S01]  /*fc40*/  LDL R5, [R1+0x17e0] ;  /* 0x0017e00001057983 */ /* 0x000ea20000100800 */
[----:B------:R-:W-:-:S03]  /*fc50*/  ISETP.GE.AND P1, PT, R0, RZ, PT ;  /* 0x000000ff0000720c */ /* 0x000fc60003f26270 */
[----:B------:R0:W-:Y:S04]  /*fc60*/  STL [R1+0x18b4], R56 ;  /* 0x0018b43801007387 */ /* 0x0001e80000100800 */
[----:B------:R-:W-:Y:S04]  /*fc70*/  STL [R1+0x18b8], R57 ;  /* 0x0018b83901007387 */ /* 0x000fe80000100800 */
[----:B------:R-:W2:Y:S04]  /*fc80*/  LDL R0, [R1+0x17e4] ;  /* 0x0017e40001007983 */ /* 0x000ea80000100800 */
[----:B------:R-:W2:Y:S01]  /*fc90*/  LDL.LU R3, [R1+0xdc] ;  /* 0x0000dc0001037983 */ /* 0x000ea20000300800 */
[----:B------:R-:W-:-:S03]  /*fca0*/  ISETP.GE.AND P2, PT, R2, RZ, PT ;  /* 0x000000ff0200720c */ /* 0x000fc60003f46270 */
[----:B------:R-:W3:Y:S04]  /*fcb0*/  LDL R2, [R1+0x17e8] ;  /* 0x0017e80001027983 */ /* 0x000ee80000100800 */
[----:B0-----:R-:W3:Y:S01]  /*fcc0*/  LDL.LU R56, [R1+0xd8] ;  /* 0x0000d80001387983 */ /* 0x001ee20000300800 */
[----:B--2---:R-:W-:Y:S01]  /*fcd0*/  @!P3 IMAD.MOV R3, RZ, RZ, -R3 ;  /* 0x000000ffff03b224 */ /* 0x004fe200078e0a03 */
[----:B----4-:R-:W-:Y:S02]  /*fce0*/  ISETP.GE.AND P3, PT, R58, RZ, PT ;  /* 0x000000ff3a00720c */ /* 0x010fe40003f66270 */
[----:B------:R-:W2:Y:S04]  /*fcf0*/  LDL R58, [R1+0x17ec] ;  /* 0x0017ec00013a7983 */ /* 0x000ea80000100800 */
[----:B------:R0:W-:Y:S04]  /*fd00*/  STL [R1+0x3e8], R3 ;  /* 0x0003e80301007387 */ /* 0x0001e80000100800 */
[----:B0-----:R-:W4:Y:S01]  /*fd10*/  LDL.LU R3, [R1+0xd4] ;  /* 0x0000d40001037983 */ /* 0x001f220000300800 */
[----:B---3--:R-:W-:Y:S01]  /*fd20*/  @!P4 IMAD.MOV R56, RZ, RZ, -R56 ;  /* 0x000000ffff38c224 */ /* 0x008fe200078e0a38 */
[----:B------:R-:W-:-:S02]  /*fd30*/  ISETP.GE.AND P4, PT, R61, RZ, PT ;  /* 0x000000ff3d00720c */ /* 0x000fc40003f86270 */
[----:B------:R-:W3:Y:S04]  /*fd40*/  LDL R61, [R1+0x17d8] ;  /* 0x0017d800013d7983 */ /* 0x000ee80000100800 */
[----:B------:R0:W-:Y:S04]  /*fd50*/  STL [R1+0x3e4], R56 ;  /* 0x0003e43801007387 */ /* 0x0001e80000100800 */
[----:B0-----:R-:W2:Y:S01]  /*fd60*/  LDL.LU R56, [R1+0xd0] ;  /* 0x0000d00001387983 */ /* 0x001ea20000300800 */
[----:B----4-:R-:W-:Y:S01]  /*fd70*/  @!P0 IMAD.MOV R3, RZ, RZ, -R3 ;  /* 0x000000ffff038224 */ /* 0x010fe200078e0a03 */
[----:B------:R-:W-:-:S02]  /*fd80*/  ISETP.GE.AND P0, PT, R60, RZ, PT ;  /* 0x000000ff3c00720c */ /* 0x000fc40003f06270 */
[----:B------:R-:W4:Y:S04]  /*fd90*/  LDL R60, [R1+0x17dc] ;  /* 0x0017dc00013c7983 */ /* 0x000f280000100800 */
[----:B------:R0:W-:Y:S04]  /*fda0*/  STL [R1+0x3e0], R3 ;  /* 0x0003e00301007387 */ /* 0x0001e80000100800 */
[----:B0-----:R-:W3:Y:S01]  /*fdb0*/  LDL.LU R3, [R1+0xcc] ;  /* 0x0000cc0001037983 */ /* 0x001ee20000300800 */
[----:B------:R-:W-:Y:S01]  /*fdc0*/  ISETP.GE.AND P5, PT, R59, RZ, PT ;  /* 0x000000ff3b00720c */ /* 0x000fe20003fa6270 */
[----:B--2---:R-:W-:Y:S01]  /*fdd0*/  @!P1 IMAD.MOV R56, RZ, RZ, -R56 ;  /* 0x000000ffff389224 */ /* 0x004fe200078e0a38 */
[----:B------:R-:W-:-:S02]  /*fde0*/  ISETP.GE.AND P1, PT, R6, RZ, PT ;  /* 0x000000ff0600720c */ /* 0x000fc40003f26270 */
[----:B------:R-:W2:Y:S04]  /*fdf0*/  LDL R6, [R1+0x17c8] ;  /* 0x0017c80001067983 */ /* 0x000ea80000100800 */
[----:B------:R0:W-:Y:S04]  /*fe00*/  STL [R1+0x3dc], R56 ;  /* 0x0003dc3801007387 */ /* 0x0001e80000100800 */
[----:B0-----:R-:W2:Y:S01]  /*fe10*/  LDL.LU R56, [R1+0xc8] ;  /* 0x0000c80001387983 */ /* 0x001ea20000300800 */
[----:B---3--:R-:W-:Y:S01]  /*fe20*/  @!P5 IMAD.MOV R3, RZ, RZ, -R3 ;  /* 0x000000ffff03d224 */ /* 0x008fe200078e0a03 */
[----:B------:R-:W-:-:S02]  /*fe30*/  ISETP.GE.AND P5, PT, R4, RZ, PT ;  /* 0x000000ff0400720c */ /* 0x000fc40003fa6270 */
[----:B------:R-:W3:Y:S04]  /*fe40*/  LDL R4, [R1+0x17cc] ;  /* 0x0017cc0001047983 */ /* 0x000ee80000100800 */
[----:B------:R0:W-:Y:S04]  /*fe50*/  STL [R1+0x3d8], R3 ;  /* 0x0003d80301007387 */ /* 0x0001e80000100800 */
[----:B0-----:R-:W3:Y:S01]  /*fe60*/  LDL.LU R3, [R1+0xc4] ;  /* 0x0000c40001037983 */ /* 0x001ee20000300800 */
        /* <DEDUP_REMOVED lines=26> */
[----:B----4-:R-:W-:-:S02]  /*10010*/  ISETP.GE.AND P5, PT, R60, RZ, PT ;  /* 0x000000ff3c00720c */ /* 0x010fc40003fa6270 */
[----:B------:R-:W3:Y:S04]  /*10020*/  LDL R60, [R1+0x17a8] ;  /* 0x0017a800013c7983 */ /* 0x000ee80000100800 */
[----:B------:R0:W-:Y:S04]  /*10030*/  STL [R1+0x3c0], R3 ;  /* 0x0003c00301007387 */ /* 0x0001e80000100800 */
[----:B0-----:R-:W4:Y:S01]  /*10040*/  LDL.LU R3, [R1+0xac] ;  /* 0x0000ac0001037983 */ /* 0x001f220000300800 */
[----:B--2---:R-:W-:Y:S01]  /*10050*/  @!P2 IMAD.MOV R56, RZ, RZ, -R56 ;  /* 0x000000ffff38a224 */ /* 0x004fe200078e0a38 */
[----:B------:R-:W-:-:S02]  /*10060*/  ISETP.GE.AND P2, PT, R6, RZ, PT ;  /* 0x000000ff0600720c */ /* 0x000fc40003f46270 */
[----:B------:R-:W2:Y:S04]  /*10070*/  LDL R6, [R1+0x178c] ;  /* 0x00178c0001067983 */ /* 0x000ea80000100800 */
[----:B------:R0:W-:Y:S04]  /*10080*/  STL [R1+0x3bc], R56 ;  /* 0x0003bc3801007387 */ /* 0x0001e80000100800 */
[----:B0-----:R-:W2:Y:S01]  /*10090*/  LDL.LU R56, [R1+0xa8] ;  /* 0x0000a80001387983 */ /* 0x001ea20000300800 */
[----:B----4-:R-:W-:Y:S01]  /*100a0*/  @!P3 IMAD.MOV R3, RZ, RZ, -R3 ;  /* 0x000000ffff03b224 */ /* 0x010fe200078e0a03 */
[----:B------:R-:W-:-:S02]  /*100b0*/  ISETP.GE.AND P3, PT, R4, RZ, PT ;  /* 0x000000ff0400720c */ /* 0x000fc40003f66270 */
[----:B------:R-:W4:Y:S04]  /*100c0*/  LDL R4, [R1+0x1790] ;  /* 0x0017900001047983 */ /* 0x000f280000100800 */
        /* <DEDUP_REMOVED lines=823> */
[----:B------:R-:W-:-:S04]  /*13440*/  ISETP.GE.AND P1, PT, R61, RZ, PT ;  /* 0x000000ff3d00720c */ /* 0x000fc80003f26270 */
[----:B------:R0:W-:Y:S04]  /*13450*/  STL [R1+0x5c], R56 ;  /* 0x00005c3801007387 */ /* 0x0001e80000100800 */
[----:B0-----:R-:W2:Y:S04]  /*13460*/  LDL.LU R56, [R1+0x25c] ;  /* 0x00025c0001387983 */ /* 0x001ea80000300800 */
[----:B------:R-:W4:Y:S01]  /*13470*/  LDL R61, [R1+0x14ec] ;  /* 0x0014ec00013d7983 */ /* 0x000f220000100800 */
[----:B---3--:R-:W-:-:S05]  /*13480*/  @!P5 IMAD.MOV R3, RZ, RZ, -R3 ;  /* 0x000000ffff03d224 */ /* 0x008fca00078e0a03 */
[----:B------:R0:W-:Y:S04]  /*13490*/  STL [R1+0x58], R3 ;  /* 0x0000580301007387 */ /* 0x0001e80000100800 */
[----:B0-----:R-:W3:Y:S01]  /*134a0*/  LDL.LU R3, [R1+0x264] ;  /* 0x0002640001037983 */ /* 0x001ee20000300800 */
[----:B------:R-:W-:Y:S01]  /*134b0*/  ISETP.GE.AND P5, PT, R60, RZ, PT ;  /* 0x000000ff3c00720c */ /* 0x000fe20003fa6270 */
[----:B--2---:R-:W-:Y:S01]  /*134c0*/  @!P2 IMAD.MOV R56, RZ, RZ, -R56 ;  /* 0x000000ffff38a224 */ /* 0x004fe200078e0a38 */
[----:B------:R-:W-:Y:S01]  /*134d0*/  ISETP.GE.AND P2, PT, R6, RZ, PT ;  /* 0x000000ff0600720c */ /* 0x000fe20003f46270 */
[----:B------:R-:W2:Y:S04]  /*134e0*/  LDL R60, [R1+0x14f0] ;  /* 0x0014f000013c7983 */ /* 0x000ea80000100800 */
[----:B------:R-:W2:Y:S04]  /*134f0*/  LDL.LU R6, [R1+0x214] ;  /* 0x0002140001067983 */ /* 0x000ea80000300800 */
[----:B------:R-:W-:Y:S01]  /*13500*/  STL [R1+0x54], R56 ;  /* 0x0000543801007387 */ /* 0x000fe20000100800 */
[----:B---3--:R-:W-:Y:S01]  /*13510*/  @!P3 IMAD.MOV R3, RZ, RZ, -R3 ;  /* 0x000000ffff03b224 */ /* 0x008fe200078e0a03 */
[----:B----4-:R-:W-:-:S04]  /*13520*/  ISETP.GE.AND P3, PT, R4, RZ, PT ;  /* 0x000000ff0400720c */ /* 0x010fc80003f66270 */
[----:B------:R0:W-:Y:S04]  /*13530*/  STL [R1+0x50], R3 ;  /* 0x0000500301007387 */ /* 0x0001e80000100800 */
[----:B0-----:R-:W3:Y:S04]  /*13540*/  LDL R3, [R1+0x14e8] ;  /* 0x0014e80001037983 */ /* 0x001ee80000100800 */
[----:B------:R-:W4:Y:S01]  /*13550*/  LDL.LU R4, [R1+0x23c] ;  /* 0x00023c0001047983 */ /* 0x000f220000300800 */
[----:B--2---:R-:W-:Y:S01]  /*13560*/  @!P4 IMAD.MOV R6, RZ, RZ, -R6 ;  /* 0x000000ffff06c224 */ /* 0x004fe200078e0a06 */
[----:B------:R-:W-:-:S02]  /*13570*/  ISETP.GE.AND P4, PT, R5, RZ, PT ;  /* 0x000000ff0500720c */ /* 0x000fc40003f86270 */
[----:B------:R-:W2:Y:S04]  /*13580*/  LDL R59, [R1+0x14e4] ;  /* 0x0014e400013b7983 */ /* 0x000ea80000100800 */
[----:B------:R0:W-:Y:S04]  /*13590*/  STL [R1+0x4c], R6 ;  /* 0x00004c0601007387 */ /* 0x0001e80000100800 */
[----:B0-----:R-:W2:Y:S04]  /*135a0*/  LDL.LU R6, [R1+0x244] ;  /* 0x0002440001067983 */ /* 0x001ea80000300800 */
[----:B------:R-:W2:Y:S01]  /*135b0*/  LDL R5, [R1+0x14dc] ;  /* 0x0014dc0001057983 */ /* 0x000ea20000100800 */
[----:B----4-:R-:W-:Y:S01]  /*135c0*/  @!P0 IMAD.MOV R4, RZ, RZ, -R4 ;  /* 0x000000ffff048224 */ /* 0x010fe200078e0a04 */
[----:B------:R-:W-:-:S02]  /*135d0*/  ISETP.GE.AND P0, PT, R0, RZ, PT ;  /* 0x000000ff0000720c */ /* 0x000fc40003f06270 */
[----:B------:R-:W4:Y:S04]  /*135e0*/  LDL.LU R0, [R1+0x220] ;  /* 0x0002200001007983 */ /* 0x000f280000300800 */
[----:B------:R0:W-:Y:S04]  /*135f0*/  STL [R1+0x48], R4 ;  /* 0x0000480401007387 */ /* 0x0001e80000100800 */
[----:B0-----:R-:W3:Y:S04]  /*13600*/  LDL R4, [R1+0x14e0] ;  /* 0x0014e00001047983 */ /* 0x001ee80000100800 */
[----:B------:R-:W3:Y:S01]  /*13610*/  LDL.LU R56, [R1+0x224] ;  /* 0x0002240001387983 */ /* 0x000ee20000300800 */
[----:B--2---:R-:W-:Y:S01]  /*13620*/  @!P1 IMAD.MOV R6, RZ, RZ, -R6 ;  /* 0x000000ffff069224 */ /* 0x004fe200078e0a06 */
[----:B------:R-:W-:-:S04]  /*13630*/  ISETP.GE.AND P1, PT, R2, RZ, PT ;  /* 0x000000ff0200720c */ /* 0x000fc80003f26270 */
[----:B------:R-:W-:Y:S04]  /*13640*/  STL [R1+0x44], R6 ;  /* 0x0000440601007387 */ /* 0x000fe80000100800 */
[----:B------:R-:W2:Y:S01]  /*13650*/  LDL R2, [R1+0x14d4] ;  /* 0x0014d40001027983 */ /* 0x000ea20000100800 */
[----:B----4-:R-:W-:-:S05]  /*13660*/  @!P5 IMAD.MOV R0, RZ, RZ, -R0 ;  /* 0x000000ffff00d224 */ /* 0x010fca00078e0a00 */
[----:B------:R0:W-:Y:S01]  /*13670*/  STL [R1+0x40], R0 ;  /* 0x0000400001007387 */ /* 0x0001e20000100800 */
[----:B------:R-:W-:-:S03]  /*13680*/  ISETP.GE.AND P5, PT, R58, RZ, PT ;  /* 0x000000ff3a00720c */ /* 0x000fc60003fa6270 */
[----:B0-----:R-:W4:Y:S01]  /*13690*/  LDL R0, [R1+0x14d8] ;  /* 0x0014d80001007983 */ /* 0x001f220000100800 */
[----:B---3--:R-:W-:-:S03]  /*136a0*/  @!P2 IMAD.MOV R56, RZ, RZ, -R56 ;  /* 0x000000ffff38a224 */ /* 0x008fc600078e0a38 */
[----:B------:R-:W3:Y:S04]  /*136b0*/  LDL.LU R6, [R1+0x1dc] ;  /* 0x0001dc0001067983 */ /* 0x000ee80000300800 */
[----:B------:R-:W2:Y:S04]  /*136c0*/  LDL R58, [R1+0x14cc] ;  /* 0x0014cc00013a7983 */ /* 0x000ea80000100800 */
[----:B------:R0:W-:Y:S04]  /*136d0*/  STL [R1+0x3c], R56 ;  /* 0x00003c3801007387 */ /* 0x0001e80000100800 */
[----:B0-----:R-:W2:Y:S01]  /*136e0*/  LDL.LU R56, [R1+0x1fc] ;  /* 0x0001fc0001387983 */ /* 0x001ea20000300800 */
[----:B------:R-:W-:-:S03]  /*136f0*/  ISETP.GE.AND P2, PT, R61, RZ, PT ;  /* 0x000000ff3d00720c */ /* 0x000fc60003f46270 */
[----:B------:R-:W4:Y:S01]  /*13700*/  LDL R61, [R1+0x14d0] ;  /* 0x0014d000013d7983 */ /* 0x000f220000100800 */
[----:B---3--:R-:W-:Y:S01]  /*13710*/  @!P3 IMAD.MOV R6, RZ, RZ, -R6 ;  /* 0x000000ffff06b224 */ /* 0x008fe200078e0a06 */
[----:B------:R-:W-:Y:S02]  /*13720*/  ISETP.GE.AND P3, PT, R60, RZ, PT ;  /* 0x000000ff3c00720c */ /* 0x000fe40003f66270 */
[----:B------:R-:W3:Y:S04]  /*13730*/  LDL R60, [R1+0x14c4] ;  /* 0x0014c400013c7983 */ /* 0x000ee80000100800 */
[----:B------:R0:W-:Y:S04]  /*13740*/  STL [R1+0x38], R6 ;  /* 0x0000380601007387 */ /* 0x0001e80000100800 */
[----:B0-----:R-:W3:Y:S01]  /*13750*/  LDL.LU R6, [R1+0x204] ;  /* 0x0002040001067983 */ /* 0x001ee20000300800 */
[----:B--2---:R-:W-:Y:S01]  /*13760*/  @!P4 IMAD.MOV R56, RZ, RZ, -R56 ;  /* 0x000000ffff38c224 */ /* 0x004fe200078e0a38 */
[----:B------:R-:W-:-:S02]  /*13770*/  ISETP.GE.AND P4, PT, R3, RZ, PT ;  /* 0x000000ff0300720c */ /* 0x000fc40003f86270 */
[----:B------:R-:W2:Y:S04]  /*13780*/  LDL R57, [R1+0x14c8] ;  /* 0x0014c80001397983 */ /* 0x000ea80000100800 */
[----:B------:R-:W2:Y:S04]  /*13790*/  LDL.LU R3, [R1+0x1e4] ;  /* 0x0001e40001037983 */ /* 0x000ea80000300800 */
[----:B------:R0:W-:Y:S04]  /*137a0*/  STL [R1+0x34], R56 ;  /* 0x0000343801007387 */ /* 0x0001e80000100800 */
[----:B0-----:R-:W4:Y:S01]  /*137b0*/  LDL R56, [R1+0x14bc] ;  /* 0x0014bc0001387983 */ /* 0x001f220000100800 */
[----:B---3--:R-:W-:Y:S01]  /*137c0*/  @!P0 IMAD.MOV R6, RZ, RZ, -R6 ;  /* 0x000000ffff068224 */ /* 0x008fe200078e0a06 */
[----:B------:R-:W-:-:S04]  /*137d0*/  ISETP.GE.AND P0, PT, R59, RZ, PT ;  /* 0x000000ff3b00720c */ /* 0x000fc80003f06270 */
[----:B------:R0:W-:Y:S01]  /*137e0*/  STL [R1+0x30], R6 ;  /* 0x0000300601007387 */ /* 0x0001e20000100800 */
[----:B--2---:R-:W-:Y:S01]  /*137f0*/  @!P1 IMAD.MOV R3, RZ, RZ, -R3 ;  /* 0x000000ffff039224 */ /* 0x004fe200078e0a03 */
[----:B------:R-:W-:Y:S02]  /*13800*/  ISETP.GE.AND P1, PT, R5, RZ, PT ;  /* 0x000000ff0500720c */ /* 0x000fe40003f26270 */
[----:B0-----:R-:W2:Y:S04]  /*13810*/  LDL.LU R6, [R1+0x1954] ;  /* 0x0019540001067983 */ /* 0x001ea80000300800 */
[----:B------:R-:W3:Y:S04]  /*13820*/  LDL.LU R59, [R1+0x1ec] ;  /* 0x0001ec00013b7983 */ /* 0x000ee80000300800 */
[----:B------:R0:W-:Y:S04]  /*13830*/  STL [R1+0x2c], R3 ;  /* 0x00002c0301007387 */ /* 0x0001e80000100800 */
[----:B0-----:R-:W2:Y:S04]  /*13840*/  LDL R3, [R1+0x14c0] ;  /* 0x0014c00001037983 */ /* 0x001ea80000100800 */
[----:B------:R-:W2:Y:S01]  /*13850*/  LDL.LU R5, [R1+0x1c] ;  /* 0x00001c0001057983 */ /* 0x000ea20000300800 */
[----:B---3--:R-:W-:Y:S01]  /*13860*/  @!P5 IMAD.MOV R59, RZ, RZ, -R59 ;  /* 0x000000ffff3bd224 */ /* 0x008fe200078e0a3b */
[----:B------:R-:W-:-:S04]  /*13870*/  ISETP.GE.AND P5, PT, R4, RZ, PT ;  /* 0x000000ff0400720c */ /* 0x000fc80003fa6270 */
[----:B------:R0:W-:Y:S04]  /*13880*/  STL [R1+0x28], R59 ;  /* 0x0000283b01007387 */ /* 0x0001e80000100800 */
[----:B0-----:R-:W3:Y:S01]  /*13890*/  LDL R59, [R1+0x14b4] ;  /* 0x0014b400013b7983 */ /* 0x001ee20000100800 */
[----:B--2---:R-:W-:-:S03]  /*138a0*/  @!P2 IMAD.MOV R5, RZ, RZ, -R5 ;  /* 0x000000ffff05a224 */ /* 0x004fc600078e0a05 */
[----:B------:R-:W2:Y:S01]  /*138b0*/  LDL.LU R4, [R1+0x1c4] ;  /* 0x0001c40001047983 */ /* 0x000ea20000300800 */
[----:B------:R-:W-:-:S03]  /*138c0*/  ISETP.GE.AND P2, PT, R2, RZ, PT ;  /* 0x000000ff0200720c */ /* 0x000fc60003f46270 */
[----:B------:R0:W-:Y:S04]  /*138d0*/  STL [R1+0x24], R5 ;  /* 0x0000240501007387 */ /* 0x0001e80000100800 */
[----:B0-----:R-:W3:Y:S04]  /*138e0*/  LDL.LU R5, [R1+0x1950] ;  /* 0x0019500001057983 */ /* 0x001ee80000300800 */
[----:B------:R-:W3:Y:S01]  /*138f0*/  LDL.LU R2, [R1+0x1cc] ;  /* 0x0001cc0001027983 */ /* 0x000ee20000300800 */
[----:B--2---:R-:W-:Y:S01]  /*13900*/  @!P3 IMAD.MOV R4, RZ, RZ, -R4 ;  /* 0x000000ffff04b224 */ /* 0x004fe200078e0a04 */
[----:B----4-:R-:W-:-:S04]  /*13910*/  ISETP.GE.AND P3, PT, R0, RZ, PT ;  /* 0x000000ff0000720c */ /* 0x010fc80003f66270 */
[----:B------:R0:W-:Y:S04]  /*13920*/  STL [R1+0x20], R4 ;  /* 0x0000200401007387 */ /* 0x0001e80000100800 */
[----:B0-----:R-:W2:Y:S01]  /*13930*/  LDL.LU R4, [R1+0x194c] ;  /* 0x00194c0001047983 */ /* 0x001ea20000300800 */
[----:B---3--:R-:W-:-:S03]  /*13940*/  @!P4 IMAD.MOV R2, RZ, RZ, -R2 ;  /* 0x000000ffff02c224 */ /* 0x008fc600078e0a02 */
[----:B------:R-:W3:Y:S01]  /*13950*/  LDL.LU R0, [R1+0x18] ;  /* 0x0000180001007983 */ /* 0x000ee20000300800 */
[----:B------:R-:W-:-:S03]  /*13960*/  ISETP.GE.AND P4, PT, R58, RZ, PT ;  /* 0x000000ff3a00720c */ /* 0x000fc60003f86270 */
[----:B------:R0:W-:Y:S04]  /*13970*/  STL [R1+0x1c], R2 ;  /* 0x00001c0201007387 */ /* 0x0001e80000100800 */
[----:B0-----:R-:W4:Y:S04]  /*13980*/  LDL.LU R2, [R1+0x1948] ;  /* 0x0019480001027983 */ /* 0x001f280000300800 */
[----:B------:R-:W2:Y:S01]  /*13990*/  LDL.LU R58, [R1+0x14] ;  /* 0x00001400013a7983 */ /* 0x000ea20000300800 */
[----:B---3--:R-:W-:Y:S01]  /*139a0*/  @!P0 IMAD.MOV R0, RZ, RZ, -R0 ;  /* 0x000000ffff008224 */ /* 0x008fe200078e0a00 */
[----:B------:R-:W-:-:S04]  /*139b0*/  ISETP.GE.AND P0, PT, R61, RZ, PT ;  /* 0x000000ff3d00720c */ /* 0x000fc80003f06270 */
[----:B------:R0:W-:Y:S04]  /*139c0*/  STL [R1+0x18], R0 ;  /* 0x0000180001007387 */ /* 0x0001e80000100800 */
[----:B0-----:R-:W3:Y:S01]  /*139d0*/  LDL.LU R0, [R1+0x1944] ;  /* 0x0019440001007983 */ /* 0x001ee20000300800 */
[----:B--2---:R-:W-:-:S03]  /*139e0*/  @!P1 IMAD.MOV R58, RZ, RZ, -R58 ;  /* 0x000000ffff3a9224 */ /* 0x004fc600078e0a3a */
[----:B------:R-:W2:Y:S01]  /*139f0*/  LDL.LU R61, [R1+0x10] ;  /* 0x00001000013d7983 */ /* 0x000ea20000300800 */
[----:B------:R-:W-:-:S03]  /*13a00*/  ISETP.GE.AND P1, PT, R60, RZ, PT ;  /* 0x000000ff3c00720c */ /* 0x000fc60003f26270 */
[----:B------:R0:W-:Y:S04]  /*13a10*/  STL [R1+0x14], R58 ;  /* 0x0000143a01007387 */ /* 0x0001e80000100800 */
[----:B0-----:R-:W3:Y:S04]  /*13a20*/  LDL.LU R58, [R1+0x1940] ;  /* 0x00194000013a7983 */ /* 0x001ee80000300800 */
[----:B------:R-:W3:Y:S01]  /*13a30*/  LDL.LU R60, [R1+0xc] ;  /* 0x00000c00013c7983 */ /* 0x000ee20000300800 */
[----:B--2---:R-:W-:Y:S01]  /*13a40*/  @!P5 IMAD.MOV R61, RZ, RZ, -R61 ;  /* 0x000000ffff3dd224 */ /* 0x004fe200078e0a3d */
[----:B------:R-:W-:-:S04]  /*13a50*/  ISETP.GE.AND P5, PT, R57, RZ, PT ;  /* 0x000000ff3900720c */ /* 0x000fc80003fa6270 */
[----:B------:R0:W-:Y:S04]  /*13a60*/  STL [R1+0x10], R61 ;  /* 0x0000103d01007387 */ /* 0x0001e80000100800 */
[----:B0-----:R-:W2:Y:S01]  /*13a70*/  LDL.LU R61, [R1+0x193c] ;  /* 0x00193c00013d7983 */ /* 0x001ea20000300800 */
[----:B---3--:R-:W-:-:S03]  /*13a80*/  @!P2 IMAD.MOV R60, RZ, RZ, -R60 ;  /* 0x000000ffff3ca224 */ /* 0x008fc600078e0a3c */
[----:B------:R-:W3:Y:S04]  /*13a90*/  LDL.LU R57, [R1+0x8] ;  /* 0x0000080001397983 */ /* 0x000ee80000300800 */
[----:B------:R0:W-:Y:S04]  /*13aa0*/  STL [R1+0xc], R60 ;  /* 0x00000c3c01007387 */ /* 0x0001e80000100800 */
[----:B0-----:R-:W4:Y:S01]  /*13ab0*/  LDL.LU R60, [R1+0x1938] ;  /* 0x00193800013c7983 */ /* 0x001f220000300800 */
[----:B------:R-:W-:Y:S01]  /*13ac0*/  ISETP.GE.AND P2, PT, R56, RZ, PT ;  /* 0x000000ff3800720c */ /* 0x000fe20003f46270 */
[----:B---3--:R-:W-:Y:S01]  /*13ad0*/  @!P3 IMAD.MOV R57, RZ, RZ, -R57 ;  /* 0x000000ffff39b224 */ /* 0x008fe200078e0a39 */
[----:B------:R-:W-:Y:S01]  /*13ae0*/  ISETP.GE.AND P3, PT, R3, RZ, PT ;  /* 0x000000ff0300720c */ /* 0x000fe20003f66270 */
[----:B--2---:R-:W-:-:S04]  /*13af0*/  IMAD.MOV.U32 R3, RZ, RZ, R61 ;  /* 0x000000ffff037224 */ /* 0x004fc800078e003d */
[----:B------:R-:W-:Y:S02]  /*13b00*/  @!P0 IMAD.MOV R3, RZ, RZ, -R3 ;  /* 0x000000ffff038224 */ /* 0x000fe400078e0a03 */
[----:B----4-:R-:W-:Y:S02]  /*13b10*/  IMAD.MOV.U32 R56, RZ, RZ, R60 ;  /* 0x000000ffff387224 */ /* 0x010fe400078e003c */
[----:B------:R-:W2:Y:S02]  /*13b20*/  LDL.LU R60, [R1+0x1934] ;  /* 0x00193400013c7983 */ /* 0x000ea40000300800 */
[----:B------:R-:W-:Y:S02]  /*13b30*/  @!P4 IMAD.MOV R56, RZ, RZ, -R56 ;  /* 0x000000ffff38c224 */ /* 0x000fe400078e0a38 */
[----:B------:R0:W-:Y:S01]  /*13b40*/  STL [R1+0x18bc], R57 ;  /* 0x0018bc3901007387 */ /* 0x0001e20000100800 */
[----:B------:R-:W-:Y:S01]  /*13b50*/  ISETP.GE.AND P4, PT, R59, RZ, PT ;  /* 0x000000ff3b00720c */ /* 0x000fe20003f86270 */
[----:B------:R-:W-:-:S02]  /*13b60*/  IMAD.MOV.U32 R59, RZ, RZ, R58 ;  /* 0x000000ffff3b7224 */ /* 0x000fc400078e003a */
[----:B0-----:R-:W3:Y:S04]  /*13b70*/  LDL R57, [R1+0x14b0] ;  /* 0x0014b00001397983 */ /* 0x001ee80000100800 */
[----:B------:R-:W4:Y:S04]  /*13b80*/  LDL.LU R61, [R1+0x1930] ;  /* 0x00193000013d7983 */ /* 0x000f280000300800 */
[----:B------:R0:W-:Y:S04]  /*13b90*/  STL [R1+0x18c0], R56 ;  /* 0x0018c03801007387 */ /* 0x0001e80000100800 */
[----:B------:R-:W2:Y:S04]  /*13ba0*/  LDL R58, [R1+0x14a0] ;  /* 0x0014a000013a7983 */ /* 0x000ea80000100800 */
[----:B0-----:R-:W2:Y:S04]  /*13bb0*/  LDL R56, [R1+0x14ac] ;  /* 0x0014ac0001387983 */ /* 0x001ea80000100800 */
[----:B------:R0:W-:Y:S04]  /*13bc0*/  STL [R1+0x18c4], R3 ;  /* 0x0018c40301007387 */ /* 0x0001e80000100800 */
[----:B0-----:R-:W4:Y:S01]  /*13bd0*/  LDL R3, [R1+0x14b8] ;  /* 0x0014b80001037983 */ /* 0x001f220000100800 */
[----:B------:R-:W-:-:S02]  /*13be0*/  @!P1 IMAD.MOV R59, RZ, RZ, -R59 ;  /* 0x000000ffff3b9224 */ /* 0x000fc400078e0a3b */
[----:B------:R-:W-:Y:S02]  /*13bf0*/  @!P5 IMAD.MOV R0, RZ, RZ, -R0 ;  /* 0x000000ffff00d224 */ /* 0x000fe400078e0a00 */
[----:B------:R-:W-:Y:S01]  /*13c00*/  @!P2 IMAD.MOV R2, RZ, RZ, -R2 ;  /* 0x000000ffff02a224 */ /* 0x000fe200078e0a02 */
[----:B---3--:R-:W-:Y:S02]  /*13c10*/  ISETP.GE.AND P5, PT, R57, RZ, PT ;  /* 0x000000ff3900720c */ /* 0x008fe40003fa6270 */
[----:B--2---:R-:W-:Y:S02]  /*13c20*/  ISETP.GE.AND P1, PT, R56, RZ, PT ;  /* 0x000000ff3800720c */ /* 0x004fe40003f26270 */
[----:B----4-:R-:W-:Y:S02]  /*13c30*/  ISETP.GE.AND P0, PT, R3, RZ, PT ;  /* 0x000000ff0300720c */ /* 0x010fe40003f06270 */
[----:B------:R-:W2:Y:S04]  /*13c40*/  LDL R3, [R1+0x1494] ;  /* 0x0014940001037983 */ /* 0x000ea80000100800 */
[----:B------:R0:W-:Y:S04]  /*13c50*/  STL [R1+0x18c8], R59 ;  /* 0x0018c83b01007387 */ /* 0x0001e80000100800 */
[----:B------:R-:W3:Y:S04]  /*13c60*/  LDL R56, [R1+0x1498] ;  /* 0x0014980001387983 */ /* 0x000ee80000100800 */
[----:B0-----:R-:W4:Y:S04]  /*13c70*/  LDL R59, [R1+0x149c] ;  /* 0x00149c00013b7983 */ /* 0x001f280000100800 */
[----:B------:R0:W-:Y:S04]  /*13c80*/  STL [R1+0x18cc], R0 ;  /* 0x0018cc0001007387 */ /* 0x0001e80000100800 */
[----:B------:R-:W2:Y:S04]  /*13c90*/  LDL R57, [R1+0x148c] ;  /* 0x00148c0001397983 */ /* 0x000ea80000100800 */
[----:B0-----:R-:W2:Y:S04]  /*13ca0*/  LDL R0, [R1+0x14a8] ;  /* 0x0014a80001007983 */ /* 0x001ea80000100800 */
[----:B------:R0:W-:Y:S04]  /*13cb0*/  STL [R1+0x18d0], R2 ;  /* 0x0018d00201007387 */ /* 0x0001e80000100800 */
[----:B0-----:R-:W3:Y:S01]  /*13cc0*/  LDL R2, [R1+0x14a4] ;  /* 0x0014a40001027983 */ /* 0x001ee20000100800 */
[----:B------:R-:W-:-:S02]  /*13cd0*/  @!P3 IMAD.MOV R4, RZ, RZ, -R4 ;  /* 0x000000ffff04b224 */ /* 0x000fc400078e0a04 */
[----:B------:R-:W-:Y:S02]  /*13ce0*/  @!P4 IMAD.MOV R5, RZ, RZ, -R5 ;  /* 0x000000ffff05c224 */ /* 0x000fe400078e0a05 */
[----:B------:R-:W-:Y:S01]  /*13cf0*/  @!P0 IMAD.MOV R6, RZ, RZ, -R6 ;  /* 0x000000ffff068224 */ /* 0x000fe200078e0a06 */
[----:B------:R-:W-:Y:S01]  /*13d00*/  ISETP.GE.AND P0, PT, R58, RZ, PT ;  /* 0x000000ff3a00720c */ /* 0x000fe20003f06270 */
[----:B------:R-:W-:Y:S02]  /*13d10*/  @!P1 IMAD.MOV R7, RZ, RZ, -R7 ;  /* 0x000000ffff079224 */ /* 0x000fe400078e0a07 */
[----:B------:R-:W-:Y:S01]  /*13d20*/  @!P5 IMAD.MOV R8, RZ, RZ, -R8 ;  /* 0x000000ffff08d224 */ /* 0x000fe200078e0a08 */
[----:B----4-:R-:W-:Y:S02]  /*13d30*/  ISETP.GE.AND P4, PT, R59, RZ, PT ;  /* 0x000000ff3b00720c */ /* 0x010fe40003f86270 */
[----:B--2---:R-:W-:Y:S02]  /*13d40*/  ISETP.GE.AND P3, PT, R0, RZ, PT ;  /* 0x000000ff0000720c */ /* 0x004fe40003f66270 */
[----:B---3--:R-:W-:-:S02]  /*13d50*/  ISETP.GE.AND P2, PT, R2, RZ, PT ;  /* 0x000000ff0200720c */ /* 0x008fc40003f46270 */
[----:B------:R-:W2:Y:S04]  /*13d60*/  LDL R2, [R1+0x1490] ;  /* 0x0014900001027983 */ /* 0x000ea80000100800 */
[----:B------:R0:W-:Y:S04]  /*13d70*/  STL [R1+0x18d4], R4 ;  /* 0x0018d40401007387 */ /* 0x0001e80000100800 */
[----:B------:R-:W3:Y:S04]  /*13d80*/  LDL R0, [R1+0x1484] ;  /* 0x0014840001007983 */ /* 0x000ee80000100800 */
[----:B------:R-:W-:Y:S04]  /*13d90*/  STL [R1+0x18d8], R5 ;  /* 0x0018d80501007387 */ /* 0x000fe80000100800 */
[----:B------:R-:W4:Y:S04]  /*13da0*/  LDL R59, [R1+0x1488] ;  /* 0x00148800013b7983 */ /* 0x000f280000100800 */
[----:B------:R1:W-:Y:S04]  /*13db0*/  STL [R1+0x18dc], R6 ;  /* 0x0018dc0601007387 */ /* 0x0003e80000100800 */
[----:B------:R-:W4:Y:S01]  /*13dc0*/  LDL R58, [R1+0x147c] ;  /* 0x00147c00013a7983 */ /* 0x000f220000100800 */
[----:B------:R-:W-:Y:S01]  /*13dd0*/  ISETP.GE.AND P1, PT, R3, RZ, PT ;  /* 0x000000ff0300720c */ /* 0x000fe20003f26270 */
[----:B------:R-:W-:-:S02]  /*13de0*/  @!P2 IMAD.MOV R9, RZ, RZ, -R9 ;  /* 0x000000ffff09a224 */ /* 0x000fc400078e0a09 */
[----:B------:R-:W-:Y:S01]  /*13df0*/  STL [R1+0x18e0], R7 ;  /* 0x0018e00701007387 */ /* 0x000fe20000100800 */
[----:B------:R-:W-:-:S03]  /*13e00*/  ISETP.GE.AND P5, PT, R56, RZ, PT ;  /* 0x000000ff3800720c */ /* 0x000fc60003fa6270 */
[----:B------:R-:W4:Y:S01]  /*13e10*/  LDL R3, [R1+0x1480] ;  /* 0x0014800001037983 */ /* 0x000f220000100800 */
[----:B------:R-:W-:-:S03]  /*13e20*/  ISETP.GE.AND P2, PT, R57, RZ, PT ;  /* 0x000000ff3900720c */ /* 0x000fc60003f46270 */
[----:B------:R-:W-:Y:S04]  /*13e30*/  STL [R1+0x18e4], R8 ;  /* 0x0018e40801007387 */ /* 0x000fe80000100800 */
[----:B------:R-:W4:Y:S04]  /*13e40*/  LDL R56, [R1+0x1478] ;  /* 0x0014780001387983 */ /* 0x000f280000100800 */
[----:B------:R0:W-:Y:S04]  /*13e50*/  STL [R1+0x18e8], R9 ;  /* 0x0018e80901007387 */ /* 0x0001e80000100800 */
[----:B------:R-:W4:Y:S01]  /*13e60*/  LDL R57, [R1+0x1474] ;  /* 0x0014740001397983 */ /* 0x000f220000100800 */
[----:B------:R-:W-:-:S02]  /*13e70*/  @!P3 IMAD.MOV R10, RZ, RZ, -R10 ;  /* 0x000000ffff0ab224 */ /* 0x000fc400078e0a0a */
[----:B------:R-:W-:Y:S02]  /*13e80*/  @!P4 IMAD.MOV R11, RZ, RZ, -R11 ;  /* 0x000000ffff0bc224 */ /* 0x000fe400078e0a0b */
[----:B------:R-:W-:Y:S01]  /*13e90*/  @!P0 IMAD.MOV R12, RZ, RZ, -R12 ;  /* 0x000000ffff0c8224 */ /* 0x000fe200078e0a0c */
[----:B------:R0:W-:Y:S01]  /*13ea0*/  STL [R1+0x18ec], R10 ;  /* 0x0018ec0a01007387 */ /* 0x0001e20000100800 */
[----:B------:R-:W-:Y:S02]  /*13eb0*/  @!P1 IMAD.MOV R13, RZ, RZ, -R13 ;  /* 0x000000ffff0d9224 */ /* 0x000fe400078e0a0d */
[----:B------:R-:W-:Y:S02]  /*13ec0*/  @!P5 IMAD.MOV R14, RZ, RZ, -R14 ;  /* 0x000000ffff0ed224 */ /* 0x000fe400078e0a0e */
[----:B------:R-:W-:Y:S01]  /*13ed0*/  @!P2 IMAD.MOV R15, RZ, RZ, -R15 ;  /* 0x000000ffff0fa224 */ /* 0x000fe200078e0a0f */
[----:B--2---:R-:W-:Y:S02]  /*13ee0*/  ISETP.GE.AND P3, PT, R2, RZ, PT ;  /* 0x000000ff0200720c */ /* 0x004fe40003f66270 */
[----:B------:R-:W2:Y:S04]  /*13ef0*/  LDL R2, [R1+0x146c] ;  /* 0x00146c0001027983 */ /* 0x000ea80000100800 */
[----:B------:R-:W-:Y:S01]  /*13f00*/  STL [R1+0x18f0], R11 ;  /* 0x0018f00b01007387 */ /* 0x000fe20000100800 */
[----:B---3--:R-:W-:-:S03]  /*13f10*/  ISETP.GE.AND P4, PT, R0, RZ, PT ;  /* 0x000000ff0000720c */ /* 0x008fc60003f86270 */
[----:B------:R-:W3:Y:S04]  /*13f20*/  LDL R0, [R1+0x1470] ;  /* 0x0014700001007983 */ /* 0x000ee80000100800 */
[----:B------:R-:W-:Y:S01]  /*13f30*/  STL [R1+0x18f4], R12 ;  /* 0x0018f40c01007387 */ /* 0x000fe20000100800 */
[----:B----4-:R-:W-:-:S03]  /*13f40*/  ISETP.GE.AND P0, PT, R59, RZ, PT ;  /* 0x000000ff3b00720c */ /* 0x010fc60003f06270 */
[----:B------:R-:W4:Y:S04]  /*13f50*/  LDL R59, [R1+0x1468] ;  /* 0x00146800013b7983 */ /* 0x000f280000100800 */
[----:B------:R-:W-:Y:S01]  /*13f60*/  STL [R1+0x18f8], R13 ;  /* 0x0018f80d01007387 */ /* 0x000fe20000100800 */
[----:B------:R-:W-:-:S03]  /*13f70*/  ISETP.GE.AND P1, PT, R58, RZ, PT ;  /* 0x000000ff3a00720c */ /* 0x000fc60003f26270 */
[----:B------:R-:W4:Y:S01]  /*13f80*/  LDL R58, [R1+0x1464] ;  /* 0x00146400013a7983 */ /* 0x000f220000100800 */
[----:B------:R-:W-:-:S03]  /*13f90*/  @!P3 IMAD.MOV R16, RZ, RZ, -R16 ;  /* 0x000000ffff10b224 */ /* 0x000fc600078e0a10 */
[----:B------:R-:W-:Y:S01]  /*13fa0*/  STL [R1+0x18fc], R14 ;  /* 0x0018fc0e01007387 */ /* 0x000fe20000100800 */
[----:B------:R-:W-:-:S03]  /*13fb0*/  ISETP.GE.AND P5, PT, R3, RZ, PT ;  /* 0x000000ff0300720c */ /* 0x000fc60003fa6270 */
[----:B------:R-:W4:Y:S04]  /*13fc0*/  LDL R3, [R1+0x145c] ;  /* 0x00145c0001037983 */ /* 0x000f280000100800 */
[----:B------:R-:W-:Y:S01]  /*13fd0*/  STL [R1+0x1900], R15 ;  /* 0x0019000f01007387 */ /* 0x000fe20000100800 */
[----:B------:R-:W-:-:S03]  /*13fe0*/  ISETP.GE.AND P2, PT, R56, RZ, PT ;  /* 0x000000ff3800720c */ /* 0x000fc60003f46270 */
[----:B------:R-:W4:Y:S04]  /*13ff0*/  LDL R56, [R1+0x1460] ;  /* 0x0014600001387983 */ /* 0x000f280000100800 */
[----:B------:R-:W-:Y:S01]  /*14000*/  STL [R1+0x1904], R16 ;  /* 0x0019041001007387 */ /* 0x000fe20000100800 */
[----:B------:R-:W-:-:S03]  /*14010*/  ISETP.GE.AND P3, PT, R57, RZ, PT ;  /* 0x000000ff3900720c */ /* 0x000fc60003f66270 */
[----:B------:R-:W4:Y:S01]  /*14020*/  LDL R57, [R1+0x1454] ;  /* 0x0014540001397983 */ /* 0x000f220000100800 */
[----:B------:R-:W-:Y:S02]  /*14030*/  @!P4 IMAD.MOV R17, RZ, RZ, -R17 ;  /* 0x000000ffff11c224 */ /* 0x000fe400078e0a11 */
[----:B------:R-:W-:Y:S02]  /*14040*/  @!P0 IMAD.MOV R18, RZ, RZ, -R18 ;  /* 0x000000ffff128224 */ /* 0x000fe400078e0a12 */
[----:B------:R-:W-:Y:S01]  /*14050*/  @!P1 IMAD.MOV R19, RZ, RZ, -R19 ;  /* 0x000000ffff139224 */ /* 0x000fe200078e0a13 */
[----:B------:R-:W-:Y:S01]  /*14060*/  STL [R1+0x1908], R17 ;  /* 0x0019081101007387 */ /* 0x000fe20000100800 */
[----:B------:R-:W-:-:S03]  /*14070*/  @!P5 IMAD.MOV R20, RZ, RZ, -R20 ;  /* 0x000000ffff14d224 */ /* 0x000fc600078e0a14 */
[----:B------:R-:W-:Y:S01]  /*14080*/  STL [R1+0x190c], R18 ;  /* 0x00190c1201007387 */ /* 0x000fe20000100800 */
        /* <DEDUP_REMOVED lines=9> */
[----:B------:R-:W4:Y:S01]  /*14120*/  LDL R58, [R1+0x1444] ;  /* 0x00144400013a7983 */ /* 0x000f220000100800 */
[----:B------:R-:W-:Y:S01]  /*14130*/  ISETP.GE.AND P1, PT, R59, RZ, PT ;  /* 0x000000ff3b00720c */ /* 0x000fe20003f26270 */
[----:B------:R-:W-:Y:S02]  /*14140*/  @!P4 IMAD.MOV R23, RZ, RZ, -R23 ;  /* 0x000000ffff17c224 */ /* 0x000fe400078e0a17 */
[----:B------:R-:W4:Y:S01]  /*14150*/  LDL R59, [R1+0x1450] ;  /* 0x00145000013b7983 */ /* 0x000f220000100800 */
[----:B------:R-:W-:-:S03]  /*14160*/  ISETP.GE.AND P2, PT, R3, RZ, PT ;  /* 0x000000ff0300720c */ /* 0x000fc60003f46270 */
[----:B------:R-:W-:Y:S04]  /*14170*/  STL [R1+0x1918], R21 ;  /* 0x0019181501007387 */ /* 0x000fe80000100800 */
[----:B------:R-:W4:Y:S01]  /*14180*/  LDL R3, [R1+0x1448] ;  /* 0x0014480001037983 */ /* 0x000f220000100800 */
[----:B------:R-:W-:-:S03]  /*14190*/  ISETP.GE.AND P3, PT, R56, RZ, PT ;  /* 0x000000ff3800720c */ /* 0x000fc60003f66270 */
[----:B------:R-:W-:Y:S04]  /*141a0*/  STL [R1+0x191c], R22 ;  /* 0x00191c1601007387 */ /* 0x000fe80000100800 */
[----:B------:R-:W4:Y:S01]  /*141b0*/  LDL R56, [R1+0x143c] ;  /* 0x00143c0001387983 */ /* 0x000f220000100800 */
[----:B------:R-:W-:-:S03]  /*141c0*/  ISETP.GE.AND P4, PT, R57, RZ, PT ;  /* 0x000000ff3900720c */ /* 0x000fc60003f86270 */
[----:B------:R-:W-:Y:S04]  /*141d0*/  STL [R1+0x1920], R23 ;  /* 0x0019201701007387 */ /* 0x000fe80000100800 */
[----:B------:R-:W4:Y:S01]  /*141e0*/  LDL R57, [R1+0x1440] ;  /* 0x0014400001397983 */ /* 0x000f220000100800 */
[----:B------:R-:W-:Y:S02]  /*141f0*/  @!P0 IMAD.MOV R24, RZ, RZ, -R24 ;  /* 0x000000ffff188224 */ /* 0x000fe400078e0a18 */
[----:B------:R-:W-:Y:S01]  /*14200*/  @!P1 IMAD.MOV R25, RZ, RZ, -R25 ;  /* 0x000000ffff199224 */ /* 0x000fe200078e0a19 */
[----:B0-----:R-:W4:Y:S01]  /*14210*/  LDL R4, [R1+0x1434] ;  /* 0x0014340001047983 */ /* 0x001f220000100800 */
[----:B------:R-:W-:-:S03]  /*14220*/  @!P5 IMAD.MOV R26, RZ, RZ, -R26 ;  /* 0x000000ffff1ad224 */ /* 0x000fc600078e0a1a */
[----:B------:R-:W-:Y:S01]  /*14230*/  STL [R1+0x1924], R24 ;  /* 0x0019241801007387 */ /* 0x000fe20000100800 */
        /* <DEDUP_REMOVED lines=9> */
[----:B----4-:R-:W-:Y:S02]  /*142d0*/  ISETP.GE.AND P2, PT, R58, RZ, PT ;  /* 0x000000ff3a00720c */ /* 0x010fe40003f46270 */
[----:B------:R-:W-:Y:S01]  /*142e0*/  ISETP.GE.AND P5, PT, R59, RZ, PT ;  /* 0x000000ff3b00720c */ /* 0x000fe20003fa6270 */
[----:B------:R-:W4:Y:S04]  /*142f0*/  LDL R58, [R1+0x1428] ;  /* 0x00142800013a7983 */ /* 0x000f280000100800 */
[----:B------:R-:W4:Y:S01]  /*14300*/  LDL R59, [R1+0x1430] ;  /* 0x00143000013b7983 */ /* 0x000f220000100800 */
[----:B------:R-:W-:Y:S01]  /*14310*/  ISETP.GE.AND P3, PT, R3, RZ, PT ;  /* 0x000000ff0300720c */ /* 0x000fe20003f66270 */
[----:B------:R-:W-:-:S02]  /*14320*/  @!P0 IMAD.MOV R30, RZ, RZ, -R30 ;  /* 0x000000ffff1e8224 */ /* 0x000fc400078e0a1e */
[----:B------:R-:W4:Y:S04]  /*14330*/  LDL R3, [R1+0x1420] ;  /* 0x0014200001037983 */ /* 0x000f280000100800 */
[----:B-1----:R-:W4:Y:S01]  /*14340*/  LDL R6, [R1+0x1418] ;  /* 0x0014180001067983 */ /* 0x002f220000100800 */
[----:B------:R-:W-:-:S03]  /*14350*/  ISETP.GE.AND P4, PT, R56, RZ, PT ;  /* 0x000000ff3800720c */ /* 0x000fc60003f86270 */
[----:B------:R-:W4:Y:S01]  /*14360*/  LDL R56, [R1+0x1424] ;  /* 0x0014240001387983 */ /* 0x000f220000100800 */
[----:B------:R-:W-:-:S03]  /*14370*/  @!P1 IMAD.MOV R31, RZ, RZ, -R31 ;  /* 0x000000ffff1f9224 */ /* 0x000fc600078e0a1f */
[----:B------:R-:W4:Y:S01]  /*14380*/  LDL R5, [R1+0x1414] ;  /* 0x0014140001057983 */ /* 0x000f220000100800 */
[----:B------:R-:W-:-:S03]  /*14390*/  ISETP.GE.AND P0, PT, R57, RZ, PT ;  /* 0x000000ff3900720c */ /* 0x000fc60003f06270 */
[----:B------:R-:W4:Y:S02]  /*143a0*/  LDL R57, [R1+0x141c] ;  /* 0x00141c0001397983 */ /* 0x000f240000100800 */
[----:B------:R-:W-:Y:S01]  /*143b0*/  @!P4 IMAD.MOV R35, RZ, RZ, -R35 ;  /* 0x000000ffff23c224 */ /* 0x000fe200078e0a23 */
[----:B------:R-:W-:Y:S01]  /*143c0*/  ISETP.GE.AND P1, PT, R4, RZ, PT ;  /* 0x000000ff0400720c */ /* 0x000fe20003f26270 */
[----:B------:R-:W-:Y:S01]  /*143d0*/  @!P5 IMAD.MOV R32, RZ, RZ, -R32 ;  /* 0x000000ffff20d224 */ /* 0x000fe200078e0a20 */
[----:B------:R-:W4:Y:S01]  /*143e0*/  LDL R4, [R1+0x1410] ;  /* 0x0014100001047983 */ /* 0x000f220000100800 */
[----:B------:R-:W-:Y:S02]  /*143f0*/  @!P2 IMAD.MOV R33, RZ, RZ, -R33 ;  /* 0x000000ffff21a224 */ /* 0x000fe400078e0a21 */
[----:B------:R-:W-:Y:S02]  /*14400*/  @!P3 IMAD.MOV R34, RZ, RZ, -R34 ;  /* 0x000000ffff22b224 */ /* 0x000fe400078e0a22 */
[----:B------:R-:W-:-:S06]  /*14410*/  @!P0 IMAD.MOV R36, RZ, RZ, -R36 ;  /* 0x000000ffff248224 */ /* 0x000fcc00078e0a24 */
[----:B------:R-:W-:Y:S01]  /*14420*/  @!P1 IMAD.MOV R37, RZ, RZ, -R37 ;  /* 0x000000ffff259224 */ /* 0x000fe200078e0a25 */
[----:B--2---:R-:W-:Y:S02]  /*14430*/  ISETP.GE.AND P5, PT, R2, RZ, PT ;  /* 0x000000ff0200720c */ /* 0x004fe40003fa6270 */
[----:B------:R-:W2:Y:S01]  /*14440*/  LDL R2, [R1+0x140c] ;  /* 0x00140c0001027983 */ /* 0x000ea20000100800 */
[----:B---3--:R-:W-:-:S03]  /*14450*/  ISETP.GE.AND P2, PT, R0, RZ, PT ;  /* 0x000000ff0000720c */ /* 0x008fc60003f46270 */
[----:B------:R-:W3:Y:S01]  /*14460*/  LDL R0, [R1+0x1408] ;  /* 0x0014080001007983 */ /* 0x000ee20000100800 */
[----:B----4-:R-:W-:-:S03]  /*14470*/  ISETP.GE.AND P4, PT, R58, RZ, PT ;  /* 0x000000ff3a00720c */ /* 0x010fc60003f86270 */
[----:B------:R-:W4:Y:S01]  /*14480*/  LDL R58, [R1+0x1400] ;  /* 0x00140000013a7983 */ /* 0x000f220000100800 */
[----:B------:R-:W-:-:S03]  /*14490*/  ISETP.GE.AND P3, PT, R59, RZ, PT ;  /* 0x000000ff3b00720c */ /* 0x000fc60003f66270 */
[----:B------:R-:W4:Y:S01]  /*144a0*/  LDL R59, [R1+0x1404] ;  /* 0x00140400013b7983 */ /* 0x000f220000100800 */
[----:B------:R-:W-:-:S03]  /*144b0*/  ISETP.GE.AND P0, PT, R3, RZ, PT ;  /* 0x000000ff0300720c */ /* 0x000fc60003f06270 */
[----:B------:R-:W4:Y:S01]  /*144c0*/  LDL R3, [R1+0x13fc] ;  /* 0x0013fc0001037983 */ /* 0x000f220000100800 */
[----:B------:R-:W-:Y:S01]  /*144d0*/  @!P5 IMAD.MOV R38, RZ, RZ, -R38 ;  /* 0x000000ffff26d224 */ /* 0x000fe200078e0a26 */
[----:B------:R-:W-:Y:S02]  /*144e0*/  ISETP.GE.AND P1, PT, R56, RZ, PT ;  /* 0x000000ff3800720c */ /* 0x000fe40003f26270 */
[----:B------:R-:W4:Y:S01]  /*144f0*/  LDL R56, [R1+0x13f8] ;  /* 0x0013f80001387983 */ /* 0x000f220000100800 */
[----:B------:R-:W-:-:S03]  /*14500*/  ISETP.GE.AND P5, PT, R57, RZ, PT ;  /* 0x000000ff3900720c */ /* 0x000fc60003fa6270 */
[----:B------:R-:W4:Y:S01]  /*14510*/  LDL R57, [R1+0x13f4] ;  /* 0x0013f40001397983 */ /* 0x000f220000100800 */
[----:B------:R-:W-:Y:S01]  /*14520*/  @!P2 IMAD.MOV R39, RZ, RZ, -R39 ;  /* 0x000000ffff27a224 */ /* 0x000fe200078e0a27 */
[----:B------:R-:W-:Y:S01]  /*14530*/  ISETP.GE.AND P2, PT, R6, RZ, PT ;  /* 0x000000ff0600720c */ /* 0x000fe20003f46270 */
[----:B------:R-:W-:Y:S01]  /*14540*/  @!P3 IMAD.MOV R40, RZ, RZ, -R40 ;  /* 0x000000ffff28b224 */ /* 0x000fe200078e0a28 */
[----:B------:R-:W-:Y:S01]  /*14550*/  ISETP.GE.AND P3, PT, R5, RZ, PT ;  /* 0x000000ff0500720c */ /* 0x000fe20003f66270 */
[----:B------:R-:W-:Y:S01]  /*14560*/  @!P4 IMAD.MOV R41, RZ, RZ, -R41 ;  /* 0x000000ffff29c224 */ /* 0x000fe200078e0a29 */
[----:B------:R-:W-:Y:S01]  /*14570*/  ISETP.GE.AND P4, PT, R4, RZ, PT ;  /* 0x000000ff0400720c */ /* 0x000fe20003f86270 */
[----:B------:R-:W-:-:S08]  /*14580*/  @!P0 IMAD.MOV R42, RZ, RZ, -R42 ;  /* 0x000000ffff2a8224 */ /* 0x000fd000078e0a2a */
[----:B------:R-:W-:Y:S02]  /*14590*/  @!P2 IMAD.MOV R45, RZ, RZ, -R45 ;  /* 0x000000ffff2da224 */ /* 0x000fe400078e0a2d */
[----:B------:R-:W-:Y:S02]  /*145a0*/  @!P1 IMAD.MOV R43, RZ, RZ, -R43 ;  /* 0x000000ffff2b9224 */ /* 0x000fe400078e0a2b */
[----:B------:R-:W-:Y:S02]  /*145b0*/  @!P5 IMAD.MOV R44, RZ, RZ, -R44 ;  /* 0x000000ffff2cd224 */ /* 0x000fe400078e0a2c */
[----:B------:R-:W-:Y:S02]  /*145c0*/  @!P3 IMAD.MOV R46, RZ, RZ, -R46 ;  /* 0x000000ffff2eb224 */ /* 0x000fe400078e0a2e */
[----:B------:R-:W-:Y:S01]  /*145d0*/  @!P4 IMAD.MOV R47, RZ, RZ, -R47 ;  /* 0x000000ffff2fc224 */ /* 0x000fe200078e0a2f */
[----:B--2---:R-:W-:Y:S02]  /*145e0*/  ISETP.GE.AND P0, PT, R2, RZ, PT ;  /* 0x000000ff0200720c */ /* 0x004fe40003f06270 */
[----:B---3--:R-:W-:-:S02]  /*145f0*/  ISETP.GE.AND P1, PT, R0, RZ, PT ;  /* 0x000000ff0000720c */ /* 0x008fc40003f26270 */
[----:B----4-:R-:W-:Y:S02]  /*14600*/  ISETP.GE.AND P2, PT, R58, RZ, PT ;  /* 0x000000ff3a00720c */ /* 0x010fe40003f46270 */
[----:B------:R-:W2:Y:S04]  /*14610*/  LDL R58, [R1+0x960] ;  /* 0x00096000013a7983 */ /* 0x000ea80000100800 */
[----:B------:R-:W3:Y:S04]  /*14620*/  LDL.LU R9, [R1+0x3e8] ;  /* 0x0003e80001097983 */ /* 0x000ee80000300800 */
[----:B------:R-:W4:Y:S04]  /*14630*/  LDL.LU R8, [R1+0x3e4] ;  /* 0x0003e40001087983 */ /* 0x000f280000300800 */
[----:B------:R-:W4:Y:S04]  /*14640*/  LDL.LU R7, [R1+0x3e0] ;  /* 0x0003e00001077983 */ /* 0x000f280000300800 */
[----:B------:R-:W4:Y:S01]  /*14650*/  LDL.LU R6, [R1+0x3dc] ;  /* 0x0003dc0001067983 */ /* 0x000f220000300800 */
[----:B------:R-:W-:-:S03]  /*14660*/  ISETP.GE.AND P5, PT, R59, RZ, PT ;  /* 0x000000ff3b00720c */ /* 0x000fc60003fa6270 */
[----:B------:R-:W4:Y:S01]  /*14670*/  LDL.LU R5, [R1+0x3d8] ;  /* 0x0003d80001057983 */ /* 0x000f220000300800 */
[----:B------:R-:W-:-:S03]  /*14680*/  ISETP.GE.AND P3, PT, R3, RZ, PT ;  /* 0x000000ff0300720c */ /* 0x000fc60003f66270 */
[----:B------:R-:W4:Y:S04]  /*14690*/  LDL.LU R4, [R1+0x3d4] ;  /* 0x0003d40001047983 */ /* 0x000f280000300800 */
[----:B------:R-:W4:Y:S04]  /*146a0*/  LDL.LU R2, [R1+0x3d0] ;  /* 0x0003d00001027983 */ /* 0x000f280000300800 */
[----:B------:R-:W4:Y:S04]  /*146b0*/  LDL.LU R0, [R1+0x3cc] ;  /* 0x0003cc0001007983 */ /* 0x000f280000300800 */
[----:B------:R-:W4:Y:S01]  /*146c0*/  LDL.LU R59, [R1+0x3c8] ;  /* 0x0003c800013b7983 */ /* 0x000f220000300800 */
[----:B------:R-:W-:-:S03]  /*146d0*/  ISETP.GE.AND P4, PT, R56, RZ, PT ;  /* 0x000000ff3800720c */ /* 0x000fc60003f86270 */
[----:B------:R-:W4:Y:S01]  /*146e0*/  LDL.LU R3, [R1+0x3c4] ;  /* 0x0003c40001037983 */ /* 0x000f220000300800 */
[----:B------:R-:W-:Y:S01]  /*146f0*/  @!P0 IMAD.MOV R48, RZ, RZ, -R48 ;  /* 0x000000ffff308224 */ /* 0x000fe200078e0a30 */
[----:B------:R-:W-:Y:S02]  /*14700*/  ISETP.GE.AND P0, PT, R57, RZ, PT ;  /* 0x000000ff3900720c */ /* 0x000fe40003f06270 */
[----:B------:R-:W4:Y:S04]  /*14710*/  LDL.LU R56, [R1+0x3c0] ;  /* 0x0003c00001387983 */ /* 0x000f280000300800 */
[----:B------:R-:W4:Y:S01]  /*14720*/  LDL.LU R57, [R1+0x3bc] ;  /* 0x0003bc0001397983 */ /* 0x000f220000300800 */
[----:B------:R-:W-:Y:S02]  /*14730*/  @!P2 IMAD.MOV R51, RZ, RZ, -R51 ;  /* 0x000000ffff33a224 */ /* 0x000fe400078e0a33 */
[----:B------:R-:W-:Y:S01]  /*14740*/  @!P5 IMAD.MOV R50, RZ, RZ, -R50 ;  /* 0x000000ffff32d224 */ /* 0x000fe200078e0a32 */
[----:B------:R-:W-:Y:S01]  /*14750*/  ISETP.NE.AND P5, PT, RZ, c[0x0][0x17c], PT ;  /* 0x00005f00ff007a0c */ /* 0x000fe20003fa5270 */
[----:B------:R-:W-:Y:S04]  /*14760*/  STL [R1+0x17f4], R61 ;  /* 0x0017f43d01007387 */ /* 0x000fe80000100800 */
[----:B------:R-:W-:Y:S01]  /*14770*/  STL [R1+0x17f8], R60 ;  /* 0x0017f83c01007387 */ /* 0x000fe20000100800 */
[----:B------:R-:W-:Y:S01]  /*14780*/  @!P3 IMAD.MOV R52, RZ, RZ, -R52 ;  /* 0x000000ffff34b224 */ /* 0x000fe200078e0a34 */
[----:B------:R-:W-:Y:S01]  /*14790*/  ISETP.GE.AND P3, PT, R60, RZ, PT ;  /* 0x000000ff3c00720c */ /* 0x000fe20003f66270 */
[----:B------:R-:W-:Y:S01]  /*147a0*/  @!P1 IMAD.MOV R49, RZ, RZ, -R49 ;  /* 0x000000ffff319224 */ /* 0x000fe200078e0a31 */
[----:B------:R-:W-:-:S02]  /*147b0*/  ISETP.GE.AND P1, PT, R61, RZ, PT ;  /* 0x000000ff3d00720c */ /* 0x000fc40003f26270 */
[----:B--2---:R-:W-:Y:S02]  /*147c0*/  ISETP.GE.AND P2, PT, R58, RZ, PT ;  /* 0x000000ff3a00720c */ /* 0x004fe40003f46270 */
[----:B------:R-:W-:-:S04]  /*147d0*/  LOP3.LUT R58, RZ, c[0x0][0x17c], RZ, 0x33, !PT ;  /* 0x00005f00ff3a7a12 */ /* 0x000fc800078e33ff */
[C---:B---3--:R-:W-:Y:S02]  /*147e0*/  SEL R10, R58.reuse, R9, !P5 ;  /* 0x000000093a0a7207 */ /* 0x048fe40006800000 */
[C---:B----4-:R-:W-:Y:S02]  /*147f0*/  SEL R9, R58.reuse, R8, !P5 ;  /* 0x000000083a097207 */ /* 0x050fe40006800000 */
[C---:B------:R-:W-:Y:S01]  /*14800*/  SEL R8, R58.reuse, R7, !P5 ;  /* 0x000000073a087207 */ /* 0x040fe20006800000 */
[----:B------:R-:W-:Y:S01]  /*14810*/  STL [R1+0x3e8], R10 ;  /* 0x0003e80a01007387 */ /* 0x000fe20000100800 */
[----:B------:R-:W-:-:S03]  /*14820*/  SEL R7, R58, R6, !P5 ;  /* 0x000000063a077207 */ /* 0x000fc60006800000 */
        /* <DEDUP_REMOVED lines=12> */
[----:B------:R0:W-:Y:S04]  /*148f0*/  STL [R1+0x3cc], R2 ;  /* 0x0003cc0201007387 */ /* 0x0001e80000100800 */
[----:B------:R1:W-:Y:S04]  /*14900*/  STL [R1+0x3c8], R0 ;  /* 0x0003c80001007387 */ /* 0x0003e80000100800 */
[----:B------:R-:W-:Y:S01]  /*14910*/  STL [R1+0x3c4], R3 ;  /* 0x0003c40301007387 */ /* 0x000fe20000100800 */
[----:B0-----:R-:W-:-:S03]  /*14920*/  SEL R2, R58, R56, !P5 ;  /* 0x000000383a027207 */ /* 0x001fc60006800000 */
[----:B------:R-:W2:Y:S01]  /*14930*/  LDL.LU R60, [R1+0x3b8] ;  /* 0x0003b800013c7983 */ /* 0x000ea20000300800 */
[----:B-1----:R-:W-:-:S03]  /*14940*/  SEL R0, R58, R57, !P5 ;  /* 0x000000393a007207 */ /* 0x002fc60006800000 */
[----:B------:R0:W-:Y:S04]  /*14950*/  STL [R1+0x3c0], R2 ;  /* 0x0003c00201007387 */ /* 0x0001e80000100800 */
[----:B------:R-:W3:Y:S04]  /*14960*/  LDL.LU R61, [R1+0x3b4] ;  /* 0x0003b400013d7983 */ /* 0x000ee80000300800 */
[----:B------:R1:W-:Y:S04]  /*14970*/  STL [R1+0x3bc], R0 ;  /* 0x0003bc0001007387 */ /* 0x0003e80000100800 */
        /* <DEDUP_REMOVED lines=23> */
[----:B0-----:R-:W4:Y:S04]  /*14af0*/  LDL.LU R2, [R1+0x320] ;  /* 0x0003200001027983 */ /* 0x001f280000300800 */
[----:B-1----:R-:W4:Y:S04]  /*14b00*/  LDL.LU R0, [R1+0x314] ;  /* 0x0003140001007983 */ /* 0x002f280000300800 */
[----:B------:R-:W4:Y:S04]  /*14b10*/  LDL.LU R59, [R1+0x308] ;  /* 0x00030800013b7983 */ /* 0x000f280000300800 */
[----:B------:R-:W4:Y:S04]  /*14b20*/  LDL.LU R3, [R1+0x300] ;  /* 0x0003000001037983 */ /* 0x000f280000300800 */
[----:B------:R-:W4:Y:S04]  /*14b30*/  LDL.LU R56, [R1+0x2f4] ;  /* 0x0002f40001387983 */ /* 0x000f280000300800 */
[----:B------:R-:W4:Y:S01]  /*14b40*/  LDL.LU R57, [R1+0x2ec] ;  /* 0x0002ec0001397983 */ /* 0x000f220000300800 */
[----:B--2---:R-:W-:-:S05]  /*14b50*/  SEL R60, R58, R60, !P5 ;  /* 0x0000003c3a3c7207 */ /* 0x004fca0006800000 */
[----:B------:R4:W-:Y:S01]  /*14b60*/  STL [R1+0x3b8], R60 ;  /* 0x0003b83c01007387 */ /* 0x0009e20000100800 */
[C---:B---3--:R-:W-:Y:S02]  /*14b70*/  SEL R61, R58.reuse, R61, !P5 ;  /* 0x0000003d3a3d7207 */ /* 0x048fe40006800000 */
[----:B----4-:R-:W-:-:S03]  /*14b80*/  SEL R60, R58, R26, !P5 ;  /* 0x0000001a3a3c7207 */ /* 0x010fc60006800000 */
        /* <DEDUP_REMOVED lines=50> */
[----:B------:R0:W-:Y:S01]  /*14eb0*/  STL [R1+0x334], R2 ;  /* 0x0003340201007387 */ /* 0x0001e20000100800 */
[----:B------:R-:W-:-:S03]  /*14ec0*/  SEL R3, R58, R3, !P5 ;  /* 0x000000033a037207 */ /* 0x000fc60006800000 */
        /* <DEDUP_REMOVED lines=372> */
[----:B------:R1:W-:Y:S01]  /*16610*/  STL [R1+0xe8], R0 ;  /* 0x0000e80001007387 */ /* 0x0003e20000100800 */
[----:B0-----:R-:W-:-:S03]  /*16620*/  SEL R2, R58, R56, !P5 ;  /* 0x000000383a027207 */ /* 0x001fc60006800000 */
[----:B------:R-:W-:Y:S01]  /*16630*/  STL [R1+0xe4], R3 ;  /* 0x0000e40301007387 */ /* 0x000fe20000100800 */
[----:B-1----:R-:W-:-:S03]  /*16640*/  SEL R0, R58, R57, !P5 ;  /* 0x000000393a007207 */ /* 0x002fc60006800000 */
[----:B------:R-:W2:Y:S04]  /*16650*/  LDL.LU R26, [R1+0x84] ;  /* 0x00008400011a7983 */ /* 0x000ea80000300800 */
        /* <DEDUP_REMOVED lines=29> */
[----:B------:R-:W4:Y:S04]  /*16830*/  LDL.LU R57, [R1+0x14] ;  /* 0x0000140001397983 */ /* 0x000f280000300800 */
[----:B------:R-:W4:Y:S04]  /*16840*/  LDL.LU R60, [R1+0x10] ;  /* 0x00001000013c7983 */ /* 0x000f280000300800 */
[----:B------:R-:W4:Y:S01]  /*16850*/  LDL.LU R61, [R1+0xc] ;  /* 0x00000c00013d7983 */ /* 0x000f220000300800 */
[----:B--2---:R-:W-:-:S05]  /*16860*/  SEL R26, R58, R26, !P5 ;  /* 0x0000001a3a1a7207 */ /* 0x004fca0006800000 */
[----:B------:R0:W-:Y:S01]  /*16870*/  STL [R1+0xd4], R26 ;  /* 0x0000d41a01007387 */ /* 0x0001e20000100800 */
[----:B---3--:R-:W-:-:S03]  /*16880*/  SEL R25, R58, R25, !P5 ;  /* 0x000000193a197207 */ /* 0x008fc60006800000 */
[----:B0-----:R-:W2:Y:S01]  /*16890*/  LDL.LU R26, [R1+0x192c] ;  /* 0x00192c00011a7983 */ /* 0x001ea20000300800 */
[----:B----4-:R-:W-:-:S03]  /*168a0*/  SEL R24, R58, R24, !P5 ;  /* 0x000000183a187207 */ /* 0x010fc60006800000 */
[----:B------:R0:W-:Y:S01]  /*168b0*/  STL [R1+0xd0], R25 ;  /* 0x0000d01901007387 */ /* 0x0001e20000100800 */
[C---:B------:R-:W-:Y:S02]  /*168c0*/  SEL R23, R58.reuse, R23, !P5 ;  /* 0x000000173a177207 */ /* 0x040fe40006800000 */
[C---:B------:R-:W-:Y:S01]  /*168d0*/  SEL R22, R58.reuse, R22, !P5 ;  /* 0x000000163a167207 */ /* 0x040fe20006800000 */
[----:B0-----:R-:W3:Y:S01]  /*168e0*/  LDL.LU R25, [R1+0x1928] ;  /* 0x0019280001197983 */ /* 0x001ee20000300800 */
[----:B------:R-:W-:-:S03]  /*168f0*/  SEL R21, R58, R21, !P5 ;  /* 0x000000153a157207 */ /* 0x000fc60006800000 */
[----:B------:R0:W-:Y:S01]  /*16900*/  STL [R1+0xcc], R24 ;  /* 0x0000cc1801007387 */ /* 0x0001e20000100800 */
[C---:B------:R-:W-:Y:S02]  /*16910*/  SEL R20, R58.reuse, R20, !P5 ;  /* 0x000000143a147207 */ /* 0x040fe40006800000 */
[C---:B------:R-:W-:Y:S01]  /*16920*/  SEL R19, R58.reuse, R19, !P5 ;  /* 0x000000133a137207 */ /* 0x040fe20006800000 */
[----:B0-----:R-:W4:Y:S04]  /*16930*/  LDL.LU R24, [R1+0x1924] ;  /* 0x0019240001187983 */ /* 0x001f280000300800 */
[----:B------:R0:W-:Y:S01]  /*16940*/  STL [R1+0xc4], R23 ;  /* 0x0000c41701007387 */ /* 0x0001e20000100800 */
[C---:B------:R-:W-:Y:S02]  /*16950*/  SEL R18, R58.reuse, R18, !P5 ;  /* 0x000000123a127207 */ /* 0x040fe40006800000 */
[C---:B------:R-:W-:Y:S01]  /*16960*/  SEL R17, R58.reuse, R17, !P5 ;  /* 0x000000113a117207 */ /* 0x040fe20006800000 */
[----:B0-----:R-:W2:Y:S04]  /*16970*/  LDL.LU R23, [R1+0x1920] ;  /* 0x0019200001177983 */ /* 0x001ea80000300800 */
[----:B------:R0:W-:Y:S01]  /*16980*/  STL [R1+0xc0], R22 ;  /* 0x0000c01601007387 */ /* 0x0001e20000100800 */
[----:B------:R-:W-:-:S03]  /*16990*/  SEL R16, R58, R16, !P5 ;  /* 0x000000103a107207 */ /* 0x000fc60006800000 */
        /* <DEDUP_REMOVED lines=12> */
[----:B0-----:R-:W3:Y:S04]  /*16a60*/  LDL.LU R18, [R1+0x190c] ;  /* 0x00190c0001127983 */ /* 0x001ee80000300800 */
[----:B------:R0:W-:Y:S01]  /*16a70*/  STL [R1+0xa8], R17 ;  /* 0x0000a81101007387 */ /* 0x0001e20000100800 */
[----:B------:R-:W-:-:S03]  /*16a80*/  SEL R11, R58, R11, !P5 ;  /* 0x0000000b3a0b7207 */ /* 0x000fc60006800000 */
[----:B0-----:R-:W4:Y:S04]  /*16a90*/  LDL.LU R17, [R1+0x1908] ;  /* 0x0019080001117983 */ /* 0x001f280000300800 */
        /* <DEDUP_REMOVED lines=39> */
[----:B------:R0:W-:Y:S04]  /*16d10*/  STL [R1+0x64], R2 ;  /* 0x0000640201007387 */ /* 0x0001e80000100800 */
        /* <DEDUP_REMOVED lines=10> */
[----:B0-----:R-:W4:Y:S01]  /*16dc0*/  LDL.LU R57, [R1+0x18bc] ;  /* 0x0018bc0001397983 */ /* 0x001f220000300800 */
[----:B------:R-:W-:-:S02]  /*16dd0*/  SEL R60, R58, R60, !P5 ;  /* 0x0000003c3a3c7207 */ /* 0x000fc40006800000 */
[----:B------:R-:W-:-:S03]  /*16de0*/  SEL R61, R58, R61, !P5 ;  /* 0x0000003d3a3d7207 */ /* 0x000fc60006800000 */
[----:B------:R0:W-:Y:S01]  /*16df0*/  STL [R1+0x44], R60 ;  /* 0x0000443c01007387 */ /* 0x0001e20000100800 */
[C---:B--2---:R-:W-:Y:S02]  /*16e00*/  SEL R19, R58.reuse, R19, !P5 ;  /* 0x000000133a137207 */ /* 0x044fe40006800000 */
[C---:B------:R-:W-:Y:S02]  /*16e10*/  SEL R20, R58.reuse, R20, !P5 ;  /* 0x000000143a147207 */ /* 0x040fe40006800000 */
[C---:B------:R-:W-:Y:S02]  /*16e20*/  SEL R21, R58.reuse, R21, !P5 ;  /* 0x000000153a157207 */ /* 0x040fe40006800000 */
[C---:B------:R-:W-:Y:S02]  /*16e30*/  SEL R22, R58.reuse, R22, !P5 ;  /* 0x000000163a167207 */ /* 0x040fe40006800000 */
[C---:B------:R-:W-:Y:S02]  /*16e40*/  SEL R23, R58.reuse, R23, !P5 ;  /* 0x000000173a177207 */ /* 0x040fe40006800000 */
[----:B---3--:R-:W-:-:S02]  /*16e50*/  SEL R18, R58, R18, !P5 ;  /* 0x000000123a127207 */ /* 0x008fc40006800000 */
[C---:B----4-:R-:W-:Y:S02]  /*16e60*/  SEL R24, R58.reuse, R24, !P5 ;  /* 0x000000183a187207 */ /* 0x050fe40006800000 */
[C---:B------:R-:W-:Y:S02]  /*16e70*/  SEL R25, R58.reuse, R25, !P5 ;  /* 0x000000193a197207 */ /* 0x040fe40006800000 */
[C---:B------:R-:W-:Y:S02]  /*16e80*/  SEL R17, R58.reuse, R17, !P5 ;  /* 0x000000113a117207 */ /* 0x040fe40006800000 */
[C---:B------:R-:W-:Y:S02]  /*16e90*/  SEL R26, R58.reuse, R26, !P5 ;  /* 0x0000001a3a1a7207 */ /* 0x040fe40006800000 */
[C---:B------:R-:W-:Y:S02]  /*16ea0*/  SEL R16, R58.reuse, R16, !P5 ;  /* 0x000000103a107207 */ /* 0x040fe40006800000 */
[----:B------:R-:W-:-:S02]  /*16eb0*/  SEL R27, R58, R27, !P5 ;  /* 0x0000001b3a1b7207 */ /* 0x000fc40006800000 */
[C---:B------:R-:W-:Y:S02]  /*16ec0*/  SEL R15, R58.reuse, R15, !P5 ;  /* 0x0000000f3a0f7207 */ /* 0x040fe40006800000 */
        /* <DEDUP_REMOVED lines=14> */
[C---:B0-----:R-:W-:Y:S02]  /*16fb0*/  SEL R60, R58.reuse, R57, !P5 ;  /* 0x000000393a3c7207 */ /* 0x041fe40006800000 */
[----:B------:R-:W2:Y:S04]  /*16fc0*/  LDL.LU R57, [R1+0x18b8] ;  /* 0x0018b80001397983 */ /* 0x000ea80000300800 */
[----:B------:R0:W-:Y:S02]  /*16fd0*/  STL [R1+0x40], R61 ;  /* 0x0000403d01007387 */ /* 0x0001e40000100800 */
[----:B0-----:R-:W-:-:S02]  /*16fe0*/  SEL R61, R58, R56, !P5 ;  /* 0x000000383a3d7207 */ /* 0x001fc40006800000 */
[----:B------:R-:W3:Y:S04]  /*16ff0*/  LDL.LU R56, [R1+0x18b4] ;  /* 0x0018b40001387983 */ /* 0x000ee80000300800 */
[----:B------:R0:W-:Y:S04]  /*17000*/  STL [R1+0x3c], R60 ;  /* 0x00003c3c01007387 */ /* 0x0001e80000100800 */
[----:B------:R-:W-:Y:S01]  /*17010*/  STL [R1+0x34], R61 ;  /* 0x0000343d01007387 */ /* 0x000fe20000100800 */
[C---:B0-----:R-:W-:Y:S02]  /*17020*/  SEL R60, R58.reuse, R3, !P5 ;  /* 0x000000033a3c7207 */ /* 0x041fe40006800000 */
[----:B------:R-:W-:-:S02]  /*17030*/  SEL R3, R58, R59, !P5 ;  /* 0x0000003b3a037207 */ /* 0x000fc40006800000 */
[C---:B------:R-:W-:Y:S01]  /*17040*/  SEL R59, R58.reuse, R0, !P5 ;  /* 0x000000003a3b7207 */ /* 0x040fe20006800000 */
[----:B------:R0:W-:Y:S01]  /*17050*/  STL [R1+0x30], R60 ;  /* 0x0000303c01007387 */ /* 0x0001e20000100800 */
[----:B------:R-:W-:-:S03]  /*17060*/  SEL R0, R58, R2, !P5 ;  /* 0x000000023a007207 */ /* 0x000fc60006800000 */
[----:B------:R1:W-:Y:S01]  /*17070*/  STL [R1+0x2c], R3 ;  /* 0x00002c0301007387 */ /* 0x0003e20000100800 */
[----:B------:R-:W-:-:S03]  /*17080*/  SEL R2, R58, R5, !P5 ;  /* 0x000000053a027207 */ /* 0x000fc60006800000 */
[----:B------:R4:W-:Y:S01]  /*17090*/  STL [R1+0x28], R59 ;  /* 0x0000283b01007387 */ /* 0x0009e20000100800 */
[C---:B0-----:R-:W-:Y:S02]  /*170a0*/  SEL R60, R58.reuse, R7, !P5 ;  /* 0x000000073a3c7207 */ /* 0x041fe40006800000 */
[C---:B-1----:R-:W-:Y:S01]  /*170b0*/  SEL R3, R58.reuse, R4, !P5 ;  /* 0x000000043a037207 */ /* 0x042fe20006800000 */
[----:B------:R0:W-:Y:S01]  /*170c0*/  STL [R1+0x20], R0 ;  /* 0x0000200001007387 */ /* 0x0001e20000100800 */
[----:B------:R-:W-:-:S03]  /*170d0*/  SEL R61, R58, R8, !P5 ;  /* 0x000000083a3d7207 */ /* 0x000fc60006800000 */
[----:B------:R1:W-:Y:S01]  /*170e0*/  STL [R1+0x1c], R3 ;  /* 0x00001c0301007387 */ /* 0x0003e20000100800 */
[C---:B----4-:R-:W-:Y:S02]  /*170f0*/  SEL R59, R58.reuse, R10, !P5 ;  /* 0x0000000a3a3b7207 */ /* 0x050fe40006800000 */
[C---:B0-----:R-:W-:Y:S01]  /*17100*/  SEL R0, R58.reuse, R6, !P5 ;  /* 0x000000063a007207 */ /* 0x041fe20006800000 */
[----:B------:R-:W-:Y:S01]  /*17110*/  STL [R1+0x14], R2 ;  /* 0x0000140201007387 */ /* 0x000fe20000100800 */
[----:B-1----:R-:W-:-:S03]  /*17120*/  SEL R3, R58, R9, !P5 ;  /* 0x000000093a037207 */ /* 0x002fc60006800000 */
[----:B------:R-:W-:Y:S04]  /*17130*/  STL [R1+0x1838], R60 ;  /* 0x0018383c01007387 */ /* 0x000fe80000100800 */
        /* <DEDUP_REMOVED lines=16> */
[----:B------:R0:W-:Y:S04]  /*17240*/  STL [R1+0x1878], R23 ;  /* 0x0018781701007387 */ /* 0x0001e80000100800 */
        /* <DEDUP_REMOVED lines=14> */
[----:B0-----:R-:W4:Y:S04]  /*17330*/  LDL.LU R23, [R1+0x3e8] ;  /* 0x0003e80001177983 */ /* 0x001f280000300800 */
        /* <DEDUP_REMOVED lines=20> */
[----:B------:R-:W-:Y:S01]  /*17480*/  @!P0 IMAD.MOV R54, RZ, RZ, -R54 ;  /* 0x000000ffff368224 */ /* 0x000fe200078e0a36 */
[----:B------:R-:W-:-:S02]  /*17490*/  ISETP.NE.AND P0, PT, RZ, c[0x0][0x178], PT ;  /* 0x00005e00ff007a0c */ /* 0x000fc40003f05270 */
[----:B------:R-:W-:Y:S01]  /*174a0*/  LOP3.LUT R6, RZ, c[0x0][0x178], RZ, 0x33, !PT ;  /* 0x00005e00ff067a12 */ /* 0x000fe200078e33ff */
[----:B------:R-:W-:Y:S02]  /*174b0*/  @!P4 IMAD.MOV R53, RZ, RZ, -R53 ;  /* 0x000000ffff35c224 */ /* 0x000fe400078e0a35 */
[----:B------:R-:W-:Y:S01]  /*174c0*/  @!P1 IMAD.MOV R55, RZ, RZ, -R55 ;  /* 0x000000ffff379224 */ /* 0x000fe200078e0a37 */
[C---:B------:R-:W-:Y:S02]  /*174d0*/  SEL R38, R58.reuse, R38, !P5 ;  /* 0x000000263a267207 */ /* 0x040fe40006800000 */
[C---:B------:R-:W-:Y:S02]  /*174e0*/  SEL R39, R58.reuse, R39, !P5 ;  /* 0x000000273a277207 */ /* 0x040fe40006800000 */
[C---:B------:R-:W-:Y:S02]  /*174f0*/  SEL R40, R58.reuse, R40, !P5 ;  /* 0x000000283a287207 */ /* 0x040fe40006800000 */
[----:B------:R-:W-:Y:S01]  /*17500*/  SEL R41, R58, R41, !P5 ;  /* 0x000000293a297207 */ /* 0x000fe20006800000 */
[----:B--2---:R-:W-:-:S04]  /*17510*/  IMAD.MOV.U32 R5, RZ, RZ, R57 ;  /* 0x000000ffff057224 */ /* 0x004fc800078e0039 */
[----:B------:R-:W-:Y:S02]  /*17520*/  @!P3 IMAD.MOV R5, RZ, RZ, -R5 ;  /* 0x000000ffff05b224 */ /* 0x000fe400078e0a05 */
[----:B---3--:R-:W-:-:S04]  /*17530*/  IMAD.MOV.U32 R4, RZ, RZ, R56 ;  /* 0x000000ffff047224 */ /* 0x008fc800078e0038 */
[----:B------:R-:W-:Y:S01]  /*17540*/  @!P2 IMAD.MOV R4, RZ, RZ, -R4 ;  /* 0x000000ffff04a224 */ /* 0x000fe200078e0a04 */
[----:B------:R-:W-:-:S04]  /*17550*/  SEL R5, R6, R5, !P0 ;  /* 0x0000000506057207 */ /* 0x000fc80004000000 */
[----:B------:R-:W-:Y:S02]  /*17560*/  SEL R4, R6, R4, !P0 ;  /* 0x0000000406047207 */ /* 0x000fe40004000000 */
        /* <DEDUP_REMOVED lines=13> */
[----:B------:R-:W-:Y:S01]  /*17640*/  SEL R55, R58, R55, !P5 ;  /* 0x000000373a377207 */ /* 0x000fe20006800000 */
[----:B----4-:R-:W-:Y:S02]  /*17650*/  IMAD R19, R19, c[0x0][0x190], RZ ;  /* 0x0000640013137a24 */ /* 0x010fe400078e02ff */
[----:B------:R-:W-:-:S03]  /*17660*/  IMAD R18, R18, c[0x0][0x190], RZ ;  /* 0x0000640012127a24 */ /* 0x000fc600078e02ff */
[----:B------:R-:W-:Y:S01]  /*17670*/  STL [R1+0x8], R19 ;  /* 0x0000081301007387 */ /* 0x000fe20000100800 */
        /* <DEDUP_REMOVED lines=11> */
[----:B------:R0:W-:Y:S01]  /*17730*/  STL [R1+0x78], R13 ;  /* 0x0000780d01007387 */ /* 0x0001e20000100800 */
[----:B------:R-:W-:-:S03]  /*17740*/  IMAD R11, R11, c[0x0][0x190], RZ ;  /* 0x000064000b0b7a24 */ /* 0x000fc600078e02ff */
[----:B------:R1:W-:Y:S04]  /*17750*/  STL [R1+0x88], R12 ;  /* 0x0000880c01007387 */ /* 0x0003e80000100800 */
[----:B------:R2:W-:Y:S01]  /*17760*/  STL [R1+0xa0], R11 ;  /* 0x0000a00b01007387 */ /* 0x0005e20000100800 */
[----:B0-----:R-:W-:Y:S02]  /*17770*/  IMAD R13, R59, c[0x0][0x190], RZ ;  /* 0x000064003b0d7a24 */ /* 0x001fe400078e02ff */
[----:B-1----:R-:W-:-:S03]  /*17780*/  IMAD R12, R3, c[0x0][0x190], RZ ;  /* 0x00006400030c7a24 */ /* 0x002fc600078e02ff */
[----:B------:R0:W-:Y:S01]  /*17790*/  STL [R1+0xb0], R13 ;  /* 0x0000b00d01007387 */ /* 0x0001e20000100800 */
[----:B--2---:R-:W-:-:S03]  /*177a0*/  IMAD R11, R61, c[0x0][0x190], RZ ;  /* 0x000064003d0b7a24 */ /* 0x004fc600078e02ff */
[----:B------:R1:W-:Y:S01]  /*177b0*/  STL [R1+0xc8], R12 ;  /* 0x0000c80c01007387 */ /* 0x0003e20000100800 */
[----:B------:R-:W-:-:S03]  /*177c0*/  IMAD R3, R60, c[0x0][0x190], RZ ;  /* 0x000064003c037a24 */ /* 0x000fc600078e02ff */
[----:B------:R-:W2:Y:S04]  /*177d0*/  LDL.LU R37, [R1+0x394] ;  /* 0x0003940001257983 */ /* 0x000ea80000300800 */
[----:B------:R3:W-:Y:S04]  /*177e0*/  STL [R1+0xdc], R11 ;  /* 0x0000dc0b01007387 */ /* 0x0007e80000100800 */
[----:B------:R-:W4:Y:S04]  /*177f0*/  LDL.LU R36, [R1+0x390] ;  /* 0x0003900001247983 */ /* 0x000f280000300800 */
        /* <DEDUP_REMOVED lines=9> */
[----:B------:R-:W-:-:S03]  /*17890*/  IMAD R6, R23, c[0x0][0x190], RZ ;  /* 0x0000640017067a24 */ /* 0x000fc600078e02ff */
[----:B------:R-:W4:Y:S01]  /*178a0*/  LDL.LU R27, [R1+0x34c] ;  /* 0x00034c00011b7983 */ /* 0x000f220000300800 */
[----:B------:R-:W-:-:S03]  /*178b0*/  IMAD R56, R22, c[0x0][0x190], RZ ;  /* 0x0000640016387a24 */ /* 0x000fc600078e02ff */
[----:B------:R-:W4:Y:S01]  /*178c0*/  LDL.LU R26, [R1+0x1ec] ;  /* 0x0001ec00011a7983 */ /* 0x000f220000300800 */
[----:B------:R-:W-:-:S03]  /*178d0*/  IMAD R57, R21, c[0x0][0x190], RZ ;  /* 0x0000640015397a24 */ /* 0x000fc600078e02ff */
[----:B------:R-:W4:Y:S01]  /*178e0*/  LDL.LU R25, [R1+0x348] ;  /* 0x0003480001197983 */ /* 0x000f220000300800 */
[----:B------:R-:W-:-:S03]  /*178f0*/  IMAD R58, R20, c[0x0][0x190], RZ ;  /* 0x00006400143a7a24 */ /* 0x000fc600078e02ff */
        /* <DEDUP_REMOVED lines=13> */
[----:B---3--:R-:W3:Y:S04]  /*179d0*/  LDL.LU R11, [R1+0x320] ;  /* 0x00032000010b7983 */ /* 0x008ee80000300800 */
[----:B------:R-:W3:Y:S04]  /*179e0*/  LDL.LU R59, [R1+0x324] ;  /* 0x00032400013b7983 */ /* 0x000ee80000300800 */
[----:B------:R-:W3:Y:S04]  /*179f0*/  LDL.LU R3, [R1+0x31c] ;  /* 0x00031c0001037983 */ /* 0x000ee80000300800 */
[----:B------:R-:W3:Y:S04]  /*17a00*/  LDL.LU R61, [R1+0x318] ;  /* 0x00031800013d7983 */ /* 0x000ee80000300800 */
[----:B------:R-:W3:Y:S01]  /*17a10*/  LDL.LU R60, [R1+0x314] ;  /* 0x00031400013c7983 */ /* 0x000ee20000300800 */
[----:B--2---:R-:W-:-:S02]  /*17a20*/  IMAD R37, R37, c[0x0][0x190], RZ ;  /* 0x0000640025257a24 */ /* 0x004fc400078e02ff */
[----:B----4-:R-:W-:-:S03]  /*17a30*/  IMAD R36, R36, c[0x0][0x190], RZ ;  /* 0x0000640024247a24 */ /* 0x010fc600078e02ff */
        /* <DEDUP_REMOVED lines=49> */
[----:B---3--:R-:W-:-:S03]  /*17d50*/  IMAD R11, R11, c[0x0][0x190], RZ ;  /* 0x000064000b0b7a24 */ /* 0x008fc600078e02ff */
        /* <DEDUP_REMOVED lines=413> */
[----:B--2---:R-:W-:-:S05]  /*19730*/  IMAD R37, R37, c[0x0][0x190], RZ ;  /* 0x0000640025257a24 */ /* 0x004fca00078e02ff */
[----:B------:R0:W-:Y:S01]  /*19740*/  STL [R1+0xa8], R37 ;  /* 0x0000a82501007387 */ /* 0x0001e20000100800 */
[----:B----4-:R-:W-:-:S03]  /*19750*/  IMAD R36, R36, c[0x0][0x190], RZ ;  /* 0x0000640024247a24 */ /* 0x010fc600078e02ff */
[----:B0-----:R-:W2:Y:S01]  /*19760*/  LDL.LU R37, [R1+0x18b0] ;  /* 0x0018b00001257983 */ /* 0x001ea20000300800 */
[----:B------:R-:W-:-:S03]  /*19770*/  IMAD R35, R35, c[0x0][0x190], RZ ;  /* 0x0000640023237a24 */ /* 0x000fc600078e02ff */
[----:B------:R0:W-:Y:S01]  /*19780*/  STL [R1+0xa4], R36 ;  /* 0x0000a42401007387 */ /* 0x0001e20000100800 */
[----:B------:R-:W-:Y:S02]  /*19790*/  IMAD R34, R34, c[0x0][0x190], RZ ;  /* 0x0000640022227a24 */ /* 0x000fe400078e02ff */
[----:B------:R-:W-:Y:S01]  /*197a0*/  IMAD R33, R33, c[0x0][0x190], RZ ;  /* 0x0000640021217a24 */ /* 0x000fe200078e02ff */
[----:B0-----:R-:W4:Y:S01]  /*197b0*/  LDL.LU R36, [R1+0x18ac] ;  /* 0x0018ac0001247983 */ /* 0x001f220000300800 */
[----:B------:R-:W-:-:S03]  /*197c0*/  IMAD R32, R32, c[0x0][0x190], RZ ;  /* 0x0000640020207a24 */ /* 0x000fc600078e02ff */
[----:B------:R0:W-:Y:S01]  /*197d0*/  STL [R1+0x9c], R35 ;  /* 0x00009c2301007387 */ /* 0x0001e20000100800 */
[----:B------:R-:W-:Y:S02]  /*197e0*/  IMAD R31, R31, c[0x0][0x190], RZ ;  /* 0x000064001f1f7a24 */ /* 0x000fe400078e02ff */
[----:B------:R-:W-:Y:S01]  /*197f0*/  IMAD R30, R30, c[0x0][0x190], RZ ;  /* 0x000064001e1e7a24 */ /* 0x000fe200078e02ff */
[----:B0-----:R-:W2:Y:S04]  /*19800*/  LDL.LU R35, [R1+0x18a8] ;  /* 0x0018a80001237983 */ /* 0x001ea80000300800 */
[----:B------:R0:W-:Y:S01]  /*19810*/  STL [R1+0x98], R34 ;  /* 0x0000982201007387 */ /* 0x0001e20000100800 */
[----:B------:R-:W-:Y:S02]  /*19820*/  IMAD R29, R29, c[0x0][0x190], RZ ;  /* 0x000064001d1d7a24 */ /* 0x000fe400078e02ff */
[----:B------:R-:W-:Y:S01]  /*19830*/  IMAD R28, R28, c[0x0][0x190], RZ ;  /* 0x000064001c1c7a24 */ /* 0x000fe200078e02ff */
[----:B0-----:R-:W2:Y:S04]  /*19840*/  LDL.LU R34, [R1+0x18a4] ;  /* 0x0018a40001227983 */ /* 0x001ea80000300800 */
[----:B------:R0:W-:Y:S01]  /*19850*/  STL [R1+0x94], R33 ;  /* 0x0000942101007387 */ /* 0x0001e20000100800 */
[----:B------:R-:W-:-:S03]  /*19860*/  IMAD R27, R27, c[0x0][0x190], RZ ;  /* 0x000064001b1b7a24 */ /* 0x000fc600078e02ff */
        /* <DEDUP_REMOVED lines=39> */
[----:B0-----:R-:W4:Y:S04]  /*19ae0*/  LDL.LU R20, [R1+0x186c] ;  /* 0x00186c0001147983 */ /* 0x001f280000300800 */
[----:B------:R0:W-:Y:S01]  /*19af0*/  STL [R1+0x4c], R19 ;  /* 0x00004c1301007387 */ /* 0x0001e20000100800 */
[----:B------:R-:W-:-:S03]  /*19b00*/  IMAD R13, R13, c[0x0][0x190], RZ ;  /* 0x000064000d0d7a24 */ /* 0x000fc600078e02ff */
[----:B0-----:R-:W4:Y:S04]  /*19b10*/  LDL.LU R19, [R1+0x1868] ;  /* 0x0018680001137983 */ /* 0x001f280000300800 */
[----:B------:R0:W-:Y:S01]  /*19b20*/  STL [R1+0x48], R18 ;  /* 0x0000481201007387 */ /* 0x0001e20000100800 */
[----:B------:R-:W-:-:S03]  /*19b30*/  IMAD R12, R12, c[0x0][0x190], RZ ;  /* 0x000064000c0c7a24 */ /* 0x000fc600078e02ff */
[----:B0-----:R-:W4:Y:S04]  /*19b40*/  LDL.LU R18, [R1+0x1864] ;  /* 0x0018640001127983 */ /* 0x001f280000300800 */
[----:B------:R0:W-:Y:S01]  /*19b50*/  STL [R1+0x44], R17 ;  /* 0x0000441101007387 */ /* 0x0001e20000100800 */
[----:B---3--:R-:W-:-:S03]  /*19b60*/  IMAD R11, R11, c[0x0][0x190], RZ ;  /* 0x000064000b0b7a24 */ /* 0x008fc600078e02ff */
[----:B0-----:R-:W3:Y:S04]  /*19b70*/  LDL.LU R17, [R1+0x1860] ;  /* 0x0018600001117983 */ /* 0x001ee80000300800 */
[----:B------:R0:W-:Y:S01]  /*19b80*/  STL [R1+0x40], R16 ;  /* 0x0000401001007387 */ /* 0x0001e20000100800 */
[----:B------:R-:W-:-:S03]  /*19b90*/  IMAD R59, R59, c[0x0][0x190], RZ ;  /* 0x000064003b3b7a24 */ /* 0x000fc600078e02ff */
        /* <DEDUP_REMOVED lines=10> */
[----:B------:R0:W-:Y:S04]  /*19c40*/  STL [R1+0x2c], R12 ;  /* 0x00002c0c01007387 */ /* 0x0001e80000100800 */
        /* <DEDUP_REMOVED lines=11> */
[----:B------:R-:W0:Y:S01]  /*19d00*/  S2R R0, SR_TID.X ;  /* 0x0000000000007919 */ /* 0x000e220000002100 */
[----:B------:R-:W-:-:S02]  /*19d10*/  IMAD R7, R7, c[0x0][0x190], RZ ;  /* 0x0000640007077a24 */ /* 0x000fc400078e02ff */
[----:B------:R-:W-:Y:S02]  /*19d20*/  IMAD R8, R8, c[0x0][0x190], RZ ;  /* 0x0000640008087a24 */ /* 0x000fe400078e02ff */
[----:B------:R-:W-:Y:S01]  /*19d30*/  IMAD R9, R9, c[0x0][0x190], RZ ;  /* 0x0000640009097a24 */ /* 0x000fe200078e02ff */
[----:B0-----:R-:W-:-:S05]  /*19d40*/  LOP3.LUT R0, R0, 0x1f, RZ, 0xc0, !PT ;  /* 0x0000001f00007812 */ /* 0x001fca00078ec0ff */
[----:B------:R-:W-:-:S05]  /*19d50*/  IMAD R0, R0, c[0x0][0x18c], RZ ;  /* 0x0000630000007a24 */ /* 0x000fca00078e02ff */
[----:B------:R-:W-:Y:S01]  /*19d60*/  LEA R2, P1, R0, c[0x0][0x168], 0x1 ;  /* 0x00005a0000027a11 */ /* 0x000fe200078208ff */
[----:B------:R-:W-:-:S03]  /*19d70*/  IMAD R10, R10, c[0x0][0x190], RZ ;  /* 0x000064000a0a7a24 */ /* 0x000fc600078e02ff */
[----:B------:R-:W-:Y:S01]  /*19d80*/  LEA.HI.X.SX32 R0, R0, c[0x0][0x16c], 0x1, P1 ;  /* 0x00005b0000007a11 */ /* 0x000fe200008f0eff */
[----:B--2---:R-:W-:Y:S02]  /*19d90*/  IMAD R21, R21, c[0x0][0x190], RZ ;  /* 0x0000640015157a24 */ /* 0x004fe400078e02ff */
[----:B----4-:R-:W-:Y:S02]  /*19da0*/  IMAD R20, R20, c[0x0][0x190], RZ ;  /* 0x0000640014147a24 */ /* 0x010fe400078e02ff */
[----:B------:R-:W-:Y:S02]  /*19db0*/  IMAD R19, R19, c[0x0][0x190], RZ ;  /* 0x0000640013137a24 */ /* 0x000fe400078e02ff */
[----:B------:R-:W-:Y:S02]  /*19dc0*/  IMAD R18, R18, c[0x0][0x190], RZ ;  /* 0x0000640012127a24 */ /* 0x000fe400078e02ff */
[----:B---3--:R-:W-:Y:S02]  /*19dd0*/  IMAD R17, R17, c[0x0][0x190], RZ ;  /* 0x0000640011117a24 */ /* 0x008fe400078e02ff */
[----:B------:R-:W-:-:S02]  /*19de0*/  IMAD R16, R16, c[0x0][0x190], RZ ;  /* 0x0000640010107a24 */ /* 0x000fc400078e02ff */
[----:B------:R-:W-:Y:S02]  /*19df0*/  IMAD R15, R15, c[0x0][0x190], RZ ;  /* 0x000064000f0f7a24 */ /* 0x000fe400078e02ff */
[----:B------:R-:W-:Y:S02]  /*19e00*/  IMAD R14, R14, c[0x0][0x190], RZ ;  /* 0x000064000e0e7a24 */ /* 0x000fe400078e02ff */
[----:B------:R-:W-:Y:S02]  /*19e10*/  IMAD R13, R13, c[0x0][0x190], RZ ;  /* 0x000064000d0d7a24 */ /* 0x000fe400078e02ff */
[----:B------:R-:W-:Y:S02]  /*19e20*/  IMAD R12, R12, c[0x0][0x190], RZ ;  /* 0x000064000c0c7a24 */ /* 0x000fe400078e02ff */
[----:B------:R-:W-:Y:S02]  /*19e30*/  IMAD R11, R11, c[0x0][0x190], RZ ;  /* 0x000064000b0b7a24 */ /* 0x000fe400078e02ff */
[----:B------:R-:W-:-:S02]  /*19e40*/  IMAD R59, R59, c[0x0][0x190], RZ ;  /* 0x000064003b3b7a24 */ /* 0x000fc400078e02ff */
[----:B------:R-:W-:Y:S02]  /*19e50*/  IMAD R3, R3, c[0x0][0x190], RZ ;  /* 0x0000640003037a24 */ /* 0x000fe400078e02ff */
[----:B------:R-:W-:Y:S02]  /*19e60*/  IMAD R61, R61, c[0x0][0x190], RZ ;  /* 0x000064003d3d7a24 */ /* 0x000fe400078e02ff */
[----:B------:R-:W-:-:S05]  /*19e70*/  IMAD R60, R60, c[0x0][0x190], RZ ;  /* 0x000064003c3c7a24 */ /* 0x000fca00078e02ff */
[----:B------:R0:W-:Y:S04]  /*19e80*/  STL [R1+0x17fc], R60 ;  /* 0x0017fc3c01007387 */ /* 0x0001e80000100800 */
[----:B------:R-:W-:Y:S04]  /*19e90*/  STL [R1+0x1800], R61 ;  /* 0x0018003d01007387 */ /* 0x000fe80000100800 */
[----:B0-----:R-:W2:Y:S04]  /*19ea0*/  LDL.LU R60, [R1+0x8] ;  /* 0x00000800013c7983 */ /* 0x001ea80000300800 */
        /* <DEDUP_REMOVED lines=8> */
[----:B------:R-:W-:Y:S01]  /*19f30*/  STL [R1+0x1824], R17 ;  /* 0x0018241101007387 */ /* 0x000fe20000100800 */
[----:B0-----:R-:W-:-:S03]  /*19f40*/  LEA R11, P5, R6, R2, 0x1 ;  /* 0x00000002060b7211 */ /* 0x001fc600078a08ff */
[----:B------:R-:W-:Y:S04]  /*19f50*/  STL [R1+0x1828], R18 ;  /* 0x0018281201007387 */ /* 0x000fe80000100800 */
[----:B------:R0:W-:Y:S01]  /*19f60*/  STL [R1+0x182c], R19 ;  /* 0x00182c1301007387 */ /* 0x0001e20000100800 */
[----:B------:R-:W-:-:S03]  /*19f70*/  LEA R3, P2, R7, R2, 0x1 ;  /* 0x0000000207037211 */ /* 0x000fc600078408ff */
[----:B0-----:R-:W3:Y:S04]  /*19f80*/  LDL.LU R19, [R1+0x60] ;  /* 0x0000600001137983 */ /* 0x001ee80000300800 */
[----:B------:R0:W-:Y:S04]  /*19f90*/  STL [R1+0x1830], R20 ;  /* 0x0018301401007387 */ /* 0x0001e80000100800 */
[----:B0-----:R-:W4:Y:S04]  /*19fa0*/  LDL.LU R20, [R1+0x50] ;  /* 0x0000500001147983 */ /* 0x001f280000300800 */
[----:B------:R0:W-:Y:S04]  /*19fb0*/  STL [R1+0x1834], R21 ;  /* 0x0018341501007387 */ /* 0x0001e80000100800 */
[----:B0-----:R-:W3:Y:S04]  /*19fc0*/  LDL.LU R21, [R1+0x38] ;  /* 0x0000380001157983 */ /* 0x001ee80000300800 */
[----:B------:R-:W3:Y:S04]  /*19fd0*/  LDL.LU R18, [R1+0x78] ;  /* 0x0000780001127983 */ /* 0x000ee80000300800 */
[----:B------:R0:W-:Y:S04]  /*19fe0*/  STL [R1+0x13b4], R11 ;  /* 0x0013b40b01007387 */ /* 0x0001e80000100800 */
[----:B------:R1:W-:Y:S04]  /*19ff0*/  STL [R1+0x13b8], R3 ;  /* 0x0013b80301007387 */ /* 0x0003e80000100800 */
[----:B------:R-:W3:Y:S01]  /*1a000*/  LDL.LU R17, [R1+0x88] ;  /* 0x0000880001117983 */ /* 0x000ee20000300800 */
[----:B0-----:R-:W-:-:S02]  /*1a010*/  LEA R11, P0, R8, R2, 0x1 ;  /* 0x00000002080b7211 */ /* 0x001fc400078008ff */
[----:B-1----:R-:W-:-:S03]  /*1a020*/  LEA R3, P3, R9, R2, 0x1 ;  /* 0x0000000209037211 */ /* 0x002fc600078608ff */
[----:B------:R0:W-:Y:S04]  /*1a030*/  STL [R1+0x13bc], R11 ;  /* 0x0013bc0b01007387 */ /* 0x0001e80000100800 */
[----:B------:R1:W-:Y:S04]  /*1a040*/  STL [R1+0x13c0], R3 ;  /* 0x0013c00301007387 */ /* 0x0003e80000100800 */
[----:B------:R-:W3:Y:S01]  /*1a050*/  LDL.LU R16, [R1+0xa0] ;  /* 0x0000a00001107983 */ /* 0x000ee20000300800 */
[-C--:B0-----:R-:W-:Y:S02]  /*1a060*/  LEA R11, P1, R10, R2.reuse, 0x1 ;  /* 0x000000020a0b7211 */ /* 0x081fe400078208ff */
[----:B-1----:R-:W-:-:S03]  /*1a070*/  LEA R3, P4, R56, R2, 0x1 ;  /* 0x0000000238037211 */ /* 0x002fc600078808ff */
[----:B------:R0:W-:Y:S04]  /*1a080*/  STL [R1+0x13c4], R11 ;  /* 0x0013c40b01007387 */ /* 0x0001e80000100800 */
[----:B------:R1:W-:Y:S01]  /*1a090*/  STL [R1+0x13c8], R3 ;  /* 0x0013c80301007387 */ /* 0x0003e20000100800 */
[----:B0-----:R-:W-:Y:S02]  /*1a0a0*/  LEA R11, P6, R57, R2, 0x1 ;  /* 0x00000002390b7211 */ /* 0x001fe400078c08ff */
[-C--:B-1----:R-:W-:Y:S02]  /*1a0b0*/  LEA.HI.X.SX32 R3, R6, R0.reuse, 0x1, P5 ;  /* 0x0000000006037211 */ /* 0x082fe400028f0eff */
[----:B------:R-:W3:Y:S04]  /*1a0c0*/  LDL.LU R6, [R1+0x24] ;  /* 0x0000240001067983 */ /* 0x000ee80000300800 */
[----:B------:R-:W-:Y:S04]  /*1a0d0*/  STL [R1+0x13cc], R11 ;  /* 0x0013cc0b01007387 */ /* 0x000fe80000100800 */
[----:B------:R-:W3:Y:S04]  /*1a0e0*/  LDL.LU R15, [R1+0xb0] ;  /* 0x0000b000010f7983 */ /* 0x000ee80000300800 */
[----:B------:R0:W-:Y:S02]  /*1a0f0*/  STL [R1+0x13ac], R3 ;  /* 0x0013ac0301007387 */ /* 0x0001e40000100800 */
[----:B0-----:R-:W-:-:S02]  /*1a100*/  LEA.HI.X.SX32 R3, R7, R0, 0x1, P2 ;  /* 0x0000000007037211 */ /* 0x001fc400010f0eff */
[----:B------:R-:W3:Y:S01]  /*1a110*/  LDL.LU R7, [R1+0x18] ;  /* 0x0000180001077983 */ /* 0x000ee20000300800 */
[----:B------:R-:W-:-:S05]  /*1a120*/  LEA R11, P5, R58, R2, 0x1 ;  /* 0x000000023a0b7211 */ /* 0x000fca00078a08ff */
[----:B------:R-:W-:Y:S04]  /*1a130*/  STL [R1+0x13b0], R11 ;  /* 0x0013b00b01007387 */ /* 0x000fe80000100800 */
[----:B------:R-:W4:Y:S04]  /*1a140*/  LDL.LU R14, [R1+0xc8] ;  /* 0x0000c800010e7983 */ /* 0x000f280000300800 */
[----:B------:R0:W-:Y:S04]  /*1a150*/  STL [R1+0x13a4], R3 ;  /* 0x0013a40301007387 */ /* 0x0001e80000100800 */
[----:B------:R-:W4:Y:S01]  /*1a160*/  LDL.LU R13, [R1+0xdc] ;  /* 0x0000dc00010d7983 */ /* 0x000f220000300800 */
[----:B0-----:R-:W-:-:S02]  /*1a170*/  LEA.HI.X.SX32 R3, R8, R0, 0x1, P0 ;  /* 0x0000000008037211 */ /* 0x001fc400000f0eff */
[----:B--2---:R-:W-:-:S05]  /*1a180*/  LEA R11, P2, R60, R2, 0x1 ;  /* 0x000000023c0b7211 */ /* 0x004fca00078408ff */
[----:B------:R-:W-:Y:S04]  /*1a190*/  STL [R1+0x13a8], R11 ;  /* 0x0013a80b01007387 */ /* 0x000fe80000100800 */
[----:B------:R0:W-:Y:S04]  /*1a1a0*/  STL [R1+0x139c], R3 ;  /* 0x00139c0301007387 */ /* 0x0001e80000100800 */
[----:B------:R-:W2:Y:S01]  /*1a1b0*/  LDL.LU R12, [R1+0xf0] ;  /* 0x0000f000010c7983 */ /* 0x000ea20000300800 */
[----:B0-----:R-:W-:Y:S02]  /*1a1c0*/  LEA.HI.X.SX32 R3, R9, R0, 0x1, P3 ;  /* 0x0000000009037211 */ /* 0x001fe400018f0eff */
[----:B---3--:R-:W-:-:S05]  /*1a1d0*/  LEA R8, P0, R7, R2, 0x1 ;  /* 0x0000000207087211 */ /* 0x008fca00078008ff */
[----:B------:R0:W-:Y:S04]  /*1a1e0*/  STL [R1+0x13a0], R8 ;  /* 0x0013a00801007387 */ /* 0x0001e80000100800 */
[----:B------:R1:W-:Y:S04]  /*1a1f0*/  STL [R1+0x1394], R3 ;  /* 0x0013940301007387 */ /* 0x0003e80000100800 */
[----:B------:R-:W3:Y:S01]  /*1a200*/  LDL.LU R11, [R1+0x108] ;  /* 0x00010800010b7983 */ /* 0x000ee20000300800 */
[----:B0-----:R-:W-:Y:S02]  /*1a210*/  LEA R8, P3, R6, R2, 0x1 ;  /* 0x0000000206087211 */ /* 0x001fe400078608ff */
[----:B-1----:R-:W-:-:S03]  /*1a220*/  LEA.HI.X.SX32 R3, R10, R0, 0x1, P1 ;  /* 0x000000000a037211 */ /* 0x002fc600008f0eff */
[----:B------:R0:W-:Y:S04]  /*1a230*/  STL [R1+0x1398], R8 ;  /* 0x0013980801007387 */ /* 0x0001e80000100800 */
[----:B------:R1:W-:Y:S04]  /*1a240*/  STL [R1+0x138c], R3 ;  /* 0x00138c0301007387 */ /* 0x0003e80000100800 */
[----:B------:R-:W3:Y:S01]  /*1a250*/  LDL.LU R59, [R1+0x11c] ;  /* 0x00011c00013b7983 */ /* 0x000ee20000300800 */
[----:B0-----:R-:W-:Y:S02]  /*1a260*/  LEA R8, P1, R21, R2, 0x1 ;  /* 0x0000000215087211 */ /* 0x001fe400078208ff */
[----:B-1----:R-:W-:-:S03]  /*1a270*/  LEA.HI.X.SX32 R3, R56, R0, 0x1, P4 ;  /* 0x0000000038037211 */ /* 0x002fc600020f0eff */
[----:B------:R-:W-:Y:S04]  /*1a280*/  STL [R1+0x1390], R8 ;  /* 0x0013900801007387 */ /* 0x000fe80000100800 */
[----:B------:R0:W-:Y:S04]  /*1a290*/  STL [R1+0x1384], R3 ;  /* 0x0013840301007387 */ /* 0x0001e80000100800 */
[----:B0-----:R-:W3:Y:S01]  /*1a2a0*/  LDL.LU R3, [R1+0x130] ;  /* 0x0001300001037983 */ /* 0x001ee20000300800 */
[----:B----4-:R-:W-:Y:S02]  /*1a2b0*/  LEA R9, P4, R20, R2, 0x1 ;  /* 0x0000000214097211 */ /* 0x010fe400078808ff */
[----:B------:R-:W-:-:S03]  /*1a2c0*/  LEA.HI.X.SX32 R8, R57, R0, 0x1, P6 ;  /* 0x0000000039087211 */ /* 0x000fc600030f0eff */
[----:B------:R0:W-:Y:S04]  /*1a2d0*/  STL [R1+0x1388], R9 ;  /* 0x0013880901007387 */ /* 0x0001e80000100800 */
[----:B------:R1:W-:Y:S04]  /*1a2e0*/  STL [R1+0x137c], R8 ;  /* 0x00137c0801007387 */ /* 0x0003e80000100800 */
[----:B------:R-:W4:Y:S01]  /*1a2f0*/  LDL.LU R61, [R1+0x148] ;  /* 0x00014800013d7983 */ /* 0x000f220000300800 */
[----:B0-----:R-:W-:Y:S02]  /*1a300*/  LEA R9, P6, R19, R2, 0x1 ;  /* 0x0000000213097211 */ /* 0x001fe400078c08ff */
[----:B-1----:R-:W-:-:S03]  /*1a310*/  LEA.HI.X.SX32 R8, R58, R0, 0x1, P5 ;  /* 0x000000003a087211 */ /* 0x002fc600028f0eff */
[----:B------:R0:W-:Y:S04]  /*1a320*/  STL [R1+0x1380], R9 ;  /* 0x0013800901007387 */ /* 0x0001e80000100800 */
[----:B------:R1:W-:Y:S01]  /*1a330*/  STL [R1+0x9e0], R8 ;  /* 0x0009e00801007387 */ /* 0x0003e20000100800 */
[----:B0-----:R-:W-:Y:S02]  /*1a340*/  LEA R9, P5, R18, R2, 0x1 ;  /* 0x0000000212097211 */ /* 0x001fe400078a08ff */
[----:B-1----:R-:W-:Y:S02]  /*1a350*/  LEA.HI.X.SX32 R8, R60, R0, 0x1, P2 ;  /* 0x000000003c087211 */ /* 0x002fe400010f0eff */
[----:B------:R-:W4:Y:S04]  /*1a360*/  LDL.LU R60, [R1+0x158] ;  /* 0x00015800013c7983 */ /* 0x000f280000300800 */
[----:B------:R0:W-:Y:S04]  /*1a370*/  STL [R1+0xa00], R9 ;  /* 0x000a000901007387 */ /* 0x0001e80000100800 */
[----:B------:R1:W-:Y:S01]  /*1a380*/  STL [R1+0x9e4], R8 ;  /* 0x0009e40801007387 */ /* 0x0003e20000100800 */
[----:B0-----:R-:W-:-:S02]  /*1a390*/  LEA R9, P2, R17, R2, 0x1 ;  /* 0x0000000211097211 */ /* 0x001fc400078408ff */
[-C--:B-1----:R-:W-:Y:S02]  /*1a3a0*/  LEA.HI.X.SX32 R8, R7, R0.reuse, 0x1, P0 ;  /* 0x0000000007087211 */ /* 0x082fe400000f0eff */
[----:B------:R-:W4:Y:S04]  /*1a3b0*/  LDL.LU R7, [R1+0x170] ;  /* 0x0001700001077983 */ /* 0x000f280000300800 */
[----:B------:R-:W-:Y:S04]  /*1a3c0*/  STL [R1+0xa08], R9 ;  /* 0x000a080901007387 */ /* 0x000fe80000100800 */
[----:B------:R0:W-:Y:S02]  /*1a3d0*/  STL [R1+0x9e8], R8 ;  /* 0x0009e80801007387 */ /* 0x0001e40000100800 */
[----:B0-----:R-:W-:-:S02]  /*1a3e0*/  LEA.HI.X.SX32 R8, R6, R0, 0x1, P3 ;  /* 0x0000000006087211 */ /* 0x001fc400018f0eff */
[----:B------:R-:W4:Y:S01]  /*1a3f0*/  LDL.LU R6, [R1+0x180] ;  /* 0x0001800001067983 */ /* 0x000f220000300800 */
[----:B------:R-:W-:-:S05]  /*1a400*/  LEA R9, P0, R16, R2, 0x1 ;  /* 0x0000000210097211 */ /* 0x000fca00078008ff */
        /* <DEDUP_REMOVED lines=15> */
[----:B------:R-:W-:Y:S04]  /*1a500*/  STL [R1+0xa28], R9 ;  /* 0x000a280901007387 */ /* 0x000fe80000100800 */
[----:B------:R0:W-:Y:S02]  /*1a510*/  STL [R1+0x9f8], R8 ;  /* 0x0009f80801007387 */ /* 0x0001e40000100800 */
[----:B0-----:R-:W-:Y:S02]  /*1a520*/  LEA.HI.X.SX32 R8, R18, R0, 0x1, P5 ;  /* 0x0000000012087211 */ /* 0x001fe400028f0eff */
[----:B------:R-:W4:Y:S01]  /*1a530*/  LDL.LU R18, [R1+0x1d8] ;  /* 0x0001d80001127983 */ /* 0x000f220000300800 */
[----:B--2---:R-:W-:-:S05]  /*1a540*/  LEA R9, P6, R12, R2, 0x1 ;  /* 0x000000020c097211 */ /* 0x004fca00078c08ff */
[----:B------:R-:W-:Y:S04]  /*1a550*/  STL [R1+0xa30], R9 ;  /* 0x000a300901007387 */ /* 0x000fe80000100800 */
[----:B------:R0:W-:Y:S02]  /*1a560*/  STL [R1+0x9fc], R8 ;  /* 0x0009fc0801007387 */ /* 0x0001e40000100800 */
[----:B0-----:R-:W-:Y:S02]  /*1a570*/  LEA.HI.X.SX32 R8, R17, R0, 0x1, P2 ;  /* 0x0000000011087211 */ /* 0x001fe400010f0eff */
[----:B------:R-:W2:Y:S01]  /*1a580*/  LDL.LU R17, [R1+0x1ec] ;  /* 0x0001ec0001117983 */ /* 0x000ea20000300800 */
[----:B---3--:R-:W-:-:S05]  /*1a590*/  LEA R9, P5, R11, R2, 0x1 ;  /* 0x000000020b097211 */ /* 0x008fca00078a08ff */
[----:B------:R-:W-:Y:S04]  /*1a5a0*/  STL [R1+0xa38], R9 ;  /* 0x000a380901007387 */ /* 0x000fe80000100800 */
[----:B------:R0:W-:Y:S02]  /*1a5b0*/  STL [R1+0xa04], R8 ;  /* 0x000a040801007387 */ /* 0x0001e40000100800 */
[----:B0-----:R-:W-:Y:S02]  /*1a5c0*/  LEA.HI.X.SX32 R8, R16, R0, 0x1, P0 ;  /* 0x0000000010087211 */ /* 0x001fe400000f0eff */
[----:B------:R-:W3:Y:S01]  /*1a5d0*/  LDL.LU R16, [R1+0x200] ;  /* 0x0002000001107983 */ /* 0x000ee20000300800 */
[----:B------:R-:W-:-:S05]  /*1a5e0*/  LEA R9, P2, R59, R2, 0x1 ;  /* 0x000000023b097211 */ /* 0x000fca00078408ff */
[----:B------:R0:W-:Y:S04]  /*1a5f0*/  STL [R1+0xa40], R9 ;  /* 0x000a400901007387 */ /* 0x0001e80000100800 */
[----:B------:R1:W-:Y:S01]  /*1a600*/  STL [R1+0xa0c], R8 ;  /* 0x000a0c0801007387 */ /* 0x0003e20000100800 */
[----:B0-----:R-:W-:Y:S02]  /*1a610*/  LEA R9, P0, R3, R2, 0x1 ;  /* 0x0000000203097211 */ /* 0x001fe400078008ff */
[-C--:B-1----:R-:W-:Y:S02]  /*1a620*/  LEA.HI.X.SX32 R8, R15, R0.reuse, 0x1, P3 ;  /* 0x000000000f087211 */ /* 0x082fe400018f0eff */
[----:B------:R-:W3:Y:S04]  /*1a630*/  LDL.LU R15, [R1+0x218] ;  /* 0x00021800010f7983 */ /* 0x000ee80000300800 */
[----:B------:R-:W-:Y:S04]  /*1a640*/  STL [R1+0xa48], R9 ;  /* 0x000a480901007387 */ /* 0x000fe80000100800 */
[----:B------:R0:W-:Y:S02]  /*1a650*/  STL [R1+0xa14], R8 ;  /* 0x000a140801007387 */ /* 0x0001e40000100800 */
[----:B0-----:R-:W-:-:S02]  /*1a660*/  LEA.HI.X.SX32 R8, R14, R0, 0x1, P1 ;  /* 0x000000000e087211 */ /* 0x001fc400008f0eff */
[----:B------:R-:W3:Y:S01]  /*1a670*/  LDL.LU R14, [R1+0x228] ;  /* 0x00022800010e7983 */ /* 0x000ee20000300800 */
[----:B----4-:R-:W-:-:S05]  /*1a680*/  LEA R9, P3, R61, R2, 0x1 ;  /* 0x000000023d097211 */ /* 0x010fca00078608ff */
        /* <DEDUP_REMOVED lines=50> */
[----:B------:R-:W-:Y:S04]  /*1a9b0*/  STL [R1+0xaa0], R9 ;  /* 0x000aa00901007387 */ /* 0x000fe80000100800 */
[----:B------:R0:W-:Y:S02]  /*1a9c0*/  STL [R1+0xa6c], R8 ;  /* 0x000a6c0801007387 */ /* 0x0001e40000100800 */
[----:B0-----:R-:W-:Y:S02]  /*1a9d0*/  LEA.HI.X.SX32 R8, R20, R0, 0x1, P2 ;  /* 0x0000000014087211 */ /* 0x001fe400010f0eff */
[----:B------:R-:W-:Y:S01]  /*1a9e0*/  LEA R9, P5, R14, R2, 0x1 ;  /* 0x000000020e097211 */ /* 0x000fe200078a08ff */
        /* <DEDUP_REMOVED lines=30> */
[----:B------:R-:W-:-:S05]  /*1abd0*/  LEA R9, P6, R61, R2, 0x1 ;  /* 0x000000023d097211 */ /* 0x000fca00078c08ff */
[----:B------:R0:W-:Y:S04]  /*1abe0*/  STL [R1+0xce4], R9 ;  /* 0x000ce40901007387 */ /* 0x0001e80000100800 */
[----:B------:R1:W-:Y:S01]  /*1abf0*/  STL [R1+0xaa4], R8 ;  /* 0x000aa40801007387 */ /* 0x0003e20000100800 */
[----:B0-----:R-:W-:Y:S02]  /*1ac00*/  LEA R9, P5, R60, R2, 0x1 ;  /* 0x000000023c097211 */ /* 0x001fe400078a08ff */
        /* <DEDUP_REMOVED lines=32> */
[----:B------:R-:W-:Y:S04]  /*1ae10*/  STL [R1+0xd1c], R9 ;  /* 0x000d1c0901007387 */ /* 0x000fe80000100800 */
[----:B------:R0:W-:Y:S02]  /*1ae20*/  STL [R1+0xce8], R8 ;  /* 0x000ce80801007387 */ /* 0x0001e40000100800 */
[----:B0-----:R-:W-:Y:S02]  /*1ae30*/  LEA.HI.X.SX32 R8, R7, R0, 0x1, P2 ;  /* 0x0000000007087211 */ /* 0x001fe400010f0eff */
[-C--:B------:R-:W-:Y:S01]  /*1ae40*/  LEA R9, P5, R17, R2.reuse, 0x1 ;  /* 0x0000000211097211 */ /* 0x080fe200078a08ff */
        /* <DEDUP_REMOVED lines=59> */
[----:B------:R-:W4:Y:S01]  /*1b200*/  LDL.LU R11, [R1+0x2ac] ;  /* 0x0002ac00010b7983 */ /* 0x000f220000300800 */
[----:B------:R-:W-:-:S05]  /*1b210*/  LEA R9, P4, R6, R2, 0x1 ;  /* 0x0000000206097211 */ /* 0x000fca00078808ff */
[----:B------:R-:W-:Y:S04]  /*1b220*/  STL [R1+0xd84], R9 ;  /* 0x000d840901007387 */ /* 0x000fe80000100800 */
[----:B------:R0:W-:Y:S02]  /*1b230*/  STL [R1+0xd50], R8 ;  /* 0x000d500801007387 */ /* 0x0001e40000100800 */
[----:B0-----:R-:W-:Y:S02]  /*1b240*/  LEA.HI.X.SX32 R8, R59, R0, 0x1, P5 ;  /* 0x000000003b087211 */ /* 0x001fe400028f0eff */
[----:B------:R-:W-:Y:S01]  /*1b250*/  LEA R9, P6, R21, R2, 0x1 ;  /* 0x0000000215097211 */ /* 0x000fe200078c08ff */
[----:B------:R-:W4:Y:S04]  /*1b260*/  LDL.LU R59, [R1+0x2a4] ;  /* 0x0002a400013b7983 */ /* 0x000f280000300800 */
[----:B------:R-:W-:Y:S04]  /*1b270*/  STL [R1+0xd8c], R9 ;  /* 0x000d8c0901007387 */ /* 0x000fe80000100800 */
[----:B------:R0:W-:Y:S02]  /*1b280*/  STL [R1+0xd58], R8 ;  /* 0x000d580801007387 */ /* 0x0001e40000100800 */
[----:B0-----:R-:W-:-:S02]  /*1b290*/  LEA.HI.X.SX32 R8, R3, R0, 0x1, P2 ;  /* 0x0000000003087211 */ /* 0x001fc400010f0eff */
[----:B------:R-:W-:Y:S01]  /*1b2a0*/  LEA R9, P5, R20, R2, 0x1 ;  /* 0x0000000214097211 */ /* 0x000fe200078a08ff */
        /* <DEDUP_REMOVED lines=352> */
[----:B------:R0:W-:Y:S01]  /*1c8b0*/  STL [R1+0xf90], R8 ;  /* 0x000f900801007387 */ /* 0x0001e20000100800 */
[-C--:B------:R-:W-:Y:S02]  /*1c8c0*/  LEA.HI.X.SX32 R6, R6, R0.reuse, 0x1, P3 ;  /* 0x0000000006067211 */ /* 0x080fe400018f0eff */
[----:B0-----:R-:W-:Y:S02]  /*1c8d0*/  LEA.HI.X.SX32 R8, R7, R0, 0x1, P0 ;  /* 0x0000000007087211 */ /* 0x001fe400000f0eff */
[-C--:B------:R-:W-:Y:S01]  /*1c8e0*/  LEA R9, P2, R17, R2.reuse, 0x1 ;  /* 0x0000000211097211 */ /* 0x080fe200078408ff */
[----:B------:R-:W4:Y:S04]  /*1c8f0*/  LDL.LU R7, [R1+0x140] ;  /* 0x0001400001077983 */ /* 0x000f280000300800 */
[----:B------:R-:W-:Y:S04]  /*1c900*/  STL [R1+0xfcc], R9 ;  /* 0x000fcc0901007387 */ /* 0x000fe80000100800 */
[----:B------:R0:W-:Y:S04]  /*1c910*/  STL [R1+0xf98], R8 ;  /* 0x000f980801007387 */ /* 0x0001e80000100800 */
[----:B0-----:R-:W4:Y:S01]  /*1c920*/  LDL.LU R8, [R1+0x13c] ;  /* 0x00013c0001087983 */ /* 0x001f220000300800 */
[----:B------:R-:W-:-:S05]  /*1c930*/  LEA R9, P0, R16, R2, 0x1 ;  /* 0x0000000210097211 */ /* 0x000fca00078008ff */
[----:B------:R-:W-:Y:S04]  /*1c940*/  STL [R1+0xfd4], R9 ;  /* 0x000fd40901007387 */ /* 0x000fe80000100800 */
[----:B------:R0:W-:Y:S04]  /*1c950*/  STL [R1+0xfa0], R6 ;  /* 0x000fa00601007387 */ /* 0x0001e80000100800 */
[----:B0-----:R-:W4:Y:S01]  /*1c960*/  LDL.LU R6, [R1+0x138] ;  /* 0x0001380001067983 */ /* 0x001f220000300800 */
[----:B------:R-:W-:Y:S02]  /*1c970*/  LEA.HI.X.SX32 R10, R21, R0, 0x1, P1 ;  /* 0x00000000150a7211 */ /* 0x000fe400008f0eff */
[----:B------:R-:W-:-:S05]  /*1c980*/  LEA R9, P3, R15, R2, 0x1 ;  /* 0x000000020f097211 */ /* 0x000fca00078608ff */
[----:B------:R-:W-:Y:S04]  /*1c990*/  STL [R1+0xfdc], R9 ;  /* 0x000fdc0901007387 */ /* 0x000fe80000100800 */
[----:B------:R0:W-:Y:S04]  /*1c9a0*/  STL [R1+0xfa8], R10 ;  /* 0x000fa80a01007387 */ /* 0x0001e80000100800 */
[----:B------:R-:W4:Y:S01]  /*1c9b0*/  LDL.LU R21, [R1+0x134] ;  /* 0x0001340001157983 */ /* 0x000f220000300800 */
[----:B0-----:R-:W-:Y:S02]  /*1c9c0*/  LEA.HI.X.SX32 R10, R20, R0, 0x1, P4 ;  /* 0x00000000140a7211 */ /* 0x001fe400020f0eff */
        /* <DEDUP_REMOVED lines=15> */
[----:B--2---:R-:W-:-:S05]  /*1cac0*/  LEA R9, P5, R11, R2, 0x1 ;  /* 0x000000020b097211 */ /* 0x004fca00078a08ff */
[----:B------:R-:W-:Y:S04]  /*1cad0*/  STL [R1+0xffc], R9 ;  /* 0x000ffc0901007387 */ /* 0x000fe80000100800 */
[----:B------:R0:W-:Y:S04]  /*1cae0*/  STL [R1+0xfc8], R10 ;  /* 0x000fc80a01007387 */ /* 0x0001e80000100800 */
[----:B------:R-:W2:Y:S01]  /*1caf0*/  LDL.LU R17, [R1+0x120] ;  /* 0x0001200001117983 */ /* 0x000ea20000300800 */
[----:B0-----:R-:W-:Y:S02]  /*1cb00*/  LEA.HI.X.SX32 R10, R16, R0, 0x1, P0 ;  /* 0x00000000100a7211 */ /* 0x001fe400000f0eff */
[----:B---3--:R-:W-:-:S05]  /*1cb10*/  LEA R9, P2, R59, R2, 0x1 ;  /* 0x000000023b097211 */ /* 0x008fca00078408ff */
[----:B------:R-:W-:Y:S04]  /*1cb20*/  STL [R1+0x1004], R9 ;  /* 0x0010040901007387 */ /* 0x000fe80000100800 */
[----:B------:R0:W-:Y:S04]  /*1cb30*/  STL [R1+0xfd0], R10 ;  /* 0x000fd00a01007387 */ /* 0x0001e80000100800 */
[----:B------:R-:W3:Y:S01]  /*1cb40*/  LDL.LU R16, [R1+0x118] ;  /* 0x0001180001107983 */ /* 0x000ee20000300800 */
[----:B0-----:R-:W-:Y:S02]  /*1cb50*/  LEA.HI.X.SX32 R10, R15, R0, 0x1, P3 ;  /* 0x000000000f0a7211 */ /* 0x001fe400018f0eff */
[----:B------:R-:W-:-:S05]  /*1cb60*/  LEA R9, P0, R3, R2, 0x1 ;  /* 0x0000000203097211 */ /* 0x000fca00078008ff */
        /* <DEDUP_REMOVED lines=9> */
[----:B----4-:R-:W-:-:S05]  /*1cc00*/  LEA R9, P1, R60, R2, 0x1 ;  /* 0x000000023c097211 */ /* 0x010fca00078208ff */
[----:B------:R-:W-:Y:S04]  /*1cc10*/  STL [R1+0x101c], R9 ;  /* 0x00101c0901007387 */ /* 0x000fe80000100800 */
[----:B------:R0:W-:Y:S04]  /*1cc20*/  STL [R1+0xfe8], R10 ;  /* 0x000fe80a01007387 */ /* 0x0001e80000100800 */
[----:B------:R-:W4:Y:S01]  /*1cc30*/  LDL.LU R13, [R1+0x10c] ;  /* 0x00010c00010d7983 */ /* 0x000f220000300800 */
[----:B0-----:R-:W-:Y:S02]  /*1cc40*/  LEA.HI.X.SX32 R10, R12, R0, 0x1, P6 ;  /* 0x000000000c0a7211 */ /* 0x001fe400030f0eff */
[----:B------:R-:W-:-:S05]  /*1cc50*/  LEA R9, P4, R7, R2, 0x1 ;  /* 0x0000000207097211 */ /* 0x000fca00078808ff */
[----:B------:R0:W-:Y:S04]  /*1cc60*/  STL [R1+0x1024], R9 ;  /* 0x0010240901007387 */ /* 0x0001e80000100800 */
[----:B------:R1:W-:Y:S04]  /*1cc70*/  STL [R1+0xff0], R10 ;  /* 0x000ff00a01007387 */ /* 0x0003e80000100800 */
[----:B------:R-:W4:Y:S01]  /*1cc80*/  LDL.LU R12, [R1+0x104] ;  /* 0x00010400010c7983 */ /* 0x000f220000300800 */
[----:B0-----:R-:W-:Y:S02]  /*1cc90*/  LEA R9, P6, R8, R2, 0x1 ;  /* 0x0000000208097211 */ /* 0x001fe400078c08ff */
[----:B-1----:R-:W-:-:S03]  /*1cca0*/  LEA.HI.X.SX32 R10, R11, R0, 0x1, P5 ;  /* 0x000000000b0a7211 */ /* 0x002fc600028f0eff */
        /* <DEDUP_REMOVED lines=10> */
[----:B------:R0:W-:Y:S04]  /*1cd50*/  STL [R1+0x103c], R9 ;  /* 0x00103c0901007387 */ /* 0x0001e80000100800 */
[----:B------:R-:W4:Y:S04]  /*1cd60*/  LDL.LU R3, [R1+0xf8] ;  /* 0x0000f80001037983 */ /* 0x000f280000300800 */
[----:B------:R1:W-:Y:S01]  /*1cd70*/  STL [R1+0x1008], R10 ;  /* 0x0010080a01007387 */ /* 0x0003e20000100800 */
        /* <DEDUP_REMOVED lines=15> */
[----:B--2---:R-:W-:Y:S02]  /*1ce70*/  LEA R9, P4, R17, R2, 0x1 ;  /* 0x0000000211097211 */ /* 0x004fe400078808ff */
[----:B0-----:R-:W-:-:S02]  /*1ce80*/  LEA.HI.X.SX32 R10, R8, R0, 0x1, P6 ;  /* 0x00000000080a7211 */ /* 0x001fc400030f0eff */
[----:B------:R-:W-:Y:S01]  /*1ce90*/  LEA.HI.X.SX32 R8, R6, R0, 0x1, P5 ;  /* 0x0000000006087211 */ /* 0x000fe200028f0eff */
[----:B------:R3:W-:Y:S04]  /*1cea0*/  STL [R1+0x105c], R9 ;  /* 0x00105c0901007387 */ /* 0x0007e80000100800 */
[----:B------:R-:W-:Y:S04]  /*1ceb0*/  STL [R1+0x1028], R10 ;  /* 0x0010280a01007387 */ /* 0x000fe80000100800 */
[----:B------:R-:W2:Y:S01]  /*1cec0*/  LDL.LU R6, [R1+0xe4] ;  /* 0x0000e40001067983 */ /* 0x000ea20000300800 */
[----:B---3--:R-:W-:-:S05]  /*1ced0*/  LEA R9, P6, R16, R2, 0x1 ;  /* 0x0000000210097211 */ /* 0x008fca00078c08ff */
[----:B------:R0:W-:Y:S04]  /*1cee0*/  STL [R1+0x1064], R9 ;  /* 0x0010640901007387 */ /* 0x0001e80000100800 */
[----:B------:R1:W-:Y:S04]  /*1cef0*/  STL [R1+0x1030], R8 ;  /* 0x0010300801007387 */ /* 0x0003e80000100800 */
[----:B0-----:R-:W3:Y:S01]  /*1cf00*/  LDL.LU R9, [R1+0xe0] ;  /* 0x0000e00001097983 */ /* 0x001ee20000300800 */
[----:B-1----:R-:W-:Y:S02]  /*1cf10*/  LEA.HI.X.SX32 R8, R21, R0, 0x1, P2 ;  /* 0x0000000015087211 */ /* 0x002fe400010f0eff */
        /* <DEDUP_REMOVED lines=16> */
[----:B------:R-:W-:Y:S04]  /*1d020*/  STL [R1+0x1084], R10 ;  /* 0x0010840a01007387 */ /* 0x000fe80000100800 */
[----:B------:R0:W-:Y:S01]  /*1d030*/  STL [R1+0x1050], R8 ;  /* 0x0010500801007387 */ /* 0x0001e20000100800 */
[----:B------:R-:W-:Y:S02]  /*1d040*/  LEA R18, P1, R11, R2, 0x1 ;  /* 0x000000020b127211 */ /* 0x000fe400078208ff */
[----:B0-----:R-:W-:-:S03]  /*1d050*/  LEA.HI.X.SX32 R8, R17, R0, 0x1, P4 ;  /* 0x0000000011087211 */ /* 0x001fc600020f0eff */
[----:B------:R0:W-:Y:S04]  /*1d060*/  STL [R1+0x108c], R18 ;  /* 0x00108c1201007387 */ /* 0x0001e80000100800 */
[----:B0-----:R-:W4:Y:S01]  /*1d070*/  LDL.LU R18, [R1+0xcc] ;  /* 0x0000cc0001127983 */ /* 0x001f220000300800 */
[----:B------:R-:W-:-:S03]  /*1d080*/  LEA R10, P4, R59, R2, 0x1 ;  /* 0x000000023b0a7211 */ /* 0x000fc600078808ff */
[----:B------:R0:W-:Y:S04]  /*1d090*/  STL [R1+0x1058], R8 ;  /* 0x0010580801007387 */ /* 0x0001e80000100800 */
[----:B------:R1:W-:Y:S04]  /*1d0a0*/  STL [R1+0x1094], R10 ;  /* 0x0010940a01007387 */ /* 0x0003e80000100800 */
[----:B------:R-:W4:Y:S01]  /*1d0b0*/  LDL.LU R17, [R1+0xc4] ;  /* 0x0000c40001117983 */ /* 0x000f220000300800 */
[----:B0-----:R-:W-:Y:S02]  /*1d0c0*/  LEA.HI.X.SX32 R8, R16, R0, 0x1, P6 ;  /* 0x0000000010087211 */ /* 0x001fe400030f0eff */
[----:B-1----:R-:W-:-:S03]  /*1d0d0*/  LEA R10, P6, R3, R2, 0x1 ;  /* 0x00000002030a7211 */ /* 0x002fc600078c08ff */
        /* <DEDUP_REMOVED lines=8> */
[----:B0-----:R-:W-:-:S05]  /*1d160*/  LEA.HI.X.SX32 R8, R14, R0, 0x1, P2 ;  /* 0x000000000e087211 */ /* 0x001fca00010f0eff */
[----:B------:R0:W-:Y:S01]  /*1d170*/  STL [R1+0x1070], R8 ;  /* 0x0010700801007387 */ /* 0x0001e20000100800 */
[----:B-1----:R-:W-:-:S05]  /*1d180*/  LEA R10, P2, R60, R2, 0x1 ;  /* 0x000000023c0a7211 */ /* 0x002fca00078408ff */
[----:B------:R1:W-:Y:S04]  /*1d190*/  STL [R1+0x10ac], R10 ;  /* 0x0010ac0a01007387 */ /* 0x0003e80000100800 */
[----:B------:R-:W4:Y:S01]  /*1d1a0*/  LDL.LU R14, [R1+0xb8] ;  /* 0x0000b800010e7983 */ /* 0x000f220000300800 */
[----:B0-----:R-:W-:-:S05]  /*1d1b0*/  LEA.HI.X.SX32 R8, R13, R0, 0x1, P0 ;  /* 0x000000000d087211 */ /* 0x001fca00000f0eff */
[----:B------:R0:W-:Y:S01]  /*1d1c0*/  STL [R1+0x1078], R8 ;  /* 0x0010780801007387 */ /* 0x0001e20000100800 */
[----:B-1----:R-:W-:-:S05]  /*1d1d0*/  LEA R10, P0, R7, R2, 0x1 ;  /* 0x00000002070a7211 */ /* 0x002fca00078008ff */
[----:B------:R-:W-:Y:S04]  /*1d1e0*/  STL [R1+0x10b4], R10 ;  /* 0x0010b40a01007387 */ /* 0x000fe80000100800 */
[----:B------:R-:W4:Y:S01]  /*1d1f0*/  LDL.LU R13, [R1+0xb4] ;  /* 0x0000b400010d7983 */ /* 0x000f220000300800 */
[----:B0-----:R-:W-:-:S05]  /*1d200*/  LEA.HI.X.SX32 R8, R12, R0, 0x1, P3 ;  /* 0x000000000c087211 */ /* 0x001fca00018f0eff */
        /* <DEDUP_REMOVED lines=14> */
[----:B------:R0:W-:Y:S04]  /*1d2f0*/  STL [R1+0x10cc], R10 ;  /* 0x0010cc0a01007387 */ /* 0x0001e80000100800 */
[----:B------:R-:W3:Y:S04]  /*1d300*/  LDL.LU R3, [R1+0x9c] ;  /* 0x00009c0001037983 */ /* 0x000ee80000300800 */
[----:B------:R1:W-:Y:S01]  /*1d310*/  STL [R1+0x1098], R8 ;  /* 0x0010980801007387 */ /* 0x0003e20000100800 */
[----:B0-----:R-:W-:Y:S02]  /*1d320*/  LEA R10, P6, R20, R2, 0x1 ;  /* 0x00000002140a7211 */ /* 0x001fe400078c08ff */
[----:B-1----:R-:W-:-:S03]  /*1d330*/  LEA.HI.X.SX32 R8, R61, R0, 0x1, P5 ;  /* 0x000000003d087211 */ /* 0x002fc600028f0eff */
[----:B------:R4:W-:Y:S04]  /*1d340*/  STL [R1+0x10d4], R10 ;  /* 0x0010d40a01007387 */ /* 0x0009e80000100800 */
[----:B------:R-:W3:Y:S04]  /*1d350*/  LDL.LU R61, [R1+0x98] ;  /* 0x00009800013d7983 */ /* 0x000ee80000300800 */
[----:B------:R0:W-:Y:S01]  /*1d360*/  STL [R1+0x10a0], R8 ;  /* 0x0010a00801007387 */ /* 0x0001e20000100800 */
[----:B----4-:R-:W-:Y:S02]  /*1d370*/  LEA R10, P5, R19, R2, 0x1 ;  /* 0x00000002130a7211 */ /* 0x010fe400078a08ff */
[----:B0-----:R-:W-:-:S03]  /*1d380*/  LEA.HI.X.SX32 R8, R60, R0, 0x1, P2 ;  /* 0x000000003c087211 */ /* 0x001fc600010f0eff */
[----:B------:R-:W-:Y:S01]  /*1d390*/  STL [R1+0x10dc], R10 ;  /* 0x0010dc0a01007387 */ /* 0x000fe20000100800 */
[----:B------:R-:W-:-:S03]  /*1d3a0*/  LEA.HI.X.SX32 R7, R7, R0, 0x1, P0 ;  /* 0x0000000007077211 */ /* 0x000fc600000f0eff */
[----:B------:R-:W4:Y:S04]  /*1d3b0*/  LDL.LU R60, [R1+0x94] ;  /* 0x00009400013c7983 */ /* 0x000f280000300800 */
[----:B------:R0:W-:Y:S01]  /*1d3c0*/  STL [R1+0x10a8], R8 ;  /* 0x0010a80801007387 */ /* 0x0001e20000100800 */
[----:B------:R-:W-:-:S03]  /*1d3d0*/  LEA.HI.X.SX32 R6, R6, R0, 0x1, P3 ;  /* 0x0000000006067211 */ /* 0x000fc600018f0eff */
[----:B0-----:R-:W4:Y:S01]  /*1d3e0*/  LDL.LU R8, [R1+0x90] ;  /* 0x0000900001087983 */ /* 0x001f220000300800 */
[----:B------:R-:W-:-:S05]  /*1d3f0*/  LEA R10, P2, R18, R2, 0x1 ;  /* 0x00000002120a7211 */ /* 0x000fca00078408ff */
[----:B------:R0:W-:Y:S04]  /*1d400*/  STL [R1+0x10e4], R10 ;  /* 0x0010e40a01007387 */ /* 0x0001e80000100800 */
[----:B------:R1:W-:Y:S01]  /*1d410*/  STL [R1+0x10b0], R7 ;  /* 0x0010b00701007387 */ /* 0x0003e20000100800 */
[----:B0-----:R-:W-:-:S03]  /*1d420*/  LEA R10, P0, R17, R2, 0x1 ;  /* 0x00000002110a7211 */ /* 0x001fc600078008ff */
[----:B-1----:R-:W4:Y:S04]  /*1d430*/  LDL.LU R7, [R1+0x8c] ;  /* 0x00008c0001077983 */ /* 0x002f280000300800 */
[----:B------:R-:W-:Y:S04]  /*1d440*/  STL [R1+0x10ec], R10 ;  /* 0x0010ec0a01007387 */ /* 0x000fe80000100800 */
[----:B------:R0:W-:Y:S04]  /*1d450*/  STL [R1+0x10b8], R6 ;  /* 0x0010b80601007387 */ /* 0x0001e80000100800 */
[----:B0-----:R-:W4:Y:S01]  /*1d460*/  LDL.LU R6, [R1+0x84] ;  /* 0x0000840001067983 */ /* 0x001f220000300800 */
[----:B------:R-:W-:-:S02]  /*1d470*/  LEA R10, P3, R16, R2, 0x1 ;  /* 0x00000002100a7211 */ /* 0x000fc400078608ff */
[-C--:B------:R-:W-:Y:S02]  /*1d480*/  LEA.HI.X.SX32 R56, R9, R0.reuse, 0x1, P1 ;  /* 0x0000000009387211 */ /* 0x080fe400008f0eff */
[----:B------:R-:W-:Y:S01]  /*1d490*/  LEA.HI.X.SX32 R9, R21, R0, 0x1, P4 ;  /* 0x0000000015097211 */ /* 0x000fe200020f0eff */
[----:B------:R0:W-:Y:S04]  /*1d4a0*/  STL [R1+0x10f4], R10 ;  /* 0x0010f40a01007387 */ /* 0x0001e80000100800 */
[----:B------:R1:W-:Y:S04]  /*1d4b0*/  STL [R1+0x10c0], R56 ;  /* 0x0010c03801007387 */ /* 0x0003e80000100800 */
[----:B------:R-:W4:Y:S01]  /*1d4c0*/  LDL.LU R21, [R1+0x80] ;  /* 0x0000800001157983 */ /* 0x000f220000300800 */
[----:B0-----:R-:W-:-:S05]  /*1d4d0*/  LEA R10, P1, R15, R2, 0x1 ;  /* 0x000000020f0a7211 */ /* 0x001fca00078208ff */
[----:B------:R0:W-:Y:S04]  /*1d4e0*/  STL [R1+0x10fc], R10 ;  /* 0x0010fc0a01007387 */ /* 0x0001e80000100800 */
[----:B------:R0:W-:Y:S01]  /*1d4f0*/  STL [R1+0x10c8], R9 ;  /* 0x0010c80901007387 */ /* 0x0001e20000100800 */
[----:B-1----:R-:W-:Y:S02]  /*1d500*/  LEA R56, P4, R14, R2, 0x1 ;  /* 0x000000020e387211 */ /* 0x002fe400078808ff */
[----:B0-----:R-:W-:-:S03]  /*1d510*/  LEA.HI.X.SX32 R10, R20, R0, 0x1, P6 ;  /* 0x00000000140a7211 */ /* 0x001fc600030f0eff */
[----:B------:R-:W-:Y:S04]  /*1d520*/  STL [R1+0x1104], R56 ;  /* 0x0011043801007387 */ /* 0x000fe80000100800 */
[----:B------:R-:W4:Y:S01]  /*1d530*/  LDL.LU R20, [R1+0x7c] ;  /* 0x00007c0001147983 */ /* 0x000f220000300800 */
[----:B------:R-:W-:-:S03]  /*1d540*/  LEA.HI.X.SX32 R19, R19, R0, 0x1, P5 ;  /* 0x0000000013137211 */ /* 0x000fc600028f0eff */
[----:B------:R0:W-:Y:S01]  /*1d550*/  STL [R1+0x10d0], R10 ;  /* 0x0010d00a01007387 */ /* 0x0001e20000100800 */
[----:B------:R-:W-:-:S05]  /*1d560*/  LEA R9, P6, R13, R2, 0x1 ;  /* 0x000000020d097211 */ /* 0x000fca00078c08ff */
[----:B------:R-:W-:Y:S04]  /*1d570*/  STL [R1+0x110c], R9 ;  /* 0x00110c0901007387 */ /* 0x000fe80000100800 */
[----:B------:R1:W-:Y:S01]  /*1d580*/  STL [R1+0x10d8], R19 ;  /* 0x0010d81301007387 */ /* 0x0003e20000100800 */
[----:B0-----:R-:W-:-:S03]  /*1d590*/  LEA R10, P5, R12, R2, 0x1 ;  /* 0x000000020c0a7211 */ /* 0x001fc600078a08ff */
[----:B-1----:R-:W4:Y:S01]  /*1d5a0*/  LDL.LU R19, [R1+0x74] ;  /* 0x0000740001137983 */ /* 0x002f220000300800 */
[----:B------:R-:W-:-:S03]  /*1d5b0*/  LEA.HI.X.SX32 R9, R18, R0, 0x1, P2 ;  /* 0x0000000012097211 */ /* 0x000fc600010f0eff */
[----:B------:R0:W-:Y:S04]  /*1d5c0*/  STL [R1+0x1114], R10 ;  /* 0x0011140a01007387 */ /* 0x0001e80000100800 */
[----:B------:R-:W-:Y:S01]  /*1d5d0*/  STL [R1+0x10e0], R9 ;  /* 0x0010e00901007387 */ /* 0x000fe20000100800 */
[----:B--2---:R-:W-:-:S05]  /*1d5e0*/  LEA R18, P2, R11, R2, 0x1 ;  /* 0x000000020b127211 */ /* 0x004fca00078408ff */
[----:B------:R1:W-:Y:S01]  /*1d5f0*/  STL [R1+0x111c], R18 ;  /* 0x00111c1201007387 */ /* 0x0003e20000100800 */
[----:B0-----:R-:W-:-:S03]  /*1d600*/  LEA.HI.X.SX32 R10, R17, R0, 0x1, P0 ;  /* 0x00000000110a7211 */ /* 0x001fc600000f0eff */
[----:B-1----:R-:W2:Y:S01]  /*1d610*/  LDL.LU R18, [R1+0x70] ;  /* 0x0000700001127983 */ /* 0x002ea20000300800 */
[----:B------:R-:W-:-:S03]  /*1d620*/  LEA.HI.X.SX32 R16, R16, R0, 0x1, P3 ;  /* 0x0000000010107211 */ /* 0x000fc600018f0eff */
[----:B------:R-:W-:Y:S01]  /*1d630*/  STL [R1+0x10e8], R10 ;  /* 0x0010e80a01007387 */ /* 0x000fe20000100800 */
[----:B---3--:R-:W-:-:S05]  /*1d640*/  LEA R9, P0, R59, R2, 0x1 ;  /* 0x000000023b097211 */ /* 0x008fca00078008ff */
[----:B------:R0:W-:Y:S04]  /*1d650*/  STL [R1+0x1124], R9 ;  /* 0x0011240901007387 */ /* 0x0001e80000100800 */
[----:B------:R1:W-:Y:S04]  /*1d660*/  STL [R1+0x10f0], R16 ;  /* 0x0010f01001007387 */ /* 0x0003e80000100800 */
[----:B------:R-:W3:Y:S01]  /*1d670*/  LDL.LU R17, [R1+0x6c] ;  /* 0x00006c0001117983 */ /* 0x000ee20000300800 */
[----:B0-----:R-:W-:Y:S02]  /*1d680*/  LEA.HI.X.SX32 R9, R15, R0, 0x1, P1 ;  /* 0x000000000f097211 */ /* 0x001fe400008f0eff */
[----:B------:R-:W-:-:S05]  /*1d690*/  LEA R10, P3, R3, R2, 0x1 ;  /* 0x00000002030a7211 */ /* 0x000fca00078608ff */
[----:B------:R0:W-:Y:S04]  /*1d6a0*/  STL [R1+0x112c], R10 ;  /* 0x00112c0a01007387 */ /* 0x0001e80000100800 */
[----:B------:R4:W-:Y:S01]  /*1d6b0*/  STL [R1+0x10f8], R9 ;  /* 0x0010f80901007387 */ /* 0x0009e20000100800 */
[----:B------:R-:W-:-:S05]  /*1d6c0*/  LEA R15, P1, R61, R2, 0x1 ;  /* 0x000000023d0f7211 */ /* 0x000fca00078208ff */
[----:B------:R4:W-:Y:S04]  /*1d6d0*/  STL [R1+0x1134], R15 ;  /* 0x0011340f01007387 */ /* 0x0009e80000100800 */
[----:B-1----:R-:W3:Y:S01]  /*1d6e0*/  LDL.LU R16, [R1+0x68] ;  /* 0x0000680001107983 */ /* 0x002ee20000300800 */
[-C--:B0-----:R-:W-:Y:S02]  /*1d6f0*/  LEA.HI.X.SX32 R10, R14, R0.reuse, 0x1, P4 ;  /* 0x000000000e0a7211 */ /* 0x081fe400020f0eff */
[----:B------:R-:W-:-:S03]  /*1d700*/  LEA.HI.X.SX32 R13, R13, R0, 0x1, P6 ;  /* 0x000000000d0d7211 */ /* 0x000fc600030f0eff */
[----:B------:R0:W-:Y:S01]  /*1d710*/  STL [R1+0x1100], R10 ;  /* 0x0011000a01007387 */ /* 0x0001e20000100800 */
[----:B----4-:R-:W-:-:S05]  /*1d720*/  LEA R9, P4, R60, R2, 0x1 ;  /* 0x000000023c097211 */ /* 0x010fca00078808ff */
[----:B------:R1:W-:Y:S04]  /*1d730*/  STL [R1+0x113c], R9 ;  /* 0x00113c0901007387 */ /* 0x0003e80000100800 */
[----:B------:R-:W-:Y:S04]  /*1d740*/  STL [R1+0x1108], R13 ;  /* 0x0011080d01007387 */ /* 0x000fe80000100800 */
[----:B------:R-:W4:Y:S01]  /*1d750*/  LDL.LU R15, [R1+0x64] ;  /* 0x00006400010f7983 */ /* 0x000f220000300800 */
[----:B0-----:R-:W-:Y:S02]  /*1d760*/  LEA R10, P6, R8, R2, 0x1 ;  /* 0x00000002080a7211 */ /* 0x001fe400078c08ff */
[----:B-1----:R-:W-:-:S03]  /*1d770*/  LEA.HI.X.SX32 R9, R12, R0, 0x1, P5 ;  /* 0x000000000c097211 */ /* 0x002fc600028f0eff */
[----:B------:R-:W-:Y:S04]  /*1d780*/  STL [R1+0x1144], R10 ;  /* 0x0011440a01007387 */ /* 0x000fe80000100800 */
[----:B------:R0:W-:Y:S02]  /*1d790*/  STL [R1+0x1110], R9 ;  /* 0x0011100901007387 */ /* 0x0001e40000100800 */
[----:B0-----:R-:W-:Y:S02]  /*1d7a0*/  LEA.HI.X.SX32 R9, R11, R0, 0x1, P2 ;  /* 0x000000000b097211 */ /* 0x001fe400010f0eff */
[----:B------:R-:W-:-:S05]  /*1d7b0*/  LEA R12, P5, R7, R2, 0x1 ;  /* 0x00000002070c7211 */ /* 0x000fca00078a08ff */
[----:B------:R-:W-:Y:S04]  /*1d7c0*/  STL [R1+0x114c], R12 ;  /* 0x00114c0c01007387 */ /* 0x000fe80000100800 */
[----:B------:R-:W4:Y:S04]  /*1d7d0*/  LDL.LU R14, [R1+0x5c] ;  /* 0x00005c00010e7983 */ /* 0x000f280000300800 */
[----:B------:R0:W-:Y:S01]  /*1d7e0*/  STL [R1+0x1118], R9 ;  /* 0x0011180901007387 */ /* 0x0001e20000100800 */
[----:B------:R-:W-:-:S05]  /*1d7f0*/  LEA R10, P2, R6, R2, 0x1 ;  /* 0x00000002060a7211 */ /* 0x000fca00078408ff */
[----:B------:R1:W-:Y:S01]  /*1d800*/  STL [R1+0x1154], R10 ;  /* 0x0011540a01007387 */ /* 0x0003e20000100800 */
[----:B0-----:R-:W-:-:S03]  /*1d810*/  LEA.HI.X.SX32 R9, R59, R0, 0x1, P0 ;  /* 0x000000003b097211 */ /* 0x001fc600000f0eff */
[----:B------:R-:W4:Y:S04]  /*1d820*/  LDL.LU R13, [R1+0x58] ;  /* 0x00005800010d7983 */ /* 0x000f280000300800 */
[----:B------:R0:W-:Y:S01]  /*1d830*/  STL [R1+0x1120], R9 ;  /* 0x0011200901007387 */ /* 0x0001e20000100800 */
[----:B-1----:R-:W-:-:S03]  /*1d840*/  LEA R10, P0, R21, R2, 0x1 ;  /* 0x00000002150a7211 */ /* 0x002fc600078008ff */
[----:B------:R-:W4:Y:S04]  /*1d850*/  LDL.LU R12, [R1+0x54] ;  /* 0x00005400010c7983 */ /* 0x000f280000300800 */
[----:B------:R-:W-:Y:S01]  /*1d860*/  STL [R1+0x115c], R10 ;  /* 0x00115c0a01007387 */ /* 0x000fe20000100800 */
[----:B0-----:R-:W-:-:S03]  /*1d870*/  LEA.HI.X.SX32 R9, R3, R0, 0x1, P3 ;  /* 0x0000000003097211 */ /* 0x001fc600018f0eff */
[----:B------:R-:W4:Y:S04]  /*1d880*/  LDL.LU R11, [R1+0x4c] ;  /* 0x00004c00010b7983 */ /* 0x000f280000300800 */
[----:B------:R0:W-:Y:S04]  /*1d890*/  STL [R1+0x1128], R9 ;  /* 0x0011280901007387 */ /* 0x0001e80000100800 */
[----:B------:R-:W4:Y:S01]  /*1d8a0*/  LDL.LU R59, [R1+0x48] ;  /* 0x00004800013b7983 */ /* 0x000f220000300800 */
[----:B------:R-:W-:Y:S02]  /*1d8b0*/  LEA R3, P3, R20, R2, 0x1 ;  /* 0x0000000214037211 */ /* 0x000fe400078608ff */
[----:B0-----:R-:W-:-:S03]  /*1d8c0*/  LEA.HI.X.SX32 R9, R61, R0, 0x1, P1 ;  /* 0x000000003d097211 */ /* 0x001fc600008f0eff */
[----:B------:R0:W-:Y:S04]  /*1d8d0*/  STL [R1+0x1164], R3 ;  /* 0x0011640301007387 */ /* 0x0001e80000100800 */
[----:B0-----:R-:W4:Y:S04]  /*1d8e0*/  LDL.LU R3, [R1+0x44] ;  /* 0x0000440001037983 */ /* 0x001f280000300800 */
[----:B------:R0:W-:Y:S04]  /*1d8f0*/  STL [R1+0x1130], R9 ;  /* 0x0011300901007387 */ /* 0x0001e80000100800 */
[----:B------:R-:W4:Y:S01]  /*1d900*/  LDL.LU R61, [R1+0x40] ;  /* 0x00004000013d7983 */ /* 0x000f220000300800 */
[----:B------:R-:W-:-:S02]  /*1d910*/  LEA R10, P1, R19, R2, 0x1 ;  /* 0x00000002130a7211 */ /* 0x000fc400078208ff */
[----:B0-----:R-:W-:-:S03]  /*1d920*/  LEA.HI.X.SX32 R9, R60, R0, 0x1, P4 ;  /* 0x000000003c097211 */ /* 0x001fc600020f0eff */
[----:B------:R2:W-:Y:S04]  /*1d930*/  STL [R1+0x116c], R10 ;  /* 0x00116c0a01007387 */ /* 0x0005e80000100800 */
[----:B------:R-:W4:Y:S04]  /*1d940*/  LDL.LU R60, [R1+0x3c] ;  /* 0x00003c00013c7983 */ /* 0x000f280000300800 */
[----:B------:R0:W-:Y:S04]  /*1d950*/  STL [R1+0x1138], R9 ;  /* 0x0011380901007387 */ /* 0x0001e80000100800 */
[----:B------:R-:W4:Y:S01]  /*1d960*/  LDL.LU R58, [R1+0x34] ;  /* 0x00003400013a7983 */ /* 0x000f220000300800 */
[----:B--2---:R-:W-:-:S02]  /*1d970*/  LEA R10, P4, R18, R2, 0x1 ;  /* 0x00000002120a7211 */ /* 0x004fc400078808ff */
[----:B0-----:R-:W-:-:S03]  /*1d980*/  LEA.HI.X.SX32 R9, R8, R0, 0x1, P6 ;  /* 0x0000000008097211 */ /* 0x001fc600030f0eff */
[----:B------:R0:W-:Y:S04]  /*1d990*/  STL [R1+0x1174], R10 ;  /* 0x0011740a01007387 */ /* 0x0001e80000100800 */
[----:B------:R-:W2:Y:S04]  /*1d9a0*/  LDL.LU R57, [R1+0x30] ;  /* 0x0000300001397983 */ /* 0x000ea80000300800 */
[----:B------:R1:W-:Y:S04]  /*1d9b0*/  STL [R1+0x1140], R9 ;  /* 0x0011400901007387 */ /* 0x0003e80000100800 */
[----:B------:R-:W2:Y:S01]  /*1d9c0*/  LDL.LU R56, [R1+0x2c] ;  /* 0x00002c0001387983 */ /* 0x000ea20000300800 */
[----:B------:R-:W-:-:S02]  /*1d9d0*/  LEA.HI.X.SX32 R7, R7, R0, 0x1, P5 ;  /* 0x0000000007077211 */ /* 0x000fc400028f0eff */
[----:B---3--:R-:W-:-:S05]  /*1d9e0*/  LEA R8, P6, R17, R2, 0x1 ;  /* 0x0000000211087211 */ /* 0x008fca00078c08ff */
[----:B------:R-:W-:Y:S04]  /*1d9f0*/  STL [R1+0x117c], R8 ;  /* 0x00117c0801007387 */ /* 0x000fe80000100800 */
[----:B0-----:R-:W3:Y:S04]  /*1da00*/  LDL.LU R10, [R1+0x28] ;  /* 0x00002800010a7983 */ /* 0x001ee80000300800 */
[----:B------:R0:W-:Y:S04]  /*1da10*/  STL [R1+0x1148], R7 ;  /* 0x0011480701007387 */ /* 0x0001e80000100800 */
[----:B-1----:R-:W2:Y:S01]  /*1da20*/  LDL.LU R9, [R1+0x20] ;  /* 0x0000200001097983 */ /* 0x002ea20000300800 */
[----:B0-----:R-:W-:-:S02]  /*1da30*/  LEA.HI.X.SX32 R7, R6, R0, 0x1, P2 ;  /* 0x0000000006077211 */ /* 0x001fc400010f0eff */
[----:B------:R-:W-:-:S05]  /*1da40*/  LEA R8, P5, R16, R2, 0x1 ;  /* 0x0000000210087211 */ /* 0x000fca00078a08ff */
[----:B------:R0:W-:Y:S04]  /*1da50*/  STL [R1+0x1184], R8 ;  /* 0x0011840801007387 */ /* 0x0001e80000100800 */
[----:B0-----:R-:W2:Y:S04]  /*1da60*/  LDL.LU R8, [R1+0x1c] ;  /* 0x00001c0001087983 */ /* 0x001ea80000300800 */
[----:B------:R0:W-:Y:S04]  /*1da70*/  STL [R1+0x1150], R7 ;  /* 0x0011500701007387 */ /* 0x0001e80000100800 */
[----:B0-----:R-:W2:Y:S01]  /*1da80*/  LDL.LU R7, [R1+0x14] ;  /* 0x0000140001077983 */ /* 0x001ea20000300800 */
[----:B----4-:R-:W-:-:S02]  /*1da90*/  LEA R6, P2, R15, R2, 0x1 ;  /* 0x000000020f067211 */ /* 0x010fc400078408ff */
[----:B------:R-:W-:-:S03]  /*1daa0*/  LEA.HI.X.SX32 R21, R21, R0, 0x1, P0 ;  /* 0x0000000015157211 */ /* 0x000fc600000f0eff */
[----:B------:R0:W-:Y:S01]  /*1dab0*/  STL [R1+0x118c], R6 ;  /* 0x00118c0601007387 */ /* 0x0001e20000100800 */
[----:B------:R-:W-:-:S03]  /*1dac0*/  LEA.HI.X.SX32 R20, R20, R0, 0x1, P3 ;  /* 0x0000000014147211 */ /* 0x000fc600018f0eff */
[----:B0-----:R-:W4:Y:S04]  /*1dad0*/  LDL.LU R6, [R1+0x10] ;  /* 0x0000100001067983 */ /* 0x001f280000300800 */
[----:B------:R0:W-:Y:S01]  /*1dae0*/  STL [R1+0x1158], R21 ;  /* 0x0011581501007387 */ /* 0x0001e20000100800 */
[-C--:B------:R-:W-:Y:S02]  /*1daf0*/  LEA.HI.X.SX32 R19, R19, R0.reuse, 0x1, P1 ;  /* 0x0000000013137211 */ /* 0x080fe400008f0eff */
[----:B------:R-:W-:Y:S02]  /*1db00*/  LEA.HI.X.SX32 R18, R18, R0, 0x1, P4 ;  /* 0x0000000012127211 */ /* 0x000fe400020f0eff */
[----:B0-----:R-:W-:-:S05]  /*1db10*/  LEA R21, P0, R14, R2, 0x1 ;  /* 0x000000020e157211 */ /* 0x001fca00078008ff */
[----:B------:R0:W-:Y:S04]  /*1db20*/  STL [R1+0x1194], R21 ;  /* 0x0011941501007387 */ /* 0x0001e80000100800 */
[----:B0-----:R-:W3:Y:S04]  /*1db30*/  LDL.LU R21, [R1+0x1834] ;  /* 0x0018340001157983 */ /* 0x001ee80000300800 */
[----:B------:R0:W-:Y:S02]  /*1db40*/  STL [R1+0x1160], R20 ;  /* 0x0011601401007387 */ /* 0x0001e40000100800 */
[----:B0-----:R-:W-:-:S05]  /*1db50*/  LEA R20, P3, R13, R2, 0x1 ;  /* 0x000000020d147211 */ /* 0x001fca00078608ff */
[----:B------:R0:W-:Y:S04]  /*1db60*/  STL [R1+0x119c], R20 ;  /* 0x00119c1401007387 */ /* 0x0001e80000100800 */
[----:B0-----:R-:W4:Y:S04]  /*1db70*/  LDL.LU R20, [R1+0x1830] ;  /* 0x0018300001147983 */ /* 0x001f280000300800 */
[----:B------:R0:W-:Y:S02]  /*1db80*/  STL [R1+0x1168], R19 ;  /* 0x0011681301007387 */ /* 0x0001e40000100800 */
[----:B0-----:R-:W-:-:S05]  /*1db90*/  LEA R19, P1, R12, R2, 0x1 ;  /* 0x000000020c137211 */ /* 0x001fca00078208ff */
[----:B------:R0:W-:Y:S01]  /*1dba0*/  STL [R1+0x11a4], R19 ;  /* 0x0011a41301007387 */ /* 0x0001e20000100800 */
[----:B------:R-:W-:-:S03]  /*1dbb0*/  LEA.HI.X.SX32 R17, R17, R0, 0x1, P6 ;  /* 0x0000000011117211 */ /* 0x000fc600030f0eff */
        /* <DEDUP_REMOVED lines=32> */
[----:B--2---:R-:W-:-:S05]  /*1ddc0*/  LEA R12, P1, R57, R2, 0x1 ;  /* 0x00000002390c7211 */ /* 0x004fca00078208ff */
[----:B------:R0:W-:Y:S01]  /*1ddd0*/  STL [R1+0x11dc], R12 ;  /* 0x0011dc0c01007387 */ /* 0x0001e20000100800 */
[----:B------:R-:W-:-:S03]  /*1dde0*/  LEA.HI.X.SX32 R59, R59, R0, 0x1, P6 ;  /* 0x000000003b3b7211 */ /* 0x000fc600030f0eff */
[----:B0-----:R-:W2:Y:S04]  /*1ddf0*/  LDL.LU R12, [R1+0x1810] ;  /* 0x00181000010c7983 */ /* 0x001ea80000300800 */
[----:B------:R0:W-:Y:S02]  /*1de00*/  STL [R1+0x11a8], R11 ;  /* 0x0011a80b01007387 */ /* 0x0001e40000100800 */
[----:B0-----:R-:W-:-:S05]  /*1de10*/  LEA R11, P4, R56, R2, 0x1 ;  /* 0x00000002380b7211 */ /* 0x001fca00078808ff */
[----:B------:R0:W-:Y:S01]  /*1de20*/  STL [R1+0x11e4], R11 ;  /* 0x0011e40b01007387 */ /* 0x0001e20000100800 */
[----:B------:R-:W-:-:S03]  /*1de30*/  LEA.HI.X.SX32 R3, R3, R0, 0x1, P5 ;  /* 0x0000000003037211 */ /* 0x000fc600028f0eff */
[----:B0-----:R-:W2:Y:S04]  /*1de40*/  LDL.LU R11, [R1+0x180c] ;  /* 0x00180c00010b7983 */ /* 0x001ea80000300800 */
[----:B------:R3:W-:Y:S02]  /*1de50*/  STL [R1+0x11b0], R59 ;  /* 0x0011b03b01007387 */ /* 0x0007e40000100800 */
[----:B---3--:R-:W-:-:S05]  /*1de60*/  LEA R59, P6, R10, R2, 0x1 ;  /* 0x000000020a3b7211 */ /* 0x008fca00078c08ff */
[----:B------:R0:W-:Y:S01]  /*1de70*/  STL [R1+0x11ec], R59 ;  /* 0x0011ec3b01007387 */ /* 0x0001e20000100800 */
[----:B------:R-:W-:-:S03]  /*1de80*/  LEA.HI.X.SX32 R61, R61, R0, 0x1, P2 ;  /* 0x000000003d3d7211 */ /* 0x000fc600010f0eff */
[----:B0-----:R-:W3:Y:S04]  /*1de90*/  LDL.LU R59, [R1+0x1808] ;  /* 0x00180800013b7983 */ /* 0x001ee80000300800 */
[----:B------:R0:W-:Y:S02]  /*1dea0*/  STL [R1+0x11b8], R3 ;  /* 0x0011b80301007387 */ /* 0x0001e40000100800 */
[----:B0-----:R-:W-:-:S05]  /*1deb0*/  LEA R3, P5, R9, R2, 0x1 ;  /* 0x0000000209037211 */ /* 0x001fca00078a08ff */
[----:B------:R0:W-:Y:S01]  /*1dec0*/  STL [R1+0x11f4], R3 ;  /* 0x0011f40301007387 */ /* 0x0001e20000100800 */
[----:B------:R-:W-:-:S03]  /*1ded0*/  LEA.HI.X.SX32 R60, R60, R0, 0x1, P0 ;  /* 0x000000003c3c7211 */ /* 0x000fc600000f0eff */
[----:B0-----:R-:W2:Y:S04]  /*1dee0*/  LDL.LU R3, [R1+0x1804] ;  /* 0x0018040001037983 */ /* 0x001ea80000300800 */
[----:B------:R0:W-:Y:S02]  /*1def0*/  STL [R1+0x11c0], R61 ;  /* 0x0011c03d01007387 */ /* 0x0001e40000100800 */
[----:B0-----:R-:W-:-:S05]  /*1df00*/  LEA R61, P2, R8, R2, 0x1 ;  /* 0x00000002083d7211 */ /* 0x001fca00078408ff */
[----:B------:R0:W-:Y:S04]  /*1df10*/  STL [R1+0x11fc], R61 ;  /* 0x0011fc3d01007387 */ /* 0x0001e80000100800 */
[----:B0-----:R-:W2:Y:S04]  /*1df20*/  LDL.LU R61, [R1+0x1800] ;  /* 0x00180000013d7983 */ /* 0x001ea80000300800 */
[----:B------:R0:W-:Y:S02]  /*1df30*/  STL [R1+0x11c8], R60 ;  /* 0x0011c83c01007387 */ /* 0x0001e40000100800 */
[----:B0-----:R-:W-:-:S05]  /*1df40*/  LEA R60, P0, R7, R2, 0x1 ;  /* 0x00000002073c7211 */ /* 0x001fca00078008ff */
[----:B------:R0:W-:Y:S04]  /*1df50*/  STL [R1+0x1204], R60 ;  /* 0x0012043c01007387 */ /* 0x0001e80000100800 */
[----:B0-----:R-:W3:Y:S01]  /*1df60*/  LDL.LU R60, [R1+0x17fc] ;  /* 0x0017fc00013c7983 */ /* 0x001ee20000300800 */
[----:B------:R-:W-:-:S05]  /*1df70*/  LEA.HI.X.SX32 R58, R58, R0, 0x1, P3 ;  /* 0x000000003a3a7211 */ /* 0x000fca00018f0eff */
[----:B------:R4:W-:Y:S02]  /*1df80*/  STL [R1+0x11d0], R58 ;  /* 0x0011d03a01007387 */ /* 0x0009e40000100800 */
[----:B----4-:R-:W-:-:S05]  /*1df90*/  LEA R58, P3, R6, R2, 0x1 ;  /* 0x00000002063a7211 */ /* 0x010fca00078608ff */
[----:B------:R0:W-:Y:S02]  /*1dfa0*/  STL [R1+0x120c], R58 ;  /* 0x00120c3a01007387 */ /* 0x0001e40000100800 */
[----:B0-----:R-:W-:-:S05]  /*1dfb0*/  LEA.HI.X.SX32 R58, R57, R0, 0x1, P1 ;  /* 0x00000000393a7211 */ /* 0x001fca00008f0eff */
[----:B------:R0:W-:Y:S02]  /*1dfc0*/  STL [R1+0x11d8], R58 ;  /* 0x0011d83a01007387 */ /* 0x0001e40000100800 */
[----:B0-----:R-:W-:Y:S01]  /*1dfd0*/  LEA.HI.X.SX32 R58, R56, R0, 0x1, P4 ;  /* 0x00000000383a7211 */ /* 0x001fe200020f0eff */
[----:B------:R-:W-:Y:S02]  /*1dfe0*/  IMAD R22, R22, c[0x0][0x190], RZ ;  /* 0x0000640016167a24 */ /* 0x000fe400078e02ff */
[----:B------:R-:W-:Y:S02]  /*1dff0*/  IMAD R23, R23, c[0x0][0x190], RZ ;  /* 0x0000640017177a24 */ /* 0x000fe400078e02ff */
[----:B------:R-:W-:Y:S02]  /*1e000*/  IMAD R24, R24, c[0x0][0x190], RZ ;  /* 0x0000640018187a24 */ /* 0x000fe400078e02ff */
[----:B------:R-:W-:Y:S02]  /*1e010*/  IMAD R25, R25, c[0x0][0x190], RZ ;  /* 0x0000640019197a24 */ /* 0x000fe400078e02ff */
        /* <DEDUP_REMOVED lines=25> */
[----:B------:R-:W-:Y:S01]  /*1e1b0*/  IMAD R51, R51, c[0x0][0x190], RZ ;  /* 0x0000640033337a24 */ /* 0x000fe200078e02ff */
[-C--:B--2---:R-:W-:Y:S02]  /*1e1c0*/  LEA R56, P4, R61, R2.reuse, 0x1 ;  /* 0x000000023d387211 */ /* 0x084fe400078808ff */
[----:B---3--:R-:W-:-:S05]  /*1e1d0*/  LEA R57, P1, R60, R2, 0x1 ;  /* 0x000000023c397211 */ /* 0x008fca00078208ff */
[----:B------:R0:W-:Y:S04]  /*1e1e0*/  STL [R1+0x1214], R57 ;  /* 0x0012143901007387 */ /* 0x0001e80000100800 */
[----:B------:R-:W-:Y:S01]  /*1e1f0*/  STL [R1+0x11e0], R58 ;  /* 0x0011e03a01007387 */ /* 0x000fe20000100800 */
[----:B0-----:R-:W-:Y:S02]  /*1e200*/  LEA.HI.X.SX32 R57, R10, R0, 0x1, P6 ;  /* 0x000000000a397211 */ /* 0x001fe400030f0eff */
[----:B------:R-:W-:Y:S01]  /*1e210*/  LEA R10, P6, R3, R2, 0x1 ;  /* 0x00000002030a7211 */ /* 0x000fe200078c08ff */
[----:B------:R0:W-:Y:S04]  /*1e220*/  STL [R1+0x121c], R56 ;  /* 0x00121c3801007387 */ /* 0x0001e80000100800 */
[----:B------:R-:W-:Y:S04]  /*1e230*/  STL [R1+0x11e8], R57 ;  /* 0x0011e83901007387 */ /* 0x000fe80000100800 */
[----:B------:R1:W-:Y:S01]  /*1e240*/  STL [R1+0x1224], R10 ;  /* 0x0012240a01007387 */ /* 0x0003e20000100800 */
[----:B0-----:R-:W-:-:S02]  /*1e250*/  LEA.HI.X.SX32 R56, R9, R0, 0x1, P5 ;  /* 0x0000000009387211 */ /* 0x001fc400028f0eff */
[----:B------:R-:W-:-:S03]  /*1e260*/  LEA R9, P5, R59, R2, 0x1 ;  /* 0x000000023b097211 */ /* 0x000fc600078a08ff */
[----:B------:R-:W-:Y:S01]  /*1e270*/  STL [R1+0x11f0], R56 ;  /* 0x0011f03801007387 */ /* 0x000fe20000100800 */
[----:B-1----:R-:W-:Y:S02]  /*1e280*/  LEA.HI.X.SX32 R10, R8, R0, 0x1, P2 ;  /* 0x00000000080a7211 */ /* 0x002fe400010f0eff */
        /* <DEDUP_REMOVED lines=10> */
[----:B------:R1:W-:Y:S01]  /*1e330*/  STL [R1+0x1208], R8 ;  /* 0x0012080801007387 */ /* 0x0003e20000100800 */
[----:B0-----:R-:W-:-:S03]  /*1e340*/  LEA.HI.X.SX32 R7, R60, R0, 0x1, P1 ;  /* 0x000000003c077211 */ /* 0x001fc600008f0eff */
[----:B------:R0:W5:Y:S01]  /*1e350*/  LDL.LU R60, [R1+0x17f8] ;  /* 0x0017f800013c7983 */ /* 0x0001620000300800 */
[----:B-1----:R-:W-:-:S03]  /*1e360*/  LEA.HI.X.SX32 R8, R61, R0, 0x1, P4 ;  /* 0x000000003d087211 */ /* 0x002fc600020f0eff */
[----:B------:R1:W-:Y:S04]  /*1e370*/  STL [R1+0x1244], R6 ;  /* 0x0012440601007387 */ /* 0x0003e80000100800 */
[----:B------:R2:W-:Y:S04]  /*1e380*/  STL [R1+0x1210], R7 ;  /* 0x0012100701007387 */ /* 0x0005e80000100800 */
[----:B------:R0:W5:Y:S01]  /*1e390*/  LDL.LU R61, [R1+0x17f4] ;  /* 0x0017f400013d7983 */ /* 0x0001620000300800 */
[-C--:B-1----:R-:W-:Y:S02]  /*1e3a0*/  LEA R6, P1, R14, R2.reuse, 0x1 ;  /* 0x000000020e067211 */ /* 0x082fe400078208ff */
[----:B--2---:R-:W-:-:S03]  /*1e3b0*/  LEA R7, P4, R15, R2, 0x1 ;  /* 0x000000020f077211 */ /* 0x004fc600078808ff */
[----:B------:R1:W-:Y:S04]  /*1e3c0*/  STL [R1+0x124c], R6 ;  /* 0x00124c0601007387 */ /* 0x0003e80000100800 */
[----:B------:R2:W-:Y:S01]  /*1e3d0*/  STL [R1+0x1218], R8 ;  /* 0x0012180801007387 */ /* 0x0005e20000100800 */
[----:B-1----:R-:W-:-:S03]  /*1e3e0*/  LEA.HI.X.SX32 R6, R3, R0, 0x1, P6 ;  /* 0x0000000003067211 */ /* 0x002fc600030f0eff */
[----:B------:R0:W5:Y:S01]  /*1e3f0*/  LDL.LU R3, [R1+0x17f0] ;  /* 0x0017f00001037983 */ /* 0x0001620000300800 */
[----:B--2---:R-:W-:-:S03]  /*1e400*/  LEA R8, P6, R16, R2, 0x1 ;  /* 0x0000000210087211 */ /* 0x004fc600078c08ff */
[----:B------:R1:W-:Y:S04]  /*1e410*/  STL [R1+0x1254], R7 ;  /* 0x0012540701007387 */ /* 0x0003e80000100800 */
[----:B------:R2:W-:Y:S01]  /*1e420*/  STL [R1+0x1220], R6 ;  /* 0x0012200601007387 */ /* 0x0005e20000100800 */
[----:B-1----:R-:W-:-:S03]  /*1e430*/  LEA.HI.X.SX32 R7, R59, R0, 0x1, P5 ;  /* 0x000000003b077211 */ /* 0x002fc600028f0eff */
[----:B------:R1:W-:Y:S01]  /*1e440*/  STL [R1+0x125c], R8 ;  /* 0x00125c0801007387 */ /* 0x0003e20000100800 */
[----:B--2---:R-:W-:-:S03]  /*1e450*/  LEA R6, P5, R17, R2, 0x1 ;  /* 0x0000000211067211 */ /* 0x004fc600078a08ff */
[----:B------:R2:W-:Y:S01]  /*1e460*/  STL [R1+0x1228], R7 ;  /* 0x0012280701007387 */ /* 0x0005e20000100800 */
[----:B-1----:R-:W-:-:S03]  /*1e470*/  LEA.HI.X.SX32 R8, R11, R0, 0x1, P2 ;  /* 0x000000000b087211 */ /* 0x002fc600010f0eff */
[----:B------:R1:W-:Y:S01]  /*1e480*/  STL [R1+0x1264], R6 ;  /* 0x0012640601007387 */ /* 0x0003e20000100800 */
[----:B--2---:R-:W-:-:S03]  /*1e490*/  LEA R7, P2, R18, R2, 0x1 ;  /* 0x0000000212077211 */ /* 0x004fc600078408ff */
[----:B------:R2:W-:Y:S04]  /*1e4a0*/  STL [R1+0x1230], R8 ;  /* 0x0012300801007387 */ /* 0x0005e80000100800 */
[----:B------:R3:W-:Y:S01]  /*1e4b0*/  STL [R1+0x126c], R7 ;  /* 0x00126c0701007387 */ /* 0x0007e20000100800 */
[----:B-1----:R-:W-:Y:S02]  /*1e4c0*/  LEA.HI.X.SX32 R6, R12, R0, 0x1, P0 ;  /* 0x000000000c067211 */ /* 0x002fe400000f0eff */
[----:B--2---:R-:W-:-:S03]  /*1e4d0*/  LEA R8, P0, R19, R2, 0x1 ;  /* 0x0000000213087211 */ /* 0x004fc600078008ff */
[----:B------:R1:W-:Y:S01]  /*1e4e0*/  STL [R1+0x1238], R6 ;  /* 0x0012380601007387 */ /* 0x0003e20000100800 */
[----:B---3--:R-:W-:-:S03]  /*1e4f0*/  LEA.HI.X.SX32 R7, R13, R0, 0x1, P3 ;  /* 0x000000000d077211 */ /* 0x008fc600018f0eff */
[----:B------:R2:W-:Y:S04]  /*1e500*/  STL [R1+0x1274], R8 ;  /* 0x0012740801007387 */ /* 0x0005e80000100800 */
[----:B------:R3:W-:Y:S01]  /*1e510*/  STL [R1+0x1240], R7 ;  /* 0x0012400701007387 */ /* 0x0007e20000100800 */
[----:B-1----:R-:W-:Y:S02]  /*1e520*/  LEA R6, P3, R20, R2, 0x1 ;  /* 0x0000000214067211 */ /* 0x002fe400078608ff */
[----:B--2---:R-:W-:-:S03]  /*1e530*/  LEA.HI.X.SX32 R8, R14, R0, 0x1, P1 ;  /* 0x000000000e087211 */ /* 0x004fc600008f0eff */
[----:B------:R1:W-:Y:S01]  /*1e540*/  STL [R1+0x127c], R6 ;  /* 0x00127c0601007387 */ /* 0x0003e20000100800 */
[----:B---3--:R-:W-:-:S03]  /*1e550*/  LEA R7, P1, R21, R2, 0x1 ;  /* 0x0000000215077211 */ /* 0x008fc600078208ff */
        /* <DEDUP_REMOVED lines=114> */
[----:B------:R2:W-:Y:S01]  /*1ec80*/  STL [R1+0x1364], R8 ;  /* 0x0013640801007387 */ /* 0x0005e20000100800 */
[----:B------:R-:W-:-:S03]  /*1ec90*/  IMAD R52, R52, c[0x0][0x190], RZ ;  /* 0x0000640034347a24 */ /* 0x000fc600078e02ff */
[----:B------:R3:W-:Y:S01]  /*1eca0*/  STL [R1+0x1330], R7 ;  /* 0x0013300701007387 */ /* 0x0007e20000100800 */
[----:B-1----:R-:W-:Y:S02]  /*1ecb0*/  LEA R6, P4, R50, R2, 0x1 ;  /* 0x0000000232067211 */ /* 0x002fe400078808ff */
[----:B--2---:R-:W-:-:S03]  /*1ecc0*/  LEA.HI.X.SX32 R8, R44, R0, 0x1, P6 ;  /* 0x000000002c087211 */ /* 0x004fc600030f0eff */
[----:B------:R1:W-:Y:S01]  /*1ecd0*/  STL [R1+0x1368], R6 ;  /* 0x0013680601007387 */ /* 0x0003e20000100800 */
[----:B---3--:R-:W-:-:S03]  /*1ece0*/  LEA R7, P6, R51, R2, 0x1 ;  /* 0x0000000233077211 */ /* 0x008fc600078c08ff */
[----:B------:R2:W-:Y:S01]  /*1ecf0*/  STL [R1+0x1338], R8 ;  /* 0x0013380801007387 */ /* 0x0005e20000100800 */
[----:B------:R-:W-:-:S03]  /*1ed00*/  IMAD R53, R53, c[0x0][0x190], RZ ;  /* 0x0000640035357a24 */ /* 0x000fc600078e02ff */
[----:B------:R3:W-:Y:S01]  /*1ed10*/  STL [R1+0x136c], R7 ;  /* 0x00136c0701007387 */ /* 0x0007e20000100800 */
[----:B-1----:R-:W-:Y:S01]  /*1ed20*/  LEA.HI.X.SX32 R6, R45, R0, 0x1, P5 ;  /* 0x000000002d067211 */ /* 0x002fe200028f0eff */
[----:B------:R-:W-:Y:S01]  /*1ed30*/  IMAD R54, R54, c[0x0][0x190], RZ ;  /* 0x0000640036367a24 */ /* 0x000fe200078e02ff */
[----:B--2---:R-:W-:-:S03]  /*1ed40*/  LEA R8, P5, R52, R2, 0x1 ;  /* 0x0000000234087211 */ /* 0x004fc600078a08ff */
[----:B------:R1:W-:Y:S01]  /*1ed50*/  STL [R1+0x1340], R6 ;  /* 0x0013400601007387 */ /* 0x0003e20000100800 */
[----:B---3--:R-:W-:-:S03]  /*1ed60*/  LEA.HI.X.SX32 R7, R46, R0, 0x1, P2 ;  /* 0x000000002e077211 */ /* 0x008fc600010f0eff */
[----:B------:R2:W-:Y:S01]  /*1ed70*/  STL [R1+0x1370], R8 ;  /* 0x0013700801007387 */ /* 0x0005e20000100800 */
[----:B------:R-:W-:-:S03]  /*1ed80*/  IMAD R55, R55, c[0x0][0x190], RZ ;  /* 0x0000640037377a24 */ /* 0x000fc600078e02ff */
[----:B------:R3:W-:Y:S01]  /*1ed90*/  STL [R1+0x1348], R7 ;  /* 0x0013480701007387 */ /* 0x0007e20000100800 */
[----:B-1----:R-:W-:Y:S02]  /*1eda0*/  LEA R6, P2, R53, R2, 0x1 ;  /* 0x0000000235067211 */ /* 0x002fe400078408ff */
[----:B--2---:R-:W-:Y:S01]  /*1edb0*/  LEA.HI.X.SX32 R8, R47, R0, 0x1, P0 ;  /* 0x000000002f087211 */ /* 0x004fe200000f0eff */
[----:B------:R-:W-:Y:S01]  /*1edc0*/  IMAD R4, R4, c[0x0][0x184], RZ ;  /* 0x0000610004047a24 */ /* 0x000fe200078e02ff */
[----:B---3--:R-:W-:Y:S01]  /*1edd0*/  LEA R7, P0, R54, R2, 0x1 ;  /* 0x0000000236077211 */ /* 0x008fe200078008ff */
[----:B------:R1:W-:Y:S01]  /*1ede0*/  STL [R1+0x1374], R6 ;  /* 0x0013740601007387 */ /* 0x0003e20000100800 */
[----:B------:R-:W-:-:S03]  /*1edf0*/  IMAD R5, R5, c[0x0][0x184], RZ ;  /* 0x0000610005057a24 */ /* 0x000fc600078e02ff */
[----:B------:R2:W-:Y:S04]  /*1ee00*/  STL [R1+0x1350], R8 ;  /* 0x0013500801007387 */ /* 0x0005e80000100800 */
[----:B------:R3:W-:Y:S01]  /*1ee10*/  STL [R1+0x1378], R7 ;  /* 0x0013780701007387 */ /* 0x0007e20000100800 */
[-C--:B-1----:R-:W-:Y:S02]  /*1ee20*/  LEA.HI.X.SX32 R6, R48, R0.reuse, 0x1, P3 ;  /* 0x0000000030067211 */ /* 0x082fe400018f0eff */
[----:B--2---:R-:W-:-:S03]  /*1ee30*/  LEA.HI.X.SX32 R8, R49, R0, 0x1, P1 ;  /* 0x0000000031087211 */ /* 0x004fc600008f0eff */
[----:B------:R1:W-:Y:S01]  /*1ee40*/  STL [R1+0x1358], R6 ;  /* 0x0013580601007387 */ /* 0x0003e20000100800 */
[C---:B------:R-:W-:Y:S02]  /*1ee50*/  LEA R12, P3, R4.reuse, c[0x0][0x160], 0x1 ;  /* 0x00005800040c7a11 */ /* 0x040fe400078608ff */
[----:B---3--:R-:W-:Y:S01]  /*1ee60*/  LEA R7, P1, R55, R2, 0x1 ;  /* 0x0000000237077211 */ /* 0x008fe200078208ff */
[----:B------:R-:W-:Y:S01]  /*1ee70*/  STL [R1+0x1360], R8 ;  /* 0x0013600801007387 */ /* 0x000fe20000100800 */
[----:B------:R-:W-:-:S03]  /*1ee80*/  LEA.HI.X.SX32 R13, R4, c[0x0][0x164], 0x1, P3 ;  /* 0x00005900040d7a11 */ /* 0x000fc600018f0eff */
[----:B------:R2:W-:Y:S01]  /*1ee90*/  STL [R1+0xcbc], R7 ;  /* 0x000cbc0701007387 */ /* 0x0005e20000100800 */
[-C--:B-1----:R-:W-:Y:S02]  /*1eea0*/  LEA.HI.X.SX32 R6, R50, R0.reuse, 0x1, P4 ;  /* 0x0000000032067211 */ /* 0x082fe400020f0eff */
[----:B------:R-:W-:Y:S02]  /*1eeb0*/  LEA R2, P4, R5, c[0x0][0x160], 0x1 ;  /* 0x0000580005027a11 */ /* 0x000fe400078808ff */
[-C--:B------:R-:W-:Y:S01]  /*1eec0*/  LEA.HI.X.SX32 R4, R52, R0.reuse, 0x1, P5 ;  /* 0x0000000034047211 */ /* 0x080fe200028f0eff */
[----:B------:R1:W-:Y:S01]  /*1eed0*/  STL [R1+0xca8], R6 ;  /* 0x000ca80601007387 */ /* 0x0003e20000100800 */
[----:B--2---:R-:W-:-:S03]  /*1eee0*/  LEA.HI.X.SX32 R7, R51, R0, 0x1, P6 ;  /* 0x0000000033077211 */ /* 0x004fc600030f0eff */
[----:B------:R-:W-:Y:S04]  /*1eef0*/  STL [R1+0x9dc], R2 ;  /* 0x0009dc0201007387 */ /* 0x000fe80000100800 */
[----:B------:R-:W-:Y:S01]  /*1ef00*/  STL [R1+0xcac], R7 ;  /* 0x000cac0701007387 */ /* 0x000fe20000100800 */
[----:B-1----:R-:W-:-:S03]  /*1ef10*/  IMAD.MOV.U32 R6, RZ, RZ, 0x1f ;  /* 0x0000001fff067424 */ /* 0x002fc600078e00ff */
[----:B------:R1:W-:Y:S01]  /*1ef20*/  STL [R1+0xcb0], R4 ;  /* 0x000cb00401007387 */ /* 0x0003e20000100800 */
[----:B------:R-:W-:Y:S01]  /*1ef30*/  IMAD R8, R6, c[0x0][0x188], RZ ;  /* 0x0000620006087a24 */ /* 0x000fe200078e02ff */
[-C--:B------:R-:W-:Y:S02]  /*1ef40*/  LEA.HI.X.SX32 R9, R55, R0.reuse, 0x1, P1 ;  /* 0x0000000037097211 */ /* 0x080fe400008f0eff */
[----:B------:R-:W-:Y:S01]  /*1ef50*/  STL.64 [R1+0x968], R12 ;  /* 0x0009680c01007387 */ /* 0x000fe20000100a00 */
[----:B-1----:R-:W-:Y:S02]  /*1ef60*/  LEA.HI.X.SX32 R4, R5, c[0x0][0x164], 0x1, P4 ;  /* 0x0000590005047a11 */ /* 0x002fe400020f0eff */
[-C--:B------:R-:W-:Y:S01]  /*1ef70*/  LEA.HI.X.SX32 R5, R53, R0.reuse, 0x1, P2 ;  /* 0x0000000035057211 */ /* 0x080fe200010f0eff */
[----:B------:R-:W-:Y:S01]  /*1ef80*/  IMAD.MOV.U32 R10, RZ, RZ, c[0x0][0x188] ;  /* 0x00006200ff0a7624 */ /* 0x000fe200078e00ff */
[----:B------:R-:W-:Y:S01]  /*1ef90*/  LEA.HI.X.SX32 R0, R54, R0, 0x1, P0 ;  /* 0x0000000036007211 */ /* 0x000fe200000f0eff */
[----:B------:R-:W-:Y:S01]  /*1efa0*/  STL [R1+0x9d8], R4 ;  /* 0x0009d80401007387 */ /* 0x000fe20000100800 */
[----:B------:R-:W-:-:S03]  /*1efb0*/  IMAD.WIDE R6, R8, 0x2, R12 ;  /* 0x0000000208067825 */ /* 0x000fc600078e020c */
[----:B------:R1:W-:Y:S01]  /*1efc0*/  STL [R1+0xcb4], R5 ;  /* 0x000cb40501007387 */ /* 0x0003e20000100800 */
[----:B------:R-:W-:-:S03]  /*1efd0*/  IMAD R57, R10, 0x1e, RZ ;  /* 0x0000001e0a397824 */ /* 0x000fc600078e02ff */
[----:B------:R2:W-:Y:S01]  /*1efe0*/  STL [R1+0xcb8], R9 ;  /* 0x000cb80901007387 */ /* 0x0005e20000100800 */
[----:B-1----:R-:W-:Y:S02]  /*1eff0*/  IMAD.MOV.U32 R5, RZ, RZ, R4 ;  /* 0x000000ffff057224 */ /* 0x002fe400078e0004 */
[----:B------:R-:W-:Y:S01]  /*1f000*/  IMAD.MOV.U32 R4, RZ, RZ, R2 ;  /* 0x000000ffff047224 */ /* 0x000fe200078e0002 */
[----:B------:R-:W-:Y:S01]  /*1f010*/  STL [R1+0xab0], R0 ;  /* 0x000ab00001007387 */ /* 0x000fe20000100800 */
[----:B------:R-:W-:Y:S02]  /*1f020*/  IMAD.MOV.U32 R56, RZ, RZ, c[0x0][0x188] ;  /* 0x00006200ff387624 */ /* 0x000fe400078e00ff */
[----:B--2---:R-:W-:Y:S01]  /*1f030*/  IMAD.WIDE R8, R8, 0x2, R4 ;  /* 0x0000000208087825 */ /* 0x004fe200078e0204 */
[----:B------:R-:W-:Y:S04]  /*1f040*/  STL [R1+0xab8], R6 ;  /* 0x000ab80601007387 */ /* 0x000fe80000100800 */
[----:B------:R1:W-:Y:S01]  /*1f050*/  STL [R1+0xab4], R7 ;  /* 0x000ab40701007387 */ /* 0x0003e20000100800 */
[----:B------:R-:W-:-:S03]  /*1f060*/  IMAD R10, R56, 0x1d, RZ ;  /* 0x0000001d380a7824 */ /* 0x000fc600078e02ff */
[----:B------:R-:W-:Y:S01]  /*1f070*/  STL [R1+0xac0], R8 ;  /* 0x000ac00801007387 */ /* 0x000fe20000100800 */
[----:B-1----:R-:W-:-:S03]  /*1f080*/  IMAD.WIDE R6, R57, 0x2, R12 ;  /* 0x0000000239067825 */ /* 0x002fc600078e020c */
[----:B------:R1:W-:Y:S04]  /*1f090*/  STL [R1+0xabc], R9 ;  /* 0x000abc0901007387 */ /* 0x0003e80000100800 */
[----:B------:R-:W-:Y:S04]  /*1f0a0*/  STL [R1+0xac8], R6 ;  /* 0x000ac80601007387 */ /* 0x000fe80000100800 */
[----:B------:R2:W-:Y:S01]  /*1f0b0*/  STL [R1+0xac4], R7 ;  /* 0x000ac40701007387 */ /* 0x0005e20000100800 */
[----:B-1----:R-:W-:-:S04]  /*1f0c0*/  IMAD.WIDE R8, R57, 0x2, R4 ;  /* 0x0000000239087825 */ /* 0x002fc800078e0204 */
[----:B------:R-:W-:Y:S01]  /*1f0d0*/  IMAD R0, R56, 0x1c, RZ ;  /* 0x0000001c38007824 */ /* 0x000fe200078e02ff */
[----:B------:R-:W-:Y:S01]  /*1f0e0*/  STL [R1+0xad0], R8 ;  /* 0x000ad00801007387 */ /* 0x000fe20000100800 */
[----:B--2---:R-:W-:-:S03]  /*1f0f0*/  IMAD.WIDE R6, R10, 0x2, R12 ;  /* 0x000000020a067825 */ /* 0x004fc600078e020c */
[----:B------:R1:W-:Y:S01]  /*1f100*/  STL [R1+0xacc], R9 ;  /* 0x000acc0901007387 */ /* 0x0003e20000100800 */
[----:B------:R-:W-:-:S03]  /*1f110*/  IMAD.WIDE R10, R10, 0x2, R4 ;  /* 0x000000020a0a7825 */ /* 0x000fc600078e0204 */
[----:B------:R-:W-:Y:S04]  /*1f120*/  STL [R1+0xad8], R6 ;  /* 0x000ad80601007387 */ /* 0x000fe80000100800 */
[----:B------:R2:W-:Y:S04]  /*1f130*/  STL [R1+0xad4], R7 ;  /* 0x000ad40701007387 */ /* 0x0005e80000100800 */
[----:B------:R3:W-:Y:S01]  /*1f140*/  STL [R1+0xae0], R10 ;  /* 0x000ae00a01007387 */ /* 0x0007e20000100800 */
[----:B-1----:R-:W-:-:S04]  /*1f150*/  IMAD.WIDE R8, R0, 0x2, R4 ;  /* 0x0000000200087825 */ /* 0x002fc800078e0204 */
[----:B--2---:R-:W-:Y:S01]  /*1f160*/  IMAD.WIDE R6, R0, 0x2, R12 ;  /* 0x0000000200067825 */ /* 0x004fe200078e020c */
[----:B------:R-:W-:Y:S03]  /*1f170*/  STL [R1+0xadc], R11 ;  /* 0x000adc0b01007387 */ /* 0x000fe60000100800 */
[C---:B---3--:R-:W-:Y:S01]  /*1f180*/  IMAD R10, R56.reuse, 0x1b, RZ ;  /* 0x0000001b380a7824 */ /* 0x048fe200078e02ff */
[----:B------:R-:W-:Y:S04]  /*1f190*/  STL [R1+0xae8], R6 ;  /* 0x000ae80601007387 */ /* 0x000fe80000100800 */
[----:B------:R1:W-:Y:S01]  /*1f1a0*/  STL [R1+0xae4], R7 ;  /* 0x000ae40701007387 */ /* 0x0003e20000100800 */
[----:B------:R-:W-:-:S03]  /*1f1b0*/  IMAD R0, R56, 0x1a, RZ ;  /* 0x0000001a38007824 */ /* 0x000fc600078e02ff */
[----:B------:R-:W-:Y:S01]  /*1f1c0*/  STL [R1+0xaf0], R8 ;  /* 0x000af00801007387 */ /* 0x000fe20000100800 */
[----:B-1----:R-:W-:-:S03]  /*1f1d0*/  IMAD.WIDE R6, R10, 0x2, R12 ;  /* 0x000000020a067825 */ /* 0x002fc600078e020c */
        /* <DEDUP_REMOVED lines=67> */
[----:B------:R-:W-:-:S03]  /*1f610*/  IMAD.SHL.U32 R0, R56, 0x10, RZ ;  /* 0x0000001038007824 */ /* 0x000fc600078e00ff */
        /* <DEDUP_REMOVED lines=90> */
[----:B------:R-:W3:Y:S01]  /*1fbc0*/  S2R R57, SR_TID.X ;  /* 0x0000000000397919 */ /* 0x000ee20000002100 */
[----:B-1----:R-:W-:-:S03]  /*1fbd0*/  IMAD.WIDE R8, R0, 0x2, R4 ;  /* 0x0000000200087825 */ /* 0x002fc600078e0204 */
[----:B------:R1:W-:Y:S01]  /*1fbe0*/  STL [R1+0xc60], R10 ;  /* 0x000c600a01007387 */ /* 0x0003e20000100800 */
[----:B--2---:R-:W-:-:S03]  /*1fbf0*/  IMAD.WIDE R6, R0, 0x2, R12 ;  /* 0x0000000200067825 */ /* 0x004fc600078e020c */
[----:B------:R-:W-:Y:S04]  /*1fc00*/  STL [R1+0xc5c], R11 ;  /* 0x000c5c0b01007387 */ /* 0x000fe80000100800 */
[----:B------:R-:W-:Y:S01]  /*1fc10*/  STL [R1+0xc68], R6 ;  /* 0x000c680601007387 */ /* 0x000fe20000100800 */
[----:B-1----:R-:W-:-:S03]  /*1fc20*/  IMAD R10, R56, 0x3, RZ ;  /* 0x00000003380a7824 */ /* 0x002fc600078e02ff */
        /* <DEDUP_REMOVED lines=8> */
[----:B------:R-:W-:Y:S01]  /*1fcb0*/  STL [R1+0xc80], R10 ;  /* 0x000c800a01007387 */ /* 0x000fe20000100800 */
[----:B-1----:R-:W-:-:S03]  /*1fcc0*/  IMAD.WIDE R8, R56, 0x2, R12 ;  /* 0x0000000238087825 */ /* 0x002fc600078e020c */
[----:B------:R1:W-:Y:S01]  /*1fcd0*/  STL [R1+0xc7c], R11 ;  /* 0x000c7c0b01007387 */ /* 0x0003e20000100800 */
[----:B--2---:R-:W-:-:S05]  /*1fce0*/  IMAD.WIDE R6, R0, 0x2, R12 ;  /* 0x0000000200067825 */ /* 0x004fca00078e020c */
[----:B------:R3:W-:Y:S01]  /*1fcf0*/  STL [R1+0xc88], R6 ;  /* 0x000c880601007387 */ /* 0x0007e20000100800 */
[----:B-1----:R-:W-:-:S03]  /*1fd00*/  IMAD.WIDE R10, R0, 0x2, R4 ;  /* 0x00000002000a7825 */ /* 0x002fc600078e0204 */
[----:B------:R-:W-:Y:S01]  /*1fd10*/  STL [R1+0xc84], R7 ;  /* 0x000c840701007387 */ /* 0x000fe20000100800 */
[----:B------:R-:W-:-:S03]  /*1fd20*/  IMAD.WIDE R4, R56, 0x2, R4 ;  /* 0x0000000238047825 */ /* 0x000fc600078e0204 */
[----:B------:R-:W-:Y:S04]  /*1fd30*/  STL [R1+0xc90], R10 ;  /* 0x000c900a01007387 */ /* 0x000fe80000100800 */
[----:B------:R-:W-:Y:S01]  /*1fd40*/  STL [R1+0xc8c], R11 ;  /* 0x000c8c0b01007387 */ /* 0x000fe20000100800 */
[----:B---3--:R-:W-:-:S03]  /*1fd50*/  IMAD.SHL.U32 R6, R57, 0x40, RZ ;  /* 0x0000004039067824 */ /* 0x008fc600078e00ff */
[----:B------:R-:W-:Y:S04]  /*1fd60*/  STL [R1+0xc98], R8 ;  /* 0x000c980801007387 */ /* 0x000fe80000100800 */
[----:B------:R-:W-:Y:S04]  /*1fd70*/  STL [R1+0xc94], R9 ;  /* 0x000c940901007387 */ /* 0x000fe80000100800 */
[----:B------:R1:W-:Y:S04]  /*1fd80*/  STL [R1+0xca0], R4 ;  /* 0x000ca00401007387 */ /* 0x0003e80000100800 */
[----:B------:R0:W-:Y:S04]  /*1fd90*/  STL [R1+0xc9c], R5 ;  /* 0x000c9c0501007387 */ /* 0x0001e80000100800 */
[----:B------:R0:W-:Y:S04]  /*1fda0*/  STL [R1+0x9d4], RZ ;  /* 0x0009d4ff01007387 */ /* 0x0001e80000100800 */
[----:B------:R0:W-:Y:S04]  /*1fdb0*/  STL [R1+0x920], RZ ;  /* 0x000920ff01007387 */ /* 0x0001e80000100800 */
[----:B------:R0:W-:Y:S04]  /*1fdc0*/  STL [R1+0x13f0], R6 ;  /* 0x0013f00601007387 */ /* 0x0001e80000100800 */
        /* <DEDUP_REMOVED lines=424> */
[----:B------:R-:W2:Y:S04]  /*21850*/  S2R R58, SR_TID.X ;  /* 0x00000000003a7919 */ /* 0x000ea80000002100 */
        /* <DEDUP_REMOVED lines=10> */
[----:B--2---:R-:W-:Y:S01]  /*21900*/  LOP3.LUT R58, R58, 0x1f, RZ, 0xc0, !PT ;  /* 0x0000001f3a3a7812 */ /* 0x004fe200078ec0ff */
[----:B-1----:R-:W-:Y:S01]  /*21910*/  IMAD.SHL.U32 R4, R56, 0x20, RZ ;  /* 0x0000002038047824 */ /* 0x002fe200078e00ff */
[----:B------:R-:W-:-:S02]  /*21920*/  ULDC UR4, c[0x0][0x18c] ;  /* 0x0000630000047ab9 */ /* 0x000fc40000000800 */
[----:B------:R-:W-:Y:S01]  /*21930*/  USHF.L.U32 UR4, UR4, 0x5, URZ ;  /* 0x0000000504047899 */ /* 0x000fe2000800063f */
[----:B------:R-:W-:Y:S01]  /*21940*/  IMAD.SHL.U32 R0, R58, 0x2, RZ ;  /* 0x000000023a007824 */ /* 0x000fe200078e00ff */
[----:B------:R-:W-:Y:S02]  /*21950*/  SHF.R.S32.HI R2, RZ, 0x1f, R4 ;  /* 0x0000001fff027819 */ /* 0x000fe40000011404 */
[----:B------:R-:W-:Y:S02]  /*21960*/  USHF.R.S32.HI UR5, URZ, 0x1f, UR4 ;  /* 0x0000001f3f057899 */ /* 0x000fe40008011404 */
[----:B0-----:R-:W-:Y:S01]  /*21970*/  IMAD.MOV.U32 R56, RZ, RZ, 0x1f ;  /* 0x0000001fff387424 */ /* 0x001fe200078e00ff */
[----:B------:R0:W-:Y:S01]  /*21980*/  STL [R1+0x88c], RZ ;  /* 0x00088cff01007387 */ /* 0x0001e20000100800 */
[----:B------:R-:W-:Y:S01]  /*21990*/  SHF.L.U64.HI R2, R4, 0x1, R2 ;  /* 0x0000000104027819 */ /* 0x000fe20000010202 */
[----:B------:R-:W-:Y:S01]  /*219a0*/  USHF.L.U32 UR8, UR4, 0x1, URZ ;  /* 0x0000000104087899 */ /* 0x000fe2000800063f */
[----:B------:R-:W-:Y:S01]  /*219b0*/  LOP3.LUT R7, R0, 0x10, RZ, 0x3c, !PT ;  /* 0x0000001000077812 */ /* 0x000fe200078e3cff */
[----:B------:R0:W-:Y:S01]  /*219c0*/  STL [R1+0x870], RZ ;  /* 0x000870ff01007387 */ /* 0x0001e20000100800 */
[----:B------:R-:W-:Y:S01]  /*219d0*/  IADD3 R59, R56, c[0x0][0x180], RZ ;  /* 0x00006000383b7a10 */ /* 0x000fe20007ffe0ff */
[----:B------:R-:W-:Y:S01]  /*219e0*/  USHF.L.U64.HI UR5, UR4, 0x1, UR5 ;  /* 0x0000000104057899 */ /* 0x000fe20008010205 */
[C---:B------:R-:W-:Y:S01]  /*219f0*/  LOP3.LUT R56, R57.reuse, 0x7, RZ, 0xc0, !PT ;  /* 0x0000000739387812 */ /* 0x040fe200078ec0ff */
[----:B------:R-:W-:Y:S01]  /*21a00*/  IMAD.SHL.U32 R57, R57, 0x2, RZ ;  /* 0x0000000239397824 */ /* 0x000fe200078e00ff */
[----:B------:R-:W-:Y:S01]  /*21a10*/  SHF.R.S32.HI R58, RZ, 0x1f, R59 ;  /* 0x0000001fff3a7819 */ /* 0x000fe2000001143b */
[----:B------:R0:W-:Y:S01]  /*21a20*/  STL [R1+0x874], RZ ;  /* 0x000874ff01007387 */ /* 0x0001e20000100800 */
[----:B------:R-:W-:Y:S01]  /*21a30*/  LOP3.LUT R4, R0, 0x30, RZ, 0x3c, !PT ;  /* 0x0000003000047812 */ /* 0x000fe200078e3cff */
[----:B------:R-:W-:Y:S01]  /*21a40*/  IMAD R56, R56, 0x90, RZ ;  /* 0x0000009038387824 */ /* 0x000fe200078e02ff */
[----:B------:R-:W-:-:S04]  /*21a50*/  LEA.HI R58, R58, R59, RZ, 0x5 ;  /* 0x0000003b3a3a7211 */ /* 0x000fc800078f28ff */
[----:B------:R-:W-:Y:S02]  /*21a60*/  LOP3.LUT R56, R56, 0x10, R57, 0x78, !PT ;  /* 0x0000001038387812 */ /* 0x000fe400078e7839 */
[----:B------:R-:W-:Y:S02]  /*21a70*/  SHF.R.S32.HI R5, RZ, 0x5, R58 ;  /* 0x00000005ff057819 */ /* 0x000fe4000001143a */
[----:B------:R-:W-:Y:S02]  /*21a80*/  LOP3.LUT R5, R56, 0x400, R6, 0xf8, !PT ;  /* 0x0000040038057812 */ /* 0x000fe400078ef806 */
[----:B------:R-:W-:Y:S02]  /*21a90*/  LOP3.LUT R6, R0, 0x20, RZ, 0x3c, !PT ;  /* 0x0000002000067812 */ /* 0x000fe400078e3cff */
[C---:B------:R-:W-:Y:S01]  /*21aa0*/  LOP3.LUT R7, R5.reuse, 0x20, RZ, 0x3c, !PT ;  /* 0x0000002005077812 */ /* 0x040fe200078e3cff */
[----:B------:R0:W-:Y:S01]  /*21ab0*/  STL [R1+0x13dc], R5 ;  /* 0x0013dc0501007387 */ /* 0x0001e20000100800 */
[----:B------:R-:W-:-:S02]  /*21ac0*/  LOP3.LUT R4, R5, 0x60, RZ, 0x3c, !PT ;  /* 0x0000006005047812 */ /* 0x000fc400078e3cff */
[----:B------:R-:W-:Y:S01]  /*21ad0*/  LOP3.LUT R6, R5, 0x40, RZ, 0x3c, !PT ;  /* 0x0000004005067812 */ /* 0x000fe200078e3cff */
        /* <DEDUP_REMOVED lines=74> */
[----:B------:R0:W-:Y:S04]  /*21f80*/  STL [R1+0x13e8], R7 ;  /* 0x0013e80701007387 */ /* 0x0001e80000100800 */
[----:B------:R0:W-:Y:S04]  /*21f90*/  STL [R1+0x13e0], R4 ;  /* 0x0013e00401007387 */ /* 0x0001e80000100800 */
[----:B------:R0:W-:Y:S02]  /*21fa0*/  STL [R1+0x13e4], R6 ;  /* 0x0013e40601007387 */ /* 0x0001e40000100800 */
.L_x_3:
[----:B-----5:R1:W-:Y:S04]  /*21fb0*/  STL [R1+0x2508], R25 ;  /* 0x0025081901007387 */ /* 0x0203e80000100800 */
[----:B0-----:R-:W2:Y:S04]  /*21fc0*/  LDL R7, [R1+0x9d8] ;  /* 0x0009d80001077983 */ /* 0x001ea80000100800 */
[----:B------:R-:W2:Y:S04]  /*21fd0*/  LDL R6, [R1+0x9dc] ;  /* 0x0009dc0001067983 */ /* 0x000ea80000100800 */
[----:B-1----:R-:W3:Y:S04]  /*21fe0*/  LDL R25, [R1+0x9d4] ;  /* 0x0009d40001197983 */ /* 0x002ee80000100800 */
        /* <DEDUP_REMOVED lines=104> */
[----:B-----5:R-:W-:Y:S04]  /*22670*/  STL [R1+0x2180], R3 ;  /* 0x0021800301007387 */ /* 0x020fe80000100800 */
        /* <DEDUP_REMOVED lines=41> */
[----:B------:R-:W-:Y:S01]  /*22910*/  STL [R1+0x22e8], R3 ;  /* 0x0022e80301007387 */ /* 0x000fe20000100800 */
[----:B------:R-:W-:-:S03]  /*22920*/  IMAD.MOV.U32 R4, RZ, RZ, -0x20 ;  /* 0xffffffe0ff047424 */ /* 0x000fc600078e00ff */
[----:B------:R-:W-:Y:S04]  /*22930*/  STL [R1+0x22f0], R3 ;  /* 0x0022f00301007387 */ /* 0x000fe80000100800 */
[----:B------:R-:W-:Y:S04]  /*22940*/  STL [R1+0x1878], R2 ;  /* 0x0018780201007387 */ /* 0x000fe80000100800 */
[----:B------:R-:W-:Y:S04]  /*22950*/  STL [R1+0x224c], R2 ;  /* 0x00224c0201007387 */ /* 0x000fe80000100800 */
[----:B------:R-:W-:Y:S01]  /*22960*/  STL [R1+0x2254], R2 ;  /* 0x0022540201007387 */ /* 0x000fe20000100800 */
[----:B---3--:R-:W-:-:S03]  /*22970*/  IMAD R4, R25, R4, c[0x0][0x180] ;  /* 0x0000600019047624 */ /* 0x008fc600078e0204 */
[----:B------:R-:W-:Y:S04]  /*22980*/  STL [R1+0x225c], R2 ;  /* 0x00225c0201007387 */ /* 0x000fe80000100800 */
[----:B------:R-:W-:Y:S04]  /*22990*/  STL [R1+0x2264], R2 ;  /* 0x0022640201007387 */ /* 0x000fe80000100800 */
[----:B------:R-:W-:Y:S04]  /*229a0*/  STL [R1+0x226c], R2 ;  /* 0x00226c0201007387 */ /* 0x000fe80000100800 */
[----:B------:R-:W-:Y:S04]  /*229b0*/  STL [R1+0x2274], R2 ;  /* 0x0022740201007387 */ /* 0x000fe80000100800 */
[----:B------:R-:W-:Y:S01]  /*229c0*/  STL [R1+0x227c], R2 ;  /* 0x00227c0201007387 */ /* 0x000fe20000100800 */
[----:B------:R-:W-:-:S03]  /*229d0*/  ISETP.GT.AND P0, PT, R4, RZ, PT ;  /* 0x000000ff0400720c */ /* 0x000fc60003f04270 */
[----:B------:R-:W-:Y:S04]  /*229e0*/  STL [R1+0x2284], R2 ;  /* 0x0022840201007387 */ /* 0x000fe80000100800 */
[----:B------:R-:W-:Y:S04]  /*229f0*/  STL [R1+0x228c], R2 ;  /* 0x00228c0201007387 */ /* 0x000fe80000100800 */
[----:B------:R-:W-:Y:S04]  /*22a00*/  STL [R1+0x2294], R2 ;  /* 0x0022940201007387 */ /* 0x000fe80000100800 */
[----:B------:R-:W-:Y:S04]  /*22a10*/  STL [R1+0x229c], R2 ;  /* 0x00229c0201007387 */ /* 0x000fe80000100800 */
[----:B------:R-:W-:Y:S04]  /*22a20*/  STL [R1+0x22a4], R2 ;  /* 0x0022a40201007387 */ /* 0x000fe80000100800 */
[----:B------:R-:W-:Y:S04]  /*22a30*/  STL [R1+0x22ac], R2 ;  /* 0x0022ac0201007387 */ /* 0x000fe80000100800 */
[----:B------:R-:W-:Y:S01]  /*22a40*/  STL [R1+0x22b4], R2 ;  /* 0x0022b40201007387 */ /* 0x000fe20000100800 */
[----:B------:R-:W-:-:S03]  /*22a50*/  PRMT R28, RZ, 0x7610, R28 ;  /* 0x00007610ff1c7816 */ /* 0x000fc6000000001c */
        /* <DEDUP_REMOVED lines=9> */
[----:B------:R-:W3:Y:S04]  /*22af0*/  LDL.LU R25, [R1+0x2508] ;  /* 0x0025080001197983 */ /* 0x000ee80000300800 */
[----:B--2---:R1:W2:Y:S04]  /*22b00*/  @P0 LDG.E.U16 R28, [R6.64] ;  /* 0x00000006061c0981 */ /* 0x0042a8000c1e1500 */
[----:B-1----:R-:W4:Y:S01]  /*22b10*/  LDL.64 R6, [R1+0x968] ;  /* 0x0009680001067983 */ /* 0x002f220000100a00 */
[----:B------:R-:W-:-:S02]  /*22b20*/  PRMT R29, RZ, 0x7610, R29 ;  /* 0x00007610ff1d7816 */ /* 0x000fc4000000001d */
[----:B------:R-:W-:-:S04]  /*22b30*/  ISETP.GT.AND P1, PT, R4, 0x1, PT ;  /* 0x000000010400780c */ /* 0x000fc80003f24270 */
[----:B----4-:R1:W4:Y:S04]  /*22b40*/  @P0 LDG.E.U16 R29, [R6.64] ;  /* 0x00000006061d0981 */ /* 0x010328000c1e1500 */
[----:B-1----:R-:W2:Y:S04]  /*22b50*/  LDL R6, [R1+0xc9c] ;  /* 0x000c9c0001067983 */ /* 0x002ea80000100800 */
[----:B------:R-:W2:Y:S01]  /*22b60*/  LDL R7, [R1+0xca0] ;  /* 0x000ca00001077983 */ /* 0x000ea20000100800 */
[----:B------:R-:W-:Y:S02]  /*22b70*/  PRMT R38, RZ, 0x7610, R38 ;  /* 0x00007610ff267816 */ /* 0x000fe40000000026 */
[----:B--2---:R-:W-:-:S04]  /*22b80*/  @P1 LOP3.LUT R7, R7, R6, RZ, 0x3c, !PT ;  /* 0x0000000607071212 */ /* 0x004fc800078e3cff */
[----:B------:R-:W-:-:S04]  /*22b90*/  @P1 LOP3.LUT R6, R7, R6, RZ, 0x3c, !PT ;  /* 0x0000000607061212 */ /* 0x000fc800078e3cff */
[----:B------:R-:W-:-:S05]  /*22ba0*/  @P1 LOP3.LUT R7, R7, R6, RZ, 0x3c, !PT ;  /* 0x0000000607071212 */ /* 0x000fca00078e3cff */
[----:B------:R1:W2:Y:S04]  /*22bb0*/  @P1 LDG.E.U16 R38, [R6.64] ;  /* 0x0000000606261981 */ /* 0x0002a8000c1e1500 */
        /* <DEDUP_REMOVED lines=9> */
[----:B------:R-:W-:Y:S02]  /*22c50*/  ISETP.GT.AND P2, PT, R4, 0x2, PT ;  /* 0x000000020400780c */ /* 0x000fe40003f44270 */
[----:B0-----:R-:W-:-:S11]  /*22c60*/  PRMT R36, RZ, 0x7610, R36 ;  /* 0x00007610ff247816 */ /* 0x001fd60000000024 */
[----:B--2---:R-:W-:-:S04]  /*22c70*/  @P2 LOP3.LUT R7, R7, R6, RZ, 0x3c, !PT ;  /* 0x0000000607072212 */ /* 0x004fc800078e3cff */
[----:B------:R-:W-:-:S04]  /*22c80*/  @P2 LOP3.LUT R6, R7, R6, RZ, 0x3c, !PT ;  /* 0x0000000607062212 */ /* 0x000fc800078e3cff */
[----:B------:R-:W-:-:S05]  /*22c90*/  @P2 LOP3.LUT R7, R7, R6, RZ, 0x3c, !PT ;  /* 0x0000000607072212 */ /* 0x000fca00078e3cff */
[----:B------:R-:W2:Y:S04]  /*22ca0*/  @P2 LDG.E.U16 R36, [R6.64] ;  /* 0x0000000606242981 */ /* 0x000ea8000c1e1500 */
[----:B--2---:R0:W-:Y:S04]  /*22cb0*/  STL [R1+0x934], R36 ;  /* 0x0009342401007387 */ /* 0x0041e80000100800 */
[----:B0-----:R-:W2:Y:S04]  /*22cc0*/  LDL.LU R36, [R1+0x2504] ;  /* 0x0025040001247983 */ /* 0x001ea80000300800 */
[----:B------:R-:W2:Y:S04]  /*22cd0*/  LDL R6, [R1+0xc84] ;  /* 0x000c840001067983 */ /* 0x000ea80000100800 */
[----:B------:R-:W2:Y:S01]  /*22ce0*/  LDL R7, [R1+0xc88] ;  /* 0x000c880001077983 */ /* 0x000ea20000100800 */
[----:B------:R-:W-:-:S02]  /*22cf0*/  PRMT R37, RZ, 0x7610, R37 ;  /* 0x00007610ff257816 */ /* 0x000fc40000000025 */
[----:B--2---:R-:W-:-:S04]  /*22d00*/  @P2 LOP3.LUT R7, R7, R6, RZ, 0x3c, !PT ;  /* 0x0000000607072212 */ /* 0x004fc800078e3cff */
[----:B------:R-:W-:-:S04]  /*22d10*/  @P2 LOP3.LUT R6, R7, R6, RZ, 0x3c, !PT ;  /* 0x0000000607062212 */ /* 0x000fc800078e3cff */
[----:B------:R-:W-:-:S05]  /*22d20*/  @P2 LOP3.LUT R7, R7, R6, RZ, 0x3c, !PT ;  /* 0x0000000607072212 */ /* 0x000fca00078e3cff */
[----:B------:R-:W2:Y:S01]  /*22d30*/  @P2 LDG.E.U16 R37, [R6.64] ;  /* 0x0000000606252981 */ /* 0x000ea2000c1e1500 */
[----:B------:R-:W-:-:S03]  /*22d40*/  ISETP.GT.AND P0, PT, R4, 0x3, PT ;  /* 0x000000030400780c */ /* 0x000fc60003f04270 */
        /* <DEDUP_REMOVED lines=27> */
[----:B------:R0:W2:Y:S04]  /*22f00*/  @P1 LDG.E.U16 R24, [R6.64] ;  /* 0x0000000606181981 */ /* 0x0000a8000c1e1500 */
[----:B0-----:R-:W2:Y:S04]  /*22f10*/  LDL R6, [R1+0xc64] ;  /* 0x000c640001067983 */ /* 0x001ea80000100800 */
[----:B------:R-:W2:Y:S01]  /*22f20*/  LDL R7, [R1+0xc68] ;  /* 0x000c680001077983 */ /* 0x000ea20000100800 */
[----:B---3--:R-:W-:Y:S02]  /*22f30*/  PRMT R25, RZ, 0x7610, R25 ;  /* 0x00007610ff197816 */ /* 0x008fe40000000019 */
[----:B--2---:R-:W-:-:S04]  /*22f40*/  @P1 LOP3.LUT R7, R7, R6, RZ, 0x3c, !PT ;  /* 0x0000000607071212 */ /* 0x004fc800078e3cff */
[----:B------:R-:W-:-:S04]  /*22f50*/  @P1 LOP3.LUT R6, R7, R6, RZ, 0x3c, !PT ;  /* 0x0000000607061212 */ /* 0x000fc800078e3cff */
[----:B------:R-:W-:-:S05]  /*22f60*/  @P1 LOP3.LUT R7, R7, R6, RZ, 0x3c, !PT ;  /* 0x0000000607071212 */ /* 0x000fca00078e3cff */
[----:B------:R0:W2:Y:S04]  /*22f70*/  @P1 LDG.E.U16 R25, [R6.64] ;  /* 0x0000000606191981 */ /* 0x0000a8000c1e1500 */
[----:B0-----:R-:W3:Y:S04]  /*22f80*/  LDL R6, [R1+0xc5c] ;  /* 0x000c5c0001067983 */ /* 0x001ee80000100800 */
[----:B------:R-:W3:Y:S01]  /*22f90*/  LDL R7, [R1+0xc60] ;  /* 0x000c600001077983 */ /* 0x000ee20000100800 */
[----:B------:R-:W-:Y:S02]  /*22fa0*/  ISETP.GT.AND P2, PT, R4, 0x5, PT ;  /* 0x000000050400780c */ /* 0x000fe40003f44270 */
[----:B------:R-:W-:-:S11]  /*22fb0*/  PRMT R36, RZ, 0x7610, R36 ;  /* 0x00007610ff247816 */ /* 0x000fd60000000024 */
[----:B---3--:R-:W-:-:S04]  /*22fc0*/  @P2 LOP3.LUT R7, R7, R6, RZ, 0x3c, !PT ;  /* 0x0000000607072212 */ /* 0x008fc800078e3cff */
[----:B------:R-:W-:-:S04]  /*22fd0*/  @P2 LOP3.LUT R6, R7, R6, RZ, 0x3c, !PT ;  /* 0x0000000607062212 */ /* 0x000fc800078e3cff */
[----:B------:R-:W-:-:S05]  /*22fe0*/  @P2 LOP3.LUT R7, R7, R6, RZ, 0x3c, !PT ;  /* 0x0000000607072212 */ /* 0x000fca00078e3cff */
[----:B------:R0:W3:Y:S04]  /*22ff0*/  @P2 LDG.E.U16 R36, [R6.64] ;  /* 0x0000000606242981 */ /* 0x0000e8000c1e1500 */
[----:B0-----:R-:W2:Y:S04]  /*23000*/  LDL R6, [R1+0xc54] ;  /* 0x000c540001067983 */ /* 0x001ea80000100800 */
[----:B------:R-:W2:Y:S01]  /*23010*/  LDL R7, [R1+0xc58] ;  /* 0x000c580001077983 */ /* 0x000ea20000100800 */
[----:B------:R-:W-:Y:S02]  /*23020*/  PRMT R37, RZ, 0x7610, R37 ;  /* 0x00007610ff257816 */ /* 0x000fe40000000025 */
[----:B--2---:R-:W-:-:S04]  /*23030*/  @P2 LOP3.LUT R7, R7, R6, RZ, 0x3c, !PT ;  /* 0x0000000607072212 */ /* 0x004fc800078e3cff */
[----:B------:R-:W-:-:S04]  /*23040*/  @P2 LOP3.LUT R6, R7, R6, RZ, 0x3c, !PT ;  /* 0x0000000607062212 */ /* 0x000fc800078e3cff */
[----:B------:R-:W-:-:S05]  /*23050*/  @P2 LOP3.LUT R7, R7, R6, RZ, 0x3c, !PT ;  /* 0x0000000607072212 */ /* 0x000fca00078e3cff */
[----:B------:R0:W2:Y:S04]  /*23060*/  @P2 LDG.E.U16 R37, [R6.64] ;  /* 0x0000000606252981 */ /* 0x0000a8000c1e1500 */
[----:B0-----:R-:W2:Y:S04]  /*23070*/  LDL R6, [R1+0xc4c] ;  /* 0x000c4c0001067983 */ /* 0x001ea80000100800 */
[----:B------:R-:W2:Y:S01]  /*23080*/  LDL R7, [R1+0xc50] ;  /* 0x000c500001077983 */ /* 0x000ea20000100800 */
[----:B------:R-:W-:Y:S02]  /*23090*/  ISETP.GT.AND P0, PT, R4, 0x6, PT ;  /* 0x000000060400780c */ /* 0x000fe40003f04270 */
[----:B------:R-:W-:-:S11]  /*230a0*/  PRMT R34, RZ, 0x7610, R34 ;  /* 0x00007610ff227816 */ /* 0x000fd60000000022 */
        /* <DEDUP_REMOVED lines=350> */
[----:B------:R-:W2:Y:S04]  /*24690*/  @P1 LDG.E.U16 R9, [R6.64] ;  /* 0x0000000606091981 */ /* 0x000ea8000c1e1500 */
[----:B------:R0:W-:Y:S04]  /*246a0*/  STL [R1+0x11c], R5 ;  /* 0x00011c0501007387 */ /* 0x0001e80000100800 */
[----:B0-----:R-:W3:Y:S04]  /*246b0*/  LDL R5, [R1+0xae8] ;  /* 0x000ae80001057983 */ /* 0x001ee80000100800 */
[----:B--2---:R0:W-:Y:S04]  /*246c0*/  STL [R1+0x124], R9 ;  /* 0x0001240901007387 */ /* 0x0041e80000100800 */
[----:B0-----:R-:W2:Y:S04]  /*246d0*/  LDL.LU R9, [R1+0x24a4] ;  /* 0x0024a40001097983 */ /* 0x001ea80000300800 */
[----:B------:R-:W2:Y:S04]  /*246e0*/  LDL R6, [R1+0xafc] ;  /* 0x000afc0001067983 */ /* 0x000ea80000100800 */
[----:B------:R-:W2:Y:S01]  /*246f0*/  LDL R7, [R1+0xb00] ;  /* 0x000b000001077983 */ /* 0x000ea20000100800 */
[----:B------:R-:W-:-:S02]  /*24700*/  ISETP.GT.AND P0, PT, R4, 0x1b, PT ;  /* 0x0000001b0400780c */ /* 0x000fc40003f04270 */
        /* <DEDUP_REMOVED lines=24> */
[----:B0-----:R-:W2:Y:S01]  /*24890*/  LDL R7, [R1+0xae4] ;  /* 0x000ae40001077983 */ /* 0x001ea20000100800 */
[----:B------:R-:W-:Y:S01]  /*248a0*/  PRMT R9, RZ, 0x7610, R9 ;  /* 0x00007610ff097816 */ /* 0x000fe20000000009 */
[----:B---3--:R-:W-:Y:S01]  /*248b0*/  @P1 IMAD.MOV.U32 R6, RZ, RZ, R5 ;  /* 0x000000ffff061224 */ /* 0x008fe200078e0005 */
[----:B------:R-:W-:Y:S01]  /*248c0*/  ISETP.GT.AND P0, PT, R4, 0x1d, PT ;  /* 0x0000001d0400780c */ /* 0x000fe20003f04270 */
[----:B------:R-:W3:Y:S04]  /*248d0*/  LDL R5, [R1+0xac0] ;  /* 0x000ac00001057983 */ /* 0x000ee80000100800 */
[----:B--2---:R0:W2:Y:S04]  /*248e0*/  @P1 LDG.E.U16 R9, [R6.64] ;  /* 0x0000000606091981 */ /* 0x0040a8000c1e1500 */
[----:B0-----:R-:W2:Y:S04]  /*248f0*/  LDL R6, [R1+0xadc] ;  /* 0x000adc0001067983 */ /* 0x001ea80000100800 */
        /* <DEDUP_REMOVED lines=22> */
[----:B------:R-:W2:Y:S04]  /*24a60*/  LDL R6, [R1+0xac4] ;  /* 0x000ac40001067983 */ /* 0x000ea80000100800 */
[----:B------:R-:W2:Y:S01]  /*24a70*/  LDL R7, [R1+0xac8] ;  /* 0x000ac80001077983 */ /* 0x000ea20000100800 */
[----:B------:R-:W-:-:S03]  /*24a80*/  PRMT R59, RZ, 0x7610, R59 ;  /* 0x00007610ff3b7816 */ /* 0x000fc6000000003b */
[----:B0-----:R-:W0:Y:S01]  /*24a90*/  S2R R0, SR_TID.X ;  /* 0x0000000000007919 */ /* 0x001e220000002100 */
[----:B--2---:R-:W-:-:S04]  /*24aa0*/  @P1 LOP3.LUT R7, R7, R6, RZ, 0x3c, !PT ;  /* 0x0000000607071212 */ /* 0x004fc800078e3cff */
[----:B------:R-:W-:-:S04]  /*24ab0*/  @P1 LOP3.LUT R6, R7, R6, RZ, 0x3c, !PT ;  /* 0x0000000607061212 */ /* 0x000fc800078e3cff */
[----:B------:R-:W-:-:S05]  /*24ac0*/  @P1 LOP3.LUT R7, R7, R6, RZ, 0x3c, !PT ;  /* 0x0000000607071212 */ /* 0x000fca00078e3cff */
[----:B------:R-:W2:Y:S01]  /*24ad0*/  @P1 LDG.E.U16 R59, [R6.64] ;  /* 0x00000006063b1981 */ /* 0x000ea2000c1e1500 */
[----:B0-----:R-:W-:Y:S02]  /*24ae0*/  LOP3.LUT R0, R0, 0x1f, RZ, 0xc0, !PT ;  /* 0x0000001f00007812 */ /* 0x001fe400078ec0ff */
[----:B------:R-:W-:Y:S02]  /*24af0*/  ISETP.GT.AND P0, PT, R4, 0x1f, PT ;  /* 0x0000001f0400780c */ /* 0x000fe40003f04270 */
[----:B------:R-:W-:Y:S01]  /*24b00*/  ISETP.GE.AND P1, PT, R0, R4, PT ;  /* 0x000000040000720c */ /* 0x000fe20003f26270 */
[----:B--2---:R0:W-:Y:S04]  /*24b10*/  STL [R1+0x108], R59 ;  /* 0x0001083b01007387 */ /* 0x0041e80000100800 */
[----:B0-----:R-:W2:Y:S04]  /*24b20*/  LDL.LU R59, [R1+0x2498] ;  /* 0x00249800013b7983 */ /* 0x001ea80000300800 */
[----:B------:R-:W2:Y:S04]  /*24b30*/  LDL.LU R0, [R1+0x2494] ;  /* 0x0024940001007983 */ /* 0x000ea80000300800 */
[----:B------:R-:W3:Y:S02]  /*24b40*/  LDL R4, [R1+0xabc] ;  /* 0x000abc0001047983 */ /* 0x000ee40000100800 */
[----:B---3--:R-:W-:-:S04]  /*24b50*/  @P0 LOP3.LUT R5, R5, R4, RZ, 0x3c, !PT ;  /* 0x0000000405050212 */ /* 0x008fc800078e3cff */
[C---:B------:R-:W-:Y:S02]  /*24b60*/  @P0 LOP3.LUT R4, R5.reuse, R4, RZ, 0x3c, !PT ;  /* 0x0000000405040212 */ /* 0x040fe400078e3cff */
[----:B--2---:R-:W-:Y:S02]  /*24b70*/  PRMT R0, RZ, 0x7610, R0 ;  /* 0x00007610ff007816 */ /* 0x004fe40000000000 */
[----:B------:R-:W-:-:S05]  /*24b80*/  @P0 LOP3.LUT R5, R5, R4, RZ, 0x3c, !PT ;  /* 0x0000000405050212 */ /* 0x000fca00078e3cff */
[----:B------:R-:W2:Y:S04]  /*24b90*/  @P0 LDG.E.U16 R0, [R4.64] ;  /* 0x0000000604000981 */ /* 0x000ea8000c1e1500 */
[----:B--2---:R0:W-:Y:S04]  /*24ba0*/  STL [R1+0x5d8], R0 ;  /* 0x0005d80001007387 */ /* 0x0041e80000100800 */
[----:B0-----:R-:W2:Y:S04]  /*24bb0*/  LDL.LU R0, [R1+0x2490] ;  /* 0x0024900001007983 */ /* 0x001ea80000300800 */
[----:B------:R-:W3:Y:S04]  /*24bc0*/  LDL R4, [R1+0xab4] ;  /* 0x000ab40001047983 */ /* 0x000ee80000100800 */
[----:B------:R-:W3:Y:S01]  /*24bd0*/  LDL R5, [R1+0xab8] ;  /* 0x000ab80001057983 */ /* 0x000ee20000100800 */
[----:B--2---:R-:W-:-:S02]  /*24be0*/  PRMT R0, RZ, 0x7610, R0 ;  /* 0x00007610ff007816 */ /* 0x004fc40000000000 */
[----:B---3--:R-:W-:-:S04]  /*24bf0*/  @P0 LOP3.LUT R5, R5, R4, RZ, 0x3c, !PT ;  /* 0x0000000405050212 */ /* 0x008fc800078e3cff */
[----:B------:R-:W-:-:S04]  /*24c00*/  @P0 LOP3.LUT R4, R5, R4, RZ, 0x3c, !PT ;  /* 0x0000000405040212 */ /* 0x000fc800078e3cff */
[----:B------:R-:W-:-:S05]  /*24c10*/  @P0 LOP3.LUT R5, R5, R4, RZ, 0x3c, !PT ;  /* 0x0000000405050212 */ /* 0x000fca00078e3cff */
[----:B------:R-:W2:Y:S04]  /*24c20*/  @P0 LDG.E.U16 R0, [R4.64] ;  /* 0x0000000604000981 */ /* 0x000ea8000c1e1500 */
[----:B------:R-:W-:Y:S06]  /*24c30*/  BAR.SYNC.DEFER_BLOCKING 0x0 ;  /* 0x0000000000007b1d */ /* 0x000fec0000010000 */
[----:B--2---:R0:W-:Y:S04]  /*24c40*/  STL [R1+0x5d4], R0 ;  /* 0x0005d40001007387 */ /* 0x0041e80000100800 */
[----:B0-----:R-:W2:Y:S04]  /*24c50*/  LDL.LU R0, [R1+0x248c] ;  /* 0x00248c0001007983 */ /* 0x001ea80000300800 */
[----:B------:R-:W3:Y:S04]  /*24c60*/  LDL R4, [R1+0xcb8] ;  /* 0x000cb80001047983 */ /* 0x000ee80000100800 */
[----:B------:R-:W3:Y:S01]  /*24c70*/  LDL R5, [R1+0xcbc] ;  /* 0x000cbc0001057983 */ /* 0x000ee20000100800 */
[----:B--2---:R-:W-:-:S02]  /*24c80*/  PRMT R0, RZ, 0x7610, R0 ;  /* 0x00007610ff007816 */ /* 0x004fc40000000000 */
[----:B---3--:R-:W-:-:S04]  /*24c90*/  @!P1 LOP3.LUT R5, R5, R4, RZ, 0x3c, !PT ;  /* 0x0000000405059212 */ /* 0x008fc800078e3cff */
[----:B------:R-:W-:-:S04]  /*24ca0*/  @!P1 LOP3.LUT R4, R5, R4, RZ, 0x3c, !PT ;  /* 0x0000000405049212 */ /* 0x000fc800078e3cff */
[----:B------:R-:W-:-:S05]  /*24cb0*/  @!P1 LOP3.LUT R5, R5, R4, RZ, 0x3c, !PT ;  /* 0x0000000405059212 */ /* 0x000fca00078e3cff */
[----:B------:R-:W2:Y:S04]  /*24cc0*/  @!P1 LDG.E.U16 R0, [R4.64] ;  /* 0x0000000604009981 */ /* 0x000ea8000c1e1500 */
        /* <DEDUP_REMOVED lines=472> */
[----:B------:R-:W-:-:S02]  /*26a50*/  PRMT R59, RZ, 0x7610, R59 ;  /* 0x00007610ff3b7816 */ /* 0x000fc4000000003b */
[----:B---3--:R-:W-:-:S04]  /*26a60*/  @!P1 LOP3.LUT R5, R5, R4, RZ, 0x3c, !PT ;  /* 0x0000000405059212 */ /* 0x008fc800078e3cff */
[----:B------:R-:W-:-:S04]  /*26a70*/  @!P1 LOP3.LUT R4, R5, R4, RZ, 0x3c, !PT ;  /* 0x0000000405049212 */ /* 0x000fc800078e3cff */
[----:B------:R-:W-:-:S05]  /*26a80*/  @!P1 LOP3.LUT R5, R5, R4, RZ, 0x3c, !PT ;  /* 0x0000000405059212 */ /* 0x000fca00078e3cff */
[----:B------:R-:W3:Y:S04]  /*26a90*/  @!P1 LDG.E.U16 R59, [R4.64] ;  /* 0x00000006043b9981 */ /* 0x000ee8000c1e1500 */
[----:B---3--:R0:W-:Y:S04]  /*26aa0*/  STL [R1+0x6c], R59 ;  /* 0x00006c3b01007387 */ /* 0x0081e80000100800 */
[----:B0-----:R-:W3:Y:S04]  /*26ab0*/  LDL.LU R59, [R1+0x23b4] ;  /* 0x0023b400013b7983 */ /* 0x001ee80000300800 */
[----:B------:R-:W2:Y:S04]  /*26ac0*/  LDL R4, [R1+0xcd0] ;  /* 0x000cd00001047983 */ /* 0x000ea80000100800 */
[----:B------:R-:W2:Y:S01]  /*26ad0*/  LDL R5, [R1+0xcd4] ;  /* 0x000cd40001057983 */ /* 0x000ea20000100800 */
[----:B------:R-:W-:-:S02]  /*26ae0*/  PRMT R58, RZ, 0x7610, R58 ;  /* 0x00007610ff3a7816 */ /* 0x000fc4000000003a */
[----:B--2---:R-:W-:-:S04]  /*26af0*/  @!P1 LOP3.LUT R5, R5, R4, RZ, 0x3c, !PT ;  /* 0x0000000405059212 */ /* 0x004fc800078e3cff */
[----:B------:R-:W-:-:S04]  /*26b00*/  @!P1 LOP3.LUT R4, R5, R4, RZ, 0x3c, !PT ;  /* 0x0000000405049212 */ /* 0x000fc800078e3cff */
[----:B------:R-:W-:-:S05]  /*26b10*/  @!P1 LOP3.LUT R5, R5, R4, RZ, 0x3c, !PT ;  /* 0x0000000405059212 */ /* 0x000fca00078e3cff */
[----:B------:R-:W2:Y:S04]  /*26b20*/  @!P1 LDG.E.U16 R58, [R4.64] ;  /* 0x00000006043a9981 */ /* 0x000ea8000c1e1500 */
[----:B--2---:R0:W-:Y:S04]  /*26b30*/  STL [R1+0x68], R58 ;  /* 0x0000683a01007387 */ /* 0x0041e80000100800 */
[----:B0-----:R-:W2:Y:S04]  /*26b40*/  LDL.LU R58, [R1+0x23b0] ;  /* 0x0023b000013a7983 */ /* 0x001ea80000300800 */
        /* <DEDUP_REMOVED lines=123> */
[----:B------:R0:W2:Y:S04]  /*27300*/  @!P1 LDG.E.U16 R3, [R4.64] ;  /* 0x0000000604039981 */ /* 0x0000a8000c1e1500 */
[----:B0-----:R-:W2:Y:S04]  /*27310*/  LDL R4, [R1+0x12f8] ;  /* 0x0012f80001047983 */ /* 0x001ea80000100800 */
[----:B------:R-:W2:Y:S01]  /*27320*/  LDL R5, [R1+0x12fc] ;  /* 0x0012fc0001057983 */ /* 0x000ea20000100800 */
[----:B------:R-:W-:Y:S02]  /*27330*/  PRMT R44, RZ, 0x7610, R44 ;  /* 0x00007610ff2c7816 */ /* 0x000fe4000000002c */
[----:B--2---:R-:W-:-:S04]  /*27340*/  @!P1 LOP3.LUT R5, R5, R4, RZ, 0x3c, !PT ;  /* 0x0000000405059212 */ /* 0x004fc800078e3cff */
[----:B------:R-:W-:-:S04]  /*27350*/  @!P1 LOP3.LUT R4, R5, R4, RZ, 0x3c, !PT ;  /* 0x0000000405049212 */ /* 0x000fc800078e3cff */
[----:B------:R-:W-:-:S05]  /*27360*/  @!P1 LOP3.LUT R5, R5, R4, RZ, 0x3c, !PT ;  /* 0x0000000405059212 */ /* 0x000fca00078e3cff */
[----:B------:R-:W2:Y:S04]  /*27370*/  @!P1 LDG.E.U16 R44, [R4.64] ;  /* 0x00000006042c9981 */ /* 0x000ea8000c1e1500 */
[----:B------:R0:W-:Y:S04]  /*27380*/  STL [R1+0x30], R3 ;  /* 0x0000300301007387 */ /* 0x0001e80000100800 */
[----:B0-----:R-:W3:Y:S04]  /*27390*/  LDL R3, [R1+0x1244] ;  /* 0x0012440001037983 */ /* 0x001ee80000100800 */
        /* <DEDUP_REMOVED lines=35> */
[----:B------:R-:W2:Y:S01]  /*275d0*/  @!P1 LDG.E.U16 R40, [R4.64] ;  /* 0x0000000604289981 */ /* 0x000ea2000c1e1500 */
[----:B------:R-:W-:-:S03]  /*275e0*/  PRMT R0, RZ, 0x7610, R0 ;  /* 0x00007610ff007816 */ /* 0x000fc60000000000 */
[----:B--2---:R0:W-:Y:S04]  /*275f0*/  STL [R1+0x1c], R40 ;  /* 0x00001c2801007387 */ /* 0x0041e80000100800 */
[----:B0-----:R-:W2:Y:S04]  /*27600*/  LDL.LU R40, [R1+0x2368] ;  /* 0x0023680001287983 */ /* 0x001ea80000300800 */
[----:B------:R-:W2:Y:S01]  /*27610*/  LDL R5, [R1+0x1240] ;  /* 0x0012400001057983 */ /* 0x000ea20000100800 */
[----:B---3--:R-:W-:-:S03]  /*27620*/  @!P1 IMAD.MOV.U32 R4, RZ, RZ, R3 ;  /* 0x000000ffff049224 */ /* 0x008fc600078e0003 */
[----:B------:R-:W3:Y:S04]  /*27630*/  LDL R3, [R1+0x11c4] ;  /* 0x0011c40001037983 */ /* 0x000ee80000100800 */
[----:B--2---:R-:W2:Y:S04]  /*27640*/  @!P1 LDG.E.U16 R0, [R4.64] ;  /* 0x0000000604009981 */ /* 0x004ea8000c1e1500 */
[----:B--2---:R0:W-:Y:S04]  /*27650*/  STL [R1+0x18], R0 ;  /* 0x0000180001007387 */ /* 0x0041e80000100800 */
[----:B------:R-:W2:Y:S04]  /*27660*/  LDL R4, [R1+0x1238] ;  /* 0x0012380001047983 */ /* 0x000ea80000100800 */
[----:B------:R-:W2:Y:S04]  /*27670*/  LDL R5, [R1+0x123c] ;  /* 0x00123c0001057983 */ /* 0x000ea80000100800 */
[----:B0-----:R-:W0:Y:S02]  /*27680*/  S2R R0, SR_TID.X ;  /* 0x0000000000007919 */ /* 0x001e240000002100 */
[----:B0-----:R-:W-:-:S05]  /*27690*/  LOP3.LUT R0, R0, 0x1f, RZ, 0xc0, !PT ;  /* 0x0000001f00007812 */ /* 0x001fca00078ec0ff */
[----:B------:R-:W-:-:S05]  /*276a0*/  IMAD.SHL.U32 R0, R0, 0x2, RZ ;  /* 0x0000000200007824 */ /* 0x000fca00078e00ff */
[----:B------:R0:W-:Y:S02]  /*276b0*/  STS.U16 [R0+0x4000], R28 ;  /* 0x0040001c00007388 */ /* 0x0001e40000000400 */
[----:B0-----:R-:W-:Y:S02]  /*276c0*/  PRMT R0, RZ, 0x7610, R0 ;  /* 0x00007610ff007816 */ /* 0x001fe40000000000 */
[----:B--2---:R-:W-:-:S04]  /*276d0*/  @!P1 LOP3.LUT R5, R5, R4, RZ, 0x3c, !PT ;  /* 0x0000000405059212 */ /* 0x004fc800078e3cff */
[----:B------:R-:W-:-:S04]  /*276e0*/  @!P1 LOP3.LUT R4, R5, R4, RZ, 0x3c, !PT ;  /* 0x0000000405049212 */ /* 0x000fc800078e3cff */
[----:B------:R-:W-:-:S05]  /*276f0*/  @!P1 LOP3.LUT R5, R5, R4, RZ, 0x3c, !PT ;  /* 0x0000000405059212 */ /* 0x000fca00078e3cff */
[----:B------:R-:W2:Y:S04]  /*27700*/  @!P1 LDG.E.U16 R0, [R4.64] ;  /* 0x0000000604009981 */ /* 0x000ea8000c1e1500 */
[----:B--2---:R0:W-:Y:S04]  /*27710*/  STL [R1+0x14], R0 ;  /* 0x0000140001007387 */ /* 0x0041e80000100800 */
[----:B------:R-:W2:Y:S04]  /*27720*/  LDL R4, [R1+0x1200] ;  /* 0x0012000001047983 */ /* 0x000ea80000100800 */
[----:B------:R-:W2:Y:S01]  /*27730*/  LDL R5, [R1+0x1204] ;  /* 0x0012040001057983 */ /* 0x000ea20000100800 */
[----:B------:R-:W-:-:S03]  /*27740*/  PRMT R60, RZ, 0x7610, R60 ;  /* 0x00007610ff3c7816 */ /* 0x000fc6000000003c */
[----:B0-----:R-:W0:Y:S01]  /*27750*/  S2R R0, SR_TID.X ;  /* 0x0000000000007919 */ /* 0x001e220000002100 */
[----:B--2---:R-:W-:-:S04]  /*27760*/  @!P1 LOP3.LUT R5, R5, R4, RZ, 0x3c, !PT ;  /* 0x0000000405059212 */ /* 0x004fc800078e3cff */
[----:B------:R-:W-:-:S04]  /*27770*/  @!P1 LOP3.LUT R4, R5, R4, RZ, 0x3c, !PT ;  /* 0x0000000405049212 */ /* 0x000fc800078e3cff */
[----:B------:R-:W-:-:S05]  /*27780*/  @!P1 LOP3.LUT R5, R5, R4, RZ, 0x3c, !PT ;  /* 0x0000000405059212 */ /* 0x000fca00078e3cff */
[----:B------:R1:W2:Y:S04]  /*27790*/  @!P1 LDG.E.U16 R60, [R4.64] ;  /* 0x00000006043c9981 */ /* 0x0002a8000c1e1500 */
[----:B-1----:R-:W2:Y:S04]  /*277a0*/  LDL R4, [R1+0x11f8] ;  /* 0x0011f80001047983 */ /* 0x002ea80000100800 */
[----:B------:R-:W2:Y:S01]  /*277b0*/  LDL R5, [R1+0x11fc] ;  /* 0x0011fc0001057983 */ /* 0x000ea20000100800 */
[----:B0-----:R-:W-:-:S05]  /*277c0*/  LOP3.LUT R0, R0, 0x1f, RZ, 0xc0, !PT ;  /* 0x0000001f00007812 */ /* 0x001fca00078ec0ff */
[----:B------:R-:W-:-:S05]  /*277d0*/  IMAD.SHL.U32 R0, R0, 0x2, RZ ;  /* 0x0000000200007824 */ /* 0x000fca00078e00ff */
[----:B----4-:R-:W-:Y:S04]  /*277e0*/  STS.U16 [R0+0x4040], R29 ;  /* 0x0040401d00007388 */ /* 0x010fe80000000400 */
[----:B------:R0:W-:Y:S02]  /*277f0*/  STS.U16 [R0+0x4240], R24 ;  /* 0x0042401800007388 */ /* 0x0001e40000000400 */
[----:B0-----:R-:W-:Y:S02]  /*27800*/  PRMT R0, RZ, 0x7610, R0 ;  /* 0x00007610ff007816 */ /* 0x001fe40000000000 */
[----:B--2---:R-:W-:-:S04]  /*27810*/  @!P1 LOP3.LUT R5, R5, R4, RZ, 0x3c, !PT ;  /* 0x0000000405059212 */ /* 0x004fc800078e3cff */
[----:B------:R-:W-:-:S04]  /*27820*/  @!P1 LOP3.LUT R4, R5, R4, RZ, 0x3c, !PT ;  /* 0x0000000405049212 */ /* 0x000fc800078e3cff */
[----:B------:R-:W-:-:S05]  /*27830*/  @!P1 LOP3.LUT R5, R5, R4, RZ, 0x3c, !PT ;  /* 0x0000000405059212 */ /* 0x000fca00078e3cff */
[----:B------:R-:W2:Y:S04]  /*27840*/  @!P1 LDG.E.U16 R0, [R4.64] ;  /* 0x0000000604009981 */ /* 0x000ea8000c1e1500 */
[----:B------:R0:W-:Y:S04]  /*27850*/  STL [R1+0x10], R60 ;  /* 0x0000103c01007387 */ /* 0x0001e80000100800 */
[----:B0-----:R-:W4:Y:S04]  /*27860*/  LDL R60, [R1+0x1184] ;  /* 0x00118400013c7983 */ /* 0x001f280000100800 */
[----:B--2---:R0:W-:Y:S04]  /*27870*/  STL [R1+0xc], R0 ;  /* 0x00000c0001007387 */ /* 0x0041e80000100800 */
[----:B------:R-:W2:Y:S04]  /*27880*/  LDL R5, [R1+0x11c0] ;  /* 0x0011c00001057983 */ /* 0x000ea80000100800 */
[----:B0-----:R-:W0:Y:S01]  /*27890*/  S2R R0, SR_TID.X ;  /* 0x0000000000007919 */ /* 0x001e220000002100 */
[----:B---3--:R-:W-:-:S03]  /*278a0*/  @!P1 IMAD.MOV.U32 R4, RZ, RZ, R3 ;  /* 0x000000ffff049224 */ /* 0x008fc600078e0003 */
[----:B------:R-:W3:Y:S01]  /*278b0*/  LDL R3, [R1+0x117c] ;  /* 0x00117c0001037983 */ /* 0x000ee20000100800 */
[----:B0-----:R-:W-:-:S05]  /*278c0*/  LOP3.LUT R0, R0, 0x1f, RZ, 0xc0, !PT ;  /* 0x0000001f00007812 */ /* 0x001fca00078ec0ff */
[----:B------:R-:W-:-:S05]  /*278d0*/  IMAD.SHL.U32 R0, R0, 0x2, RZ ;  /* 0x0000000200007824 */ /* 0x000fca00078e00ff */
[----:B------:R0:W-:Y:S02]  /*278e0*/  STS.U16 [R0+0x4200], R25 ;  /* 0x0042001900007388 */ /* 0x0001e40000000400 */
[----:B0-----:R-:W-:-:S06]  /*278f0*/  PRMT R0, RZ, 0x7610, R0 ;  /* 0x00007610ff007816 */ /* 0x001fcc0000000000 */
[----:B--2---:R-:W2:Y:S04]  /*27900*/  @!P1 LDG.E.U16 R0, [R4.64] ;  /* 0x0000000604009981 */ /* 0x004ea8000c1e1500 */
[----:B--2---:R-:W-:Y:S04]  /*27910*/  STL [R1+0x8], R0 ;  /* 0x0000080001007387 */ /* 0x004fe80000100800 */
[----:B------:R-:W2:Y:S04]  /*27920*/  LDL R4, [R1+0x11b8] ;  /* 0x0011b80001047983 */ /* 0x000ea80000100800 */
[----:B------:R-:W2:Y:S01]  /*27930*/  LDL R5, [R1+0x11bc] ;  /* 0x0011bc0001057983 */ /* 0x000ea20000100800 */
[----:B------:R-:W-:-:S02]  /*27940*/  PRMT R2, RZ, 0x7610, R2 ;  /* 0x00007610ff027816 */ /* 0x000fc40000000002 */
[----:B--2---:R-:W-:-:S04]  /*27950*/  @!P1 LOP3.LUT R5, R5, R4, RZ, 0x3c, !PT ;  /* 0x0000000405059212 */ /* 0x004fc800078e3cff */
[----:B------:R-:W-:-:S04]  /*27960*/  @!P1 LOP3.LUT R4, R5, R4, RZ, 0x3c, !PT ;  /* 0x0000000405049212 */ /* 0x000fc800078e3cff */
[----:B------:R-:W-:-:S05]  /*27970*/  @!P1 LOP3.LUT R5, R5, R4, RZ, 0x3c, !PT ;  /* 0x0000000405059212 */ /* 0x000fca00078e3cff */
[----:B------:R0:W2:Y:S04]  /*27980*/  @!P1 LDG.E.U16 R2, [R4.64] ;  /* 0x0000000604029981 */ /* 0x0000a8000c1e1500 */
[----:B0-----:R-:W2:Y:S01]  /*27990*/  LDL R5, [R1+0x1180] ;  /* 0x0011800001057983 */ /* 0x001ea20000100800 */
[----:B------:R-:W-:Y:S01]  /*279a0*/  PRMT R61, RZ, 0x7610, R61 ;  /* 0x00007610ff3d7816 */ /* 0x000fe2000000003d */
[----:B----4-:R-:W-:-:S05]  /*279b0*/  @!P1 IMAD.MOV.U32 R4, RZ, RZ, R60 ;  /* 0x000000ffff049224 */ /* 0x010fca00078e003c */
[----:B--2---:R0:W2:Y:S04]  /*279c0*/  @!P1 LDG.E.U16 R61, [R4.64] ;  /* 0x00000006043d9981 */ /* 0x0040a8000c1e1500 */
[----:B------:R1:W-:Y:S04]  /*279d0*/  STL [R1+0x22f8], R2 ;  /* 0x0022f80201007387 */ /* 0x0003e80000100800 */
[----:B------:R-:W4:Y:S04]  /*279e0*/  LDL R60, [R1+0x113c] ;  /* 0x00113c00013c7983 */ /* 0x000f280000100800 */
[----:B0-----:R-:W3:Y:S04]  /*279f0*/  LDL R5, [R1+0x1178] ;  /* 0x0011780001057983 */ /* 0x001ee80000100800 */
[----:B-1----:R-:W4:Y:S04]  /*27a00*/  LDL R2, [R1+0x1144] ;  /* 0x0011440001027983 */ /* 0x002f280000100800 */
[----:B--2---:R0:W-:Y:S04]  /*27a10*/  STL [R1+0x22fc], R61 ;  /* 0x0022fc3d01007387 */ /* 0x0041e80000100800 */
[----:B0-----:R-:W2:Y:S01]  /*27a20*/  LDL R61, [R1+0x1140] ;  /* 0x00114000013d7983 */ /* 0x001ea20000100800 */
[----:B------:R-:W-:Y:S01]  /*27a30*/  PRMT R59, RZ, 0x7610, R59 ;  /* 0x00007610ff3b7816 */ /* 0x000fe2000000003b */
[----:B---3--:R-:W-:Y:S01]  /*27a40*/  @!P1 IMAD.MOV.U32 R4, RZ, RZ, R3 ;  /* 0x000000ffff049224 */ /* 0x008fe200078e0003 */
[----:B------:R-:W-:Y:S01]  /*27a50*/  PRMT R58, RZ, 0x7610, R58 ;  /* 0x00007610ff3a7816 */ /* 0x000fe2000000003a */
[----:B------:R-:W3:Y:S04]  /*27a60*/  LDL R3, [R1+0x1104] ;  /* 0x0011040001037983 */ /* 0x000ee80000100800 */
[----:B------:R4:W3:Y:S02]  /*27a70*/  @!P1 LDG.E.U16 R59, [R4.64] ;  /* 0x00000006043b9981 */ /* 0x0008e4000c1e1500 */
[----:B----4-:R-:W-:-:S02]  /*27a80*/  @!P1 IMAD.MOV.U32 R4, RZ, RZ, R2 ;  /* 0x000000ffff049224 */ /* 0x010fc400078e0002 */
[----:B--2---:R-:W-:-:S05]  /*27a90*/  @!P1 IMAD.MOV.U32 R5, RZ, RZ, R61 ;  /* 0x000000ffff059224 */ /* 0x004fca00078e003d */
[----:B------:R-:W2:Y:S04]  /*27aa0*/  @!P1 LDG.E.U16 R58, [R4.64] ;  /* 0x00000006043a9981 */ /* 0x000ea8000c1e1500 */
[----:B---3--:R0:W-:Y:S04]  /*27ab0*/  STL [R1+0x2300], R59 ;  /* 0x0023003b01007387 */ /* 0x0081e80000100800 */
[----:B------:R-:W3:Y:S04]  /*27ac0*/  LDL R61, [R1+0x10f8] ;  /* 0x0010f800013d7983 */ /* 0x000ee80000100800 */
[----:B------:R-:W4:Y:S04]  /*27ad0*/  LDL R2, [R1+0x10fc] ;  /* 0x0010fc0001027983 */ /* 0x000f280000100800 */
[----:B0-----:R-:W3:Y:S04]  /*27ae0*/  LDL R59, [R1+0x1138] ;  /* 0x00113800013b7983 */ /* 0x001ee80000100800 */
[----:B--2---:R0:W-:Y:S04]  /*27af0*/  STL [R1+0x2304], R58 ;  /* 0x0023043a01007387 */ /* 0x0041e80000100800 */
[----:B0-----:R-:W2:Y:S01]  /*27b00*/  LDL R58, [R1+0x1100] ;  /* 0x00110000013a7983 */ /* 0x001ea20000100800 */
[----:B------:R-:W-:Y:S01]  /*27b10*/  PRMT R57, RZ, 0x7610, R57 ;  /* 0x00007610ff397816 */ /* 0x000fe20000000039 */
[----:B------:R-:W-:Y:S01]  /*27b20*/  @!P1 IMAD.MOV.U32 R4, RZ, RZ, R60 ;  /* 0x000000ffff049224 */ /* 0x000fe200078e003c */
[----:B------:R-:W-:Y:S01]  /*27b30*/  PRMT R56, RZ, 0x7610, R56 ;  /* 0x00007610ff387816 */ /* 0x000fe20000000038 */
[----:B------:R-:W4:Y:S01]  /*27b40*/  LDL R60, [R1+0x10c0] ;  /* 0x0010c000013c7983 */ /* 0x000f220000100800 */
[----:B---3--:R-:W-:-:S03]  /*27b50*/  @!P1 IMAD.MOV.U32 R5, RZ, RZ, R59 ;  /* 0x000000ffff059224 */ /* 0x008fc600078e003b */
[----:B------:R-:W3:Y:S04]  /*27b60*/  LDL R59, [R1+0x10c4] ;  /* 0x0010c400013b7983 */ /* 0x000ee80000100800 */
[----:B------:R0:W3:Y:S02]  /*27b70*/  @!P1 LDG.E.U16 R57, [R4.64] ;  /* 0x0000000604399981 */ /* 0x0000e4000c1e1500 */
[----:B0-----:R-:W-:Y:S02]  /*27b80*/  @!P1 IMAD.MOV.U32 R4, RZ, RZ, R3 ;  /* 0x000000ffff049224 */ /* 0x001fe400078e0003 */
[----:B--2---:R-:W-:-:S05]  /*27b90*/  @!P1 IMAD.MOV.U32 R5, RZ, RZ, R58 ;  /* 0x000000ffff059224 */ /* 0x004fca00078e003a */
[----:B------:R4:W2:Y:S01]  /*27ba0*/  @!P1 LDG.E.U16 R56, [R4.64] ;  /* 0x0000000604389981 */ /* 0x0008a2000c1e1500 */
[----:B------:R-:W-:-:S03]  /*27bb0*/  PRMT R55, RZ, 0x7610, R55 ;  /* 0x00007610ff377816 */ /* 0x000fc60000000037 */
[----:B---3--:R0:W-:Y:S04]  /*27bc0*/  STL [R1+0x2308], R57 ;  /* 0x0023083901007387 */ /* 0x0081e80000100800 */
[----:B------:R-:W3:Y:S04]  /*27bd0*/  LDL R58, [R1+0x10b8] ;  /* 0x0010b800013a7983 */ /* 0x000ee80000100800 */
[----:B------:R-:W3:Y:S01]  /*27be0*/  LDL R3, [R1+0x10bc] ;  /* 0x0010bc0001037983 */ /* 0x000ee20000100800 */
[----:B----4-:R-:W-:Y:S02]  /*27bf0*/  @!P1 IMAD.MOV.U32 R4, RZ, RZ, R2 ;  /* 0x000000ffff049224 */ /* 0x010fe400078e0002 */
[----:B------:R-:W-:-:S05]  /*27c00*/  @!P1 IMAD.MOV.U32 R5, RZ, RZ, R61 ;  /* 0x000000ffff059224 */ /* 0x000fca00078e003d */
[----:B------:R1:W4:Y:S04]  /*27c10*/  @!P1 LDG.E.U16 R55, [R4.64] ;  /* 0x0000000604379981 */ /* 0x000328000c1e1500 */
[----:B--2---:R3:W-:Y:S04]  /*27c20*/  STL [R1+0x230c], R56 ;  /* 0x00230c3801007387 */ /* 0x0047e80000100800 */
[----:B0-----:R-:W2:Y:S04]  /*27c30*/  LDL R57, [R1+0x1080] ;  /* 0x0010800001397983 */ /* 0x001ea80000100800 */
[----:B------:R-:W2:Y:S01]  /*27c40*/  LDL R2, [R1+0x1084] ;  /* 0x0010840001027983 */ /* 0x000ea20000100800 */
[----:B------:R-:W-:Y:S01]  /*27c50*/  PRMT R54, RZ, 0x7610, R54 ;  /* 0x00007610ff367816 */ /* 0x000fe20000000036 */
[----:B-1----:R-:W-:-:S02]  /*27c60*/  @!P1 IMAD.MOV.U32 R4, RZ, RZ, R59 ;  /* 0x000000ffff049224 */ /* 0x002fc400078e003b */
[----:B------:R-:W-:Y:S01]  /*27c70*/  @!P1 IMAD.MOV.U32 R5, RZ, RZ, R60 ;  /* 0x000000ffff059224 */ /* 0x000fe200078e003c */
[----:B------:R-:W-:-:S04]  /*27c80*/  PRMT R53, RZ, 0x7610, R53 ;  /* 0x00007610ff357816 */ /* 0x000fc80000000035 */
[----:B------:R3:W2:Y:S01]  /*27c90*/  @!P1 LDG.E.U16 R54, [R4.64] ;  /* 0x0000000604369981 */ /* 0x0006a2000c1e1500 */
[----:B------:R-:W-:Y:S01]  /*27ca0*/  PRMT R52, RZ, 0x7610, R52 ;  /* 0x00007610ff347816 */ /* 0x000fe20000000034 */
[----:B---3--:R-:W-:Y:S02]  /*27cb0*/  @!P1 IMAD.MOV.U32 R4, RZ, RZ, R3 ;  /* 0x000000ffff049224 */ /* 0x008fe400078e0003 */
[----:B------:R-:W-:-:S05]  /*27cc0*/  @!P1 IMAD.MOV.U32 R5, RZ, RZ, R58 ;  /* 0x000000ffff059224 */ /* 0x000fca00078e003a */
[----:B------:R2:W3:Y:S04]  /*27cd0*/  @!P1 LDG.E.U16 R53, [R4.64] ;  /* 0x0000000604359981 */ /* 0x0004e8000c1e1500 */
[----:B----4-:R0:W-:Y:S04]  /*27ce0*/  STL [R1+0x2310], R55 ;  /* 0x0023103701007387 */ /* 0x0101e80000100800 */
[----:B------:R-:W4:Y:S04]  /*27cf0*/  LDL R56, [R1+0x1078] ;  /* 0x0010780001387983 */ /* 0x000f280000100800 */
[----:B0-----:R-:W4:Y:S01]  /*27d00*/  LDL R55, [R1+0x107c] ;  /* 0x00107c0001377983 */ /* 0x001f220000100800 */
[----:B--2---:R-:W-:-:S02]  /*27d10*/  @!P1 IMAD.MOV.U32 R5, RZ, RZ, R57 ;  /* 0x000000ffff059224 */ /* 0x004fc400078e0039 */
[----:B------:R-:W-:-:S05]  /*27d20*/  @!P1 IMAD.MOV.U32 R4, RZ, RZ, R2 ;  /* 0x000000ffff049224 */ /* 0x000fca00078e0002 */
[----:B------:R4:W2:Y:S04]  /*27d30*/  @!P1 LDG.E.U16 R52, [R4.64] ;  /* 0x0000000604349981 */ /* 0x0008a8000c1e1500 */
[----:B------:R0:W-:Y:S04]  /*27d40*/  STL [R1+0x2314], R54 ;  /* 0x0023143601007387 */ /* 0x0001e80000100800 */
[----:B------:R-:W2:Y:S04]  /*27d50*/  LDL R3, [R1+0x1044] ;  /* 0x0010440001037983 */ /* 0x000ea80000100800 */
[----:B0-----:R-:W2:Y:S01]  /*27d60*/  LDL R54, [R1+0x1040] ;  /* 0x0010400001367983 */ /* 0x001ea20000100800 */
[----:B------:R-:W-:-:S03]  /*27d70*/  PRMT R51, RZ, 0x7610, R51 ;  /* 0x00007610ff337816 */ /* 0x000fc60000000033 */
[----:B---3--:R0:W-:Y:S04]  /*27d80*/  STL [R1+0x2318], R53 ;  /* 0x0023183501007387 */ /* 0x0081e80000100800 */
[----:B------:R-:W3:Y:S04]  /*27d90*/  LDL R2, [R1+0x103c] ;  /* 0x00103c0001027983 */ /* 0x000ee80000100800 */
[----:B0-----:R-:W3:Y:S01]  /*27da0*/  LDL R53, [R1+0x1038] ;  /* 0x0010380001357983 */ /* 0x001ee20000100800 */
[----:B----4-:R-:W-:Y:S02]  /*27db0*/  @!P1 IMAD.MOV.U32 R5, RZ, RZ, R56 ;  /* 0x000000ffff059224 */ /* 0x010fe400078e0038 */
[----:B------:R-:W-:-:S05]  /*27dc0*/  @!P1 IMAD.MOV.U32 R4, RZ, RZ, R55 ;  /* 0x000000ffff049224 */ /* 0x000fca00078e0037 */
[----:B------:R0:W4:Y:S04]  /*27dd0*/  @!P1 LDG.E.U16 R51, [R4.64] ;  /* 0x0000000604339981 */ /* 0x000128000c1e1500 */
[----:B--2---:R1:W-:Y:S04]  /*27de0*/  STL [R1+0x231c], R52 ;  /* 0x00231c3401007387 */ /* 0x0043e80000100800 */
[----:B------:R-:W2:Y:S04]  /*27df0*/  LDL R55, [R1+0x1000] ;  /* 0x0010000001377983 */ /* 0x000ea80000100800 */
[----:B-1----:R-:W2:Y:S01]  /*27e00*/  LDL R52, [R1+0x1004] ;  /* 0x0010040001347983 */ /* 0x002ea20000100800 */
[----:B------:R-:W-:Y:S01]  /*27e10*/  PRMT R50, RZ, 0x7610, R50 ;  /* 0x00007610ff327816 */ /* 0x000fe20000000032 */
[----:B0-----:R-:W-:-:S02]  /*27e20*/  @!P1 IMAD.MOV.U32 R4, RZ, RZ, R3 ;  /* 0x000000ffff049224 */ /* 0x001fc400078e0003 */
        /* <DEDUP_REMOVED lines=9> */
[----:B------:R-:W4:Y:S01]  /*27ec0*/  LDL R54, [R1+0xff8] ;  /* 0x000ff80001367983 */ /* 0x000f220000100800 */
[----:B--2---:R-:W-:-:S02]  /*27ed0*/  @!P1 IMAD.MOV.U32 R5, RZ, RZ, R55 ;  /* 0x000000ffff059224 */ /* 0x004fc400078e0037 */
[----:B------:R-:W-:-:S05]  /*27ee0*/  @!P1 IMAD.MOV.U32 R4, RZ, RZ, R52 ;  /* 0x000000ffff049224 */ /* 0x000fca00078e0034 */
[----:B------:R4:W2:Y:S04]  /*27ef0*/  @!P1 LDG.E.U16 R48, [R4.64] ;  /* 0x0000000604309981 */ /* 0x0008a8000c1e1500 */
[----:B------:R1:W-:Y:S04]  /*27f00*/  STL [R1+0x2324], R50 ;  /* 0x0023243201007387 */ /* 0x0003e80000100800 */
[----:B------:R-:W2:Y:S04]  /*27f10*/  LDL R53, [R1+0xfc0] ;  /* 0x000fc00001357983 */ /* 0x000ea80000100800 */
[----:B------:R-:W2:Y:S04]  /*27f20*/  LDL R2, [R1+0xfc4] ;  /* 0x000fc40001027983 */ /* 0x000ea80000100800 */
[----:B---3--:R-:W-:Y:S04]  /*27f30*/  STL [R1+0x2328], R49 ;  /* 0x0023283101007387 */ /* 0x008fe80000100800 */
[----:B------:R-:W3:Y:S04]  /*27f40*/  LDL R52, [R1+0xfb8] ;  /* 0x000fb80001347983 */ /* 0x000ee80000100800 */
[----:B0-----:R-:W3:Y:S01]  /*27f50*/  LDL R51, [R1+0xfbc] ;  /* 0x000fbc0001337983 */ /* 0x001ee20000100800 */
[----:B----4-:R-:W-:-:S03]  /*27f60*/  @!P1 IMAD.MOV.U32 R4, RZ, RZ, R3 ;  /* 0x000000ffff049224 */ /* 0x010fc600078e0003 */
[----:B--2---:R0:W-:Y:S04]  /*27f70*/  STL [R1+0x232c], R48 ;  /* 0x00232c3001007387 */ /* 0x0041e80000100800 */
[----:B-1----:R-:W2:Y:S04]  /*27f80*/  LDL R50, [R1+0xf80] ;  /* 0x000f800001327983 */ /* 0x002ea80000100800 */
[----:B------:R-:W4:Y:S01]  /*27f90*/  LDL R3, [R1+0xf84] ;  /* 0x000f840001037983 */ /* 0x000f220000100800 */
[----:B------:R-:W-:Y:S01]  /*27fa0*/  PRMT R47, RZ, 0x7610, R47 ;  /* 0x00007610ff2f7816 */ /* 0x000fe2000000002f */
[----:B------:R-:W-:Y:S01]  /*27fb0*/  @!P1 IMAD.MOV.U32 R5, RZ, RZ, R54 ;  /* 0x000000ffff059224 */ /* 0x000fe200078e0036 */
[----:B------:R-:W-:Y:S01]  /*27fc0*/  PRMT R46, RZ, 0x7610, R46 ;  /* 0x00007610ff2e7816 */ /* 0x000fe2000000002e */
[----:B0-----:R-:W4:Y:S04]  /*27fd0*/  LDL R48, [R1+0xf7c] ;  /* 0x000f7c0001307983 */ /* 0x001f280000100800 */
[----:B------:R0:W4:Y:S01]  /*27fe0*/  @!P1 LDG.E.U16 R47, [R4.64] ;  /* 0x00000006042f9981 */ /* 0x000122000c1e1500 */
[----:B------:R-:W-:Y:S01]  /*27ff0*/  PRMT R45, RZ, 0x7610, R45 ;  /* 0x00007610ff2d7816 */ /* 0x000fe2000000002d */
[----:B0-----:R-:W-:-:S02]  /*28000*/  @!P1 IMAD.MOV.U32 R4, RZ, RZ, R2 ;  /* 0x000000ffff049224 */ /* 0x001fc400078e0002 */
[----:B------:R-:W-:-:S05]  /*28010*/  @!P1 IMAD.MOV.U32 R5, RZ, RZ, R53 ;  /* 0x000000ffff059224 */ /* 0x000fca00078e0035 */
[----:B------:R3:W4:Y:S01]  /*28020*/  @!P1 LDG.E.U16 R46, [R4.64] ;  /* 0x00000006042e9981 */ /* 0x000722000c1e1500 */
[----:B------:R-:W-:Y:S01]  /*28030*/  PRMT R44, RZ, 0x7610, R44 ;  /* 0x00007610ff2c7816 */ /* 0x000fe2000000002c */
[----:B---3--:R-:W-:Y:S02]  /*28040*/  @!P1 IMAD.MOV.U32 R4, RZ, RZ, R51 ;  /* 0x000000ffff049224 */ /* 0x008fe400078e0033 */
[----:B------:R-:W-:-:S05]  /*28050*/  @!P1 IMAD.MOV.U32 R5, RZ, RZ, R52 ;  /* 0x000000ffff059224 */ /* 0x000fca00078e0034 */
[----:B------:R2:W3:Y:S02]  /*28060*/  @!P1 LDG.E.U16 R45, [R4.64] ;  /* 0x00000006042d9981 */ /* 0x0004e4000c1e1500 */
[----:B--2---:R-:W-:Y:S02]  /*28070*/  @!P1 IMAD.MOV.U32 R5, RZ, RZ, R50 ;  /* 0x000000ffff059224 */ /* 0x004fe400078e0032 */
[----:B----4-:R-:W-:-:S05]  /*28080*/  @!P1 IMAD.MOV.U32 R4, RZ, RZ, R3 ;  /* 0x000000ffff049224 */ /* 0x010fca00078e0003 */
[----:B------:R-:W2:Y:S04]  /*28090*/  @!P1 LDG.E.U16 R44, [R4.64] ;  /* 0x00000006042c9981 */ /* 0x000ea8000c1e1500 */
[----:B------:R0:W-:Y:S04]  /*280a0*/  STL [R1+0x2330], R47 ;  /* 0x0023302f01007387 */ /* 0x0001e80000100800 */
[----:B------:R-:W4:Y:S04]  /*280b0*/  LDL R49, [R1+0xf78] ;  /* 0x000f780001317983 */ /* 0x000f280000100800 */
[----:B------:R-:W4:Y:S04]  /*280c0*/  LDL R2, [R1+0xf44] ;  /* 0x000f440001027983 */ /* 0x000f280000100800 */
[----:B0-----:R-:W4:Y:S04]  /*280d0*/  LDL R47, [R1+0xf40] ;  /* 0x000f4000012f7983 */ /* 0x001f280000100800 */
[----:B------:R0:W-:Y:S04]  /*280e0*/  STL [R1+0x2334], R46 ;  /* 0x0023342e01007387 */ /* 0x0001e80000100800 */
[----:B0-----:R-:W4:Y:S04]  /*280f0*/  LDL R46, [R1+0xf3c] ;  /* 0x000f3c00012e7983 */ /* 0x001f280000100800 */
[----:B---3--:R0:W-:Y:S04]  /*28100*/  STL [R1+0x2338], R45 ;  /* 0x0023382d01007387 */ /* 0x0081e80000100800 */
[----:B------:R-:W3:Y:S04]  /*28110*/  LDL R3, [R1+0xf04] ;  /* 0x000f040001037983 */ /* 0x000ee80000100800 */
[----:B0-----:R-:W3:Y:S04]  /*28120*/  LDL R45, [R1+0xf38] ;  /* 0x000f3800012d7983 */ /* 0x001ee80000100800 */
[----:B--2---:R0:W-:Y:S04]  /*28130*/  STL [R1+0x233c], R44 ;  /* 0x00233c2c01007387 */ /* 0x0041e80000100800 */
[----:B0-----:R-:W2:Y:S01]  /*28140*/  LDL R44, [R1+0xf00] ;  /* 0x000f0000012c7983 */ /* 0x001ea20000100800 */
[----:B------:R-:W-:Y:S01]  /*28150*/  PRMT R43, RZ, 0x7610, R43 ;  /* 0x00007610ff2b7816 */ /* 0x000fe2000000002b */
[----:B------:R-:W-:-:S02]  /*28160*/  @!P1 IMAD.MOV.U32 R4, RZ, RZ, R48 ;  /* 0x000000ffff049224 */ /* 0x000fc400078e0030 */
[----:B----4-:R-:W-:Y:S01]  /*28170*/  @!P1 IMAD.MOV.U32 R5, RZ, RZ, R49 ;  /* 0x000000ffff059224 */ /* 0x010fe200078e0031 */
[----:B------:R-:W-:Y:S01]  /*28180*/  PRMT R42, RZ, 0x7610, R42 ;  /* 0x00007610ff2a7816 */ /* 0x000fe2000000002a */
[----:B------:R-:W4:Y:S04]  /*28190*/  LDL R48, [R1+0xefc] ;  /* 0x000efc0001307983 */ /* 0x000f280000100800 */
[----:B------:R0:W4:Y:S02]  /*281a0*/  @!P1 LDG.E.U16 R43, [R4.64] ;  /* 0x00000006042b9981 */ /* 0x000124000c1e1500 */
[----:B0-----:R-:W-:Y:S02]  /*281b0*/  @!P1 IMAD.MOV.U32 R4, RZ, RZ, R2 ;  /* 0x000000ffff049224 */ /* 0x001fe400078e0002 */
[----:B------:R-:W-:-:S05]  /*281c0*/  @!P1 IMAD.MOV.U32 R5, RZ, RZ, R47 ;  /* 0x000000ffff059224 */ /* 0x000fca00078e002f */
[----:B------:R0:W4:Y:S01]  /*281d0*/  @!P1 LDG.E.U16 R42, [R4.64] ;  /* 0x00000006042a9981 */ /* 0x000122000c1e1500 */
[----:B------:R-:W-:Y:S02]  /*281e0*/  PRMT R41, RZ, 0x7610, R41 ;  /* 0x00007610ff297816 */ /* 0x000fe40000000029 */
[----:B------:R-:W-:Y:S01]  /*281f0*/  PRMT R40, RZ, 0x7610, R40 ;  /* 0x00007610ff287816 */ /* 0x000fe20000000028 */
[----:B0-----:R-:W-:Y:S02]  /*28200*/  @!P1 IMAD.MOV.U32 R4, RZ, RZ, R46 ;  /* 0x000000ffff049224 */ /* 0x001fe400078e002e */
[----:B---3--:R-:W-:-:S05]  /*28210*/  @!P1 IMAD.MOV.U32 R5, RZ, RZ, R45 ;  /* 0x000000ffff059224 */ /* 0x008fca00078e002d */
[----:B------:R0:W3:Y:S02]  /*28220*/  @!P1 LDG.E.U16 R41, [R4.64] ;  /* 0x0000000604299981 */ /* 0x0000e4000c1e1500 */
[----:B0-----:R-:W-:Y:S02]  /*28230*/  @!P1 IMAD.MOV.U32 R4, RZ, RZ, R3 ;  /* 0x000000ffff049224 */ /* 0x001fe400078e0003 */
[----:B--2---:R-:W-:-:S05]  /*28240*/  @!P1 IMAD.MOV.U32 R5, RZ, RZ, R44 ;  /* 0x000000ffff059224 */ /* 0x004fca00078e002c */
[----:B------:R-:W2:Y:S04]  /*28250*/  @!P1 LDG.E.U16 R40, [R4.64] ;  /* 0x0000000604289981 */ /* 0x000ea8000c1e1500 */
[----:B----4-:R0:W-:Y:S04]  /*28260*/  STL [R1+0x2340], R43 ;  /* 0x0023402b01007387 */ /* 0x0101e80000100800 */
[----:B------:R-:W4:Y:S04]  /*28270*/  LDL R49, [R1+0xef8] ;  /* 0x000ef80001317983 */ /* 0x000f280000100800 */
[----:B------:R-:W4:Y:S04]  /*28280*/  LDL R47, [R1+0xec0] ;  /* 0x000ec000012f7983 */ /* 0x000f280000100800 */
[----:B------:R-:W4:Y:S04]  /*28290*/  LDL R2, [R1+0xec4] ;  /* 0x000ec40001027983 */ /* 0x000f280000100800 */
[----:B------:R1:W-:Y:S04]  /*282a0*/  STL [R1+0x2344], R42 ;  /* 0x0023442a01007387 */ /* 0x0003e80000100800 */
[----:B------:R-:W4:Y:S04]  /*282b0*/  LDL R46, [R1+0xeb8] ;  /* 0x000eb800012e7983 */ /* 0x000f280000100800 */
[----:B------:R-:W4:Y:S04]  /*282c0*/  LDL R45, [R1+0xebc] ;  /* 0x000ebc00012d7983 */ /* 0x000f280000100800 */
[----:B---3--:R-:W-:Y:S04]  /*282d0*/  STL [R1+0x2348], R41 ;  /* 0x0023482901007387 */ /* 0x008fe80000100800 */
[----:B------:R-:W3:Y:S04]  /*282e0*/  LDL R44, [R1+0xe80] ;  /* 0x000e8000012c7983 */ /* 0x000ee80000100800 */
[----:B0-----:R-:W3:Y:S04]  /*282f0*/  LDL R43, [R1+0xe84] ;  /* 0x000e8400012b7983 */ /* 0x001ee80000100800 */
[----:B------:R-:W3:Y:S04]  /*28300*/  LDL R3, [R1+0xe7c] ;  /* 0x000e7c0001037983 */ /* 0x000ee80000100800 */
[----:B------:R-:W0:Y:S04]  /*28310*/  S2R R0, SR_TID.X ;  /* 0x0000000000007919 */ /* 0x000e280000002100 */
[----:B--2---:R-:W-:Y:S04]  /*28320*/  STL [R1+0x234c], R40 ;  /* 0x00234c2801007387 */ /* 0x004fe80000100800 */
[----:B-1----:R-:W2:Y:S01]  /*28330*/  LDL R42, [R1+0xe78] ;  /* 0x000e7800012a7983 */ /* 0x002ea20000100800 */
[----:B0-----:R-:W-:-:S05]  /*28340*/  LOP3.LUT R0, R0, 0x1f, RZ, 0xc0, !PT ;  /* 0x0000001f00007812 */ /* 0x001fca00078ec0ff */
[----:B------:R-:W-:-:S05]  /*28350*/  IMAD.SHL.U32 R0, R0, 0x2, RZ ;  /* 0x0000000200007824 */ /* 0x000fca00078e00ff */
[----:B------:R-:W-:Y:S01]  /*28360*/  LOP3.LUT R60, R0, 0x10, RZ, 0x3c, !PT ;  /* 0x00000010003c7812 */ /* 0x000fe200078e3cff */
[----:B------:R-:W-:Y:S04]  /*28370*/  STS.U16 [R0+0x4400], R20 ;  /* 0x0044001400007388 */ /* 0x000fe80000000400 */
        /* <DEDUP_REMOVED lines=10> */
[----:B------:R-:W-:Y:S01]  /*28420*/  STS.U16 [R0+0x4e00], R9 ;  /* 0x004e000900007388 */ /* 0x000fe20000000400 */
[----:B------:R-:W-:-:S03]  /*28430*/  @!P1 IMAD.MOV.U32 R4, RZ, RZ, R48 ;  /* 0x000000ffff049224 */ /* 0x000fc600078e0030 */
[----:B------:R-:W-:Y:S01]  /*28440*/  STS.U16 [R60+0x4080], R38 ;  /* 0x004080263c007388 */ /* 0x000fe20000000400 */
[----:B----4-:R-:W-:-:S03]  /*28450*/  @!P1 IMAD.MOV.U32 R5, RZ, RZ, R49 ;  /* 0x000000ffff059224 */ /* 0x010fc600078e0031 */
[----:B------:R0:W-:Y:S02]  /*28460*/  STS.U16 [R60+0x40c0], R39 ;  /* 0x0040c0273c007388 */ /* 0x0001e40000000400 */
[----:B0-----:R-:W-:Y:S02]  /*28470*/  PRMT R39, RZ, 0x7610, R39 ;  /* 0x00007610ff277816 */ /* 0x001fe40000000027 */
[----:B------:R-:W-:-:S04]  /*28480*/  PRMT R38, RZ, 0x7610, R38 ;  /* 0x00007610ff267816 */ /* 0x000fc80000000026 */
[----:B------:R0:W4:Y:S04]  /*28490*/  @!P1 LDG.E.U16 R39, [R4.64] ;  /* 0x0000000604279981 */ /* 0x000128000c1e1500 */
[----:B------:R-:W-:Y:S01]  /*284a0*/  STS.U16 [R60+0x42c0], R36 ;  /* 0x0042c0243c007388 */ /* 0x000fe20000000400 */
[----:B0-----:R-:W-:Y:S02]  /*284b0*/  @!P1 IMAD.MOV.U32 R4, RZ, RZ, R2 ;  /* 0x000000ffff049224 */ /* 0x001fe400078e0002 */
[----:B------:R-:W-:Y:S01]  /*284c0*/  @!P1 IMAD.MOV.U32 R5, RZ, RZ, R47 ;  /* 0x000000ffff059224 */ /* 0x000fe200078e002f */
[----:B------:R0:W-:Y:S04]  /*284d0*/  STS.U16 [R60+0x4280], R37 ;  /* 0x004280253c007388 */ /* 0x0001e80000000400 */
[----:B------:R1:W4:Y:S01]  /*284e0*/  @!P1 LDG.E.U16 R38, [R4.64] ;  /* 0x0000000604269981 */ /* 0x000322000c1e1500 */
[----:B0-----:R-:W-:Y:S01]  /*284f0*/  PRMT R37, RZ, 0x7610, R37 ;  /* 0x00007610ff257816 */ /* 0x001fe20000000025 */
[----:B-1----:R-:W-:-:S02]  /*28500*/  @!P1 IMAD.MOV.U32 R4, RZ, RZ, R45 ;  /* 0x000000ffff049224 */ /* 0x002fc400078e002d */
[----:B------:R-:W-:-:S05]  /*28510*/  @!P1 IMAD.MOV.U32 R5, RZ, RZ, R46 ;  /* 0x000000ffff059224 */ /* 0x000fca00078e002e */
[----:B------:R3:W4:Y:S01]  /*28520*/  @!P1 LDG.E.U16 R37, [R4.64] ;  /* 0x0000000604259981 */ /* 0x000722000c1e1500 */
[----:B------:R-:W-:-:S03]  /*28530*/  PRMT R36, RZ, 0x7610, R36 ;  /* 0x00007610ff247816 */ /* 0x000fc60000000024 */
[----:B------:R-:W-:Y:S01]  /*28540*/  STS.U16 [R60+0x4480], R34 ;  /* 0x004480223c007388 */ /* 0x000fe20000000400 */
[----:B---3--:R-:W-:Y:S02]  /*28550*/  @!P1 IMAD.MOV.U32 R4, RZ, RZ, R43 ;  /* 0x000000ffff049224 */ /* 0x008fe400078e002b */
[----:B------:R-:W-:Y:S01]  /*28560*/  @!P1 IMAD.MOV.U32 R5, RZ, RZ, R44 ;  /* 0x000000ffff059224 */ /* 0x000fe200078e002c */
[----:B------:R0:W-:Y:S04]  /*28570*/  STS.U16 [R60+0x44c0], R35 ;  /* 0x0044c0233c007388 */ /* 0x0001e80000000400 */
[----:B------:R1:W3:Y:S01]  /*28580*/  @!P1 LDG.E.U16 R36, [R4.64] ;  /* 0x0000000604249981 */ /* 0x0002e2000c1e1500 */
[----:B0-----:R-:W-:Y:S01]  /*28590*/  PRMT R35, RZ, 0x7610, R35 ;  /* 0x00007610ff237816 */ /* 0x001fe20000000023 */
[----:B-1----:R-:W-:-:S02]  /*285a0*/  @!P1 IMAD.MOV.U32 R4, RZ, RZ, R3 ;  /* 0x000000ffff049224 */ /* 0x002fc400078e0003 */
[----:B--2---:R-:W-:-:S05]  /*285b0*/  @!P1 IMAD.MOV.U32 R5, RZ, RZ, R42 ;  /* 0x000000ffff059224 */ /* 0x004fca00078e002a */
[----:B------:R-:W2:Y:S04]  /*285c0*/  @!P1 LDG.E.U16 R35, [R4.64] ;  /* 0x0000000604239981 */ /* 0x000ea8000c1e1500 */
[----:B----4-:R0:W-:Y:S04]  /*285d0*/  STL [R1+0x2350], R39 ;  /* 0x0023502701007387 */ /* 0x0101e80000100800 */
[----:B------:R-:W4:Y:S04]  /*285e0*/  LDL R41, [R1+0xe40] ;  /* 0x000e400001297983 */ /* 0x000f280000100800 */
[----:B------:R-:W4:Y:S04]  /*285f0*/  LDL R2, [R1+0xe44] ;  /* 0x000e440001027983 */ /* 0x000f280000100800 */
[----:B------:R-:W4:Y:S04]  /*28600*/  LDL.LU R59, [R1+0x934] ;  /* 0x00093400013b7983 */ /* 0x000f280000300800 */
[----:B------:R1:W-:Y:S04]  /*28610*/  STL [R1+0x2354], R38 ;  /* 0x0023542601007387 */ /* 0x0003e80000100800 */
[----:B------:R-:W4:Y:S04]  /*28620*/  LDL R40, [R1+0xe38] ;  /* 0x000e380001287983 */ /* 0x000f280000100800 */
[----:B0-----:R-:W4:Y:S04]  /*28630*/  LDL R39, [R1+0xe3c] ;  /* 0x000e3c0001277983 */ /* 0x001f280000100800 */
[----:B------:R-:W4:Y:S04]  /*28640*/  LDL.LU R61, [R1+0x938] ;  /* 0x00093800013d7983 */ /* 0x000f280000300800 */
[----:B------:R0:W-:Y:S04]  /*28650*/  STL [R1+0x2358], R37 ;  /* 0x0023582501007387 */ /* 0x0001e80000100800 */
[----:B-1----:R-:W4:Y:S04]  /*28660*/  LDL R38, [R1+0xe00] ;  /* 0x000e000001267983 */ /* 0x002f280000100800 */
[----:B0-----:R-:W4:Y:S04]  /*28670*/  LDL R37, [R1+0xe04] ;  /* 0x000e040001257983 */ /* 0x001f280000100800 */
[----:B------:R-:W4:Y:S04]  /*28680*/  LDL.LU R55, [R1+0x914] ;  /* 0x0009140001377983 */ /* 0x000f280000300800 */
[----:B---3--:R0:W-:Y:S04]  /*28690*/  STL [R1+0x235c], R36 ;  /* 0x00235c2401007387 */ /* 0x0081e80000100800 */
[----:B------:R-:W3:Y:S04]  /*286a0*/  LDL.LU R57, [R1+0x918] ;  /* 0x0009180001397983 */ /* 0x000ee80000300800 */
[----:B------:R-:W3:Y:S04]  /*286b0*/  LDL.LU R58, [R1+0x908] ;  /* 0x00090800013a7983 */ /* 0x000ee80000300800 */
[----:B--2---:R-:W-:Y:S04]  /*286c0*/  STL [R1+0x2360], R35 ;  /* 0x0023602301007387 */ /* 0x004fe80000100800 */
[----:B------:R-:W-:Y:S04]  /*286d0*/  STL [R1+0x2364], R60 ;  /* 0x0023643c01007387 */ /* 0x000fe80000100800 */
[----:B0-----:R-:W2:Y:S04]  /*286e0*/  LDL R36, [R1+0xdf8] ;  /* 0x000df80001247983 */ /* 0x001ea80000100800 */
[----:B------:R-:W-:Y:S01]  /*286f0*/  STS.U16 [R60+0x46c0], R32 ;  /* 0x0046c0203c007388 */ /* 0x000fe20000000400 */
[----:B------:R-:W-:-:S03]  /*28700*/  PRMT R34, RZ, 0x7610, R34 ;  /* 0x00007610ff227816 */ /* 0x000fc60000000022 */
[----:B------:R0:W-:Y:S01]  /*28710*/  STS.U16 [R60+0x4680], R33 ;  /* 0x004680213c007388 */ /* 0x0001e20000000400 */
[----:B------:R-:W-:-:S03]  /*28720*/  LOP3.LUT R3, R0, 0x20, RZ, 0x3c, !PT ;  /* 0x0000002000037812 */ /* 0x000fc600078e3cff */
[----:B------:R-:W-:Y:S04]  /*28730*/  STS.U16 [R60+0x4880], R30 ;  /* 0x0048801e3c007388 */ /* 0x000fe80000000400 */
[----:B------:R-:W-:Y:S04]  /*28740*/  STS.U16 [R60+0x48c0], R31 ;  /* 0x0048c01f3c007388 */ /* 0x000fe80000000400 */
[----:B------:R-:W-:Y:S04]  /*28750*/  STS.U16 [R60+0x4ac0], R26 ;  /* 0x004ac01a3c007388 */ /* 0x000fe80000000400 */
[----:B------:R-:W-:Y:S04]  /*28760*/  STS.U16 [R60+0x4a80], R27 ;  /* 0x004a801b3c007388 */ /* 0x000fe80000000400 */
[----:B------:R-:W-:Y:S01]  /*28770*/  STS.U16 [R60+0x4c80], R22 ;  /* 0x004c80163c007388 */ /* 0x000fe20000000400 */
[----:B0-----:R-:W-:-:S03]  /*28780*/  PRMT R33, RZ, 0x7610, R33 ;  /* 0x00007610ff217816 */ /* 0x001fc60000000021 */
[----:B------:R-:W-:Y:S04]  /*28790*/  STS.U16 [R60+0x4cc0], R23 ;  /* 0x004cc0173c007388 */ /* 0x000fe80000000400 */
[----:B------:R-:W-:Y:S04]  /*287a0*/  STS.U16 [R60+0x4ec0], R18 ;  /* 0x004ec0123c007388 */ /* 0x000fe80000000400 */
[----:B------:R-:W-:Y:S01]  /*287b0*/  STS.U16 [R60+0x4e80], R19 ;  /* 0x004e80133c007388 */ /* 0x000fe20000000400 */
[----:B------:R-:W-:Y:S01]  /*287c0*/  PRMT R32, RZ, 0x7610, R32 ;  /* 0x00007610ff207816 */ /* 0x000fe20000000020 */
[----:B----4-:R-:W-:-:S02]  /*287d0*/  @!P1 IMAD.MOV.U32 R5, RZ, RZ, R41 ;  /* 0x000000ffff059224 */ /* 0x010fc400078e0029 */
[----:B------:R-:W-:Y:S02]  /*287e0*/  @!P1 IMAD.MOV.U32 R4, RZ, RZ, R2 ;  /* 0x000000ffff049224 */ /* 0x000fe400078e0002 */
[----:B------:R-:W4:Y:S04]  /*287f0*/  LDL R2, [R1+0xdfc] ;  /* 0x000dfc0001027983 */ /* 0x000f280000100800 */
[----:B------:R0:W4:Y:S04]  /*28800*/  @!P1 LDG.E.U16 R34, [R4.64] ;  /* 0x0000000604229981 */ /* 0x000128000c1e1500 */
[----:B------:R1:W-:Y:S01]  /*28810*/  STS.U16 [R3+0x4100], R59 ;  /* 0x0041003b03007388 */ /* 0x0003e20000000400 */
[----:B0-----:R-:W-:-:S02]  /*28820*/  @!P1 IMAD.MOV.U32 R5, RZ, RZ, R40 ;  /* 0x000000ffff059224 */ /* 0x001fc400078e0028 */
[----:B------:R-:W-:Y:S01]  /*28830*/  @!P1 IMAD.MOV.U32 R4, RZ, RZ, R39 ;  /* 0x000000ffff049224 */ /* 0x000fe200078e0027 */
[----:B-1----:R-:W4:Y:S04]  /*28840*/  LDL.LU R59, [R1+0x90c] ;  /* 0x00090c00013b7983 */ /* 0x002f280000300800 */
[----:B------:R-:W4:Y:S04]  /*28850*/  LDL R41, [R1+0xdc0] ;  /* 0x000dc00001297983 */ /* 0x000f280000100800 */
[----:B------:R-:W4:Y:S04]  /*28860*/  LDL R35, [R1+0xdc4] ;  /* 0x000dc40001237983 */ /* 0x000f280000100800 */
[----:B------:R0:W4:Y:S04]  /*28870*/  @!P1 LDG.E.U16 R33, [R4.64] ;  /* 0x0000000604219981 */ /* 0x000128000c1e1500 */
[----:B------:R-:W4:Y:S04]  /*28880*/  LDL.LU R56, [R1+0x5dc] ;  /* 0x0005dc0001387983 */ /* 0x000f280000300800 */
[----:B------:R-:W4:Y:S01]  /*28890*/  LDL R39, [R1+0xdb8] ;  /* 0x000db80001277983 */ /* 0x000f220000100800 */
[----:B0-----:R-:W-:-:S03]  /*288a0*/  @!P1 IMAD.MOV.U32 R4, RZ, RZ, R37 ;  /* 0x000000ffff049224 */ /* 0x001fc600078e0025 */
[----:B------:R-:W4:Y:S01]  /*288b0*/  LDL R37, [R1+0xdbc] ;  /* 0x000dbc0001257983 */ /* 0x000f220000100800 */
[----:B------:R-:W-:-:S03]  /*288c0*/  @!P1 IMAD.MOV.U32 R5, RZ, RZ, R38 ;  /* 0x000000ffff059224 */ /* 0x000fc600078e0026 */
[----:B------:R-:W4:Y:S04]  /*288d0*/  LDL R38, [R1+0xd84] ;  /* 0x000d840001267983 */ /* 0x000f280000100800 */
[----:B------:R0:W-:Y:S04]  /*288e0*/  STS.U16 [R3+0x4140], R61 ;  /* 0x0041403d03007388 */ /* 0x0001e80000000400 */
[----:B------:R2:W4:Y:S04]  /*288f0*/  @!P1 LDG.E.U16 R32, [R4.64] ;  /* 0x0000000604209981 */ /* 0x000528000c1e1500 */
[----:B0-----:R-:W4:Y:S04]  /*28900*/  LDL.LU R61, [R1+0x900] ;  /* 0x00090000013d7983 */ /* 0x001f280000300800 */
[----:B------:R-:W4:Y:S01]  /*28910*/  LDL R40, [R1+0xd80] ;  /* 0x000d800001287983 */ /* 0x000f220000100800 */
[----:B--2---:R-:W-:-:S03]  /*28920*/  @!P1 IMAD.MOV.U32 R5, RZ, RZ, R36 ;  /* 0x000000ffff059224 */ /* 0x004fc600078e0024 */
[----:B------:R-:W2:Y:S01]  /*28930*/  LDL R36, [R1+0xd78] ;  /* 0x000d780001247983 */ /* 0x000ea20000100800 */
[----:B------:R-:W-:Y:S02]  /*28940*/  PRMT R31, RZ, 0x7610, R31 ;  /* 0x00007610ff1f7816 */ /* 0x000fe4000000001f */
[----:B------:R-:W-:Y:S01]  /*28950*/  PRMT R30, RZ, 0x7610, R30 ;  /* 0x00007610ff1e7816 */ /* 0x000fe2000000001e */
[----:B------:R-:W-:Y:S01]  /*28960*/  STS.U16 [R3+0x4340], R55 ;  /* 0x0043403703007388 */ /* 0x000fe20000000400 */
[----:B------:R-:W-:-:S03]  /*28970*/  PRMT R29, RZ, 0x7610, R29 ;  /* 0x00007610ff1d7816 */ /* 0x000fc6000000001d */
[----:B---3--:R0:W-:Y:S04]  /*28980*/  STS.U16 [R3+0x4300], R57 ;  /* 0x0043003903007388 */ /* 0x0081e80000000400 */
[----:B------:R1:W-:Y:S01]  /*28990*/  STS.U16 [R3+0x4500], R58 ;  /* 0x0045003a03007388 */ /* 0x0003e20000000400 */
[----:B------:R-:W-:Y:S01]  /*289a0*/  PRMT R28, RZ, 0x7610, R28 ;  /* 0x00007610ff1c7816 */ /* 0x000fe2000000001c */
[----:B----4-:R-:W-:Y:S02]  /*289b0*/  @!P1 IMAD.MOV.U32 R4, RZ, RZ, R2 ;  /* 0x000000ffff049224 */ /* 0x010fe400078e0002 */
[----:B------:R-:W3:Y:S04]  /*289c0*/  LDL R2, [R1+0xd7c] ;  /* 0x000d7c0001027983 */ /* 0x000ee80000100800 */
[----:B------:R4:W3:Y:S04]  /*289d0*/  @!P1 LDG.E.U16 R31, [R4.64] ;  /* 0x00000006041f9981 */ /* 0x0008e8000c1e1500 */
[----:B0-----:R-:W3:Y:S01]  /*289e0*/  LDL.LU R57, [R1+0x158] ;  /* 0x0001580001397983 */ /* 0x001ee20000300800 */
[----:B----4-:R-:W-:-:S02]  /*289f0*/  @!P1 IMAD.MOV.U32 R5, RZ, RZ, R41 ;  /* 0x000000ffff059224 */ /* 0x010fc400078e0029 */
[----:B------:R-:W-:Y:S02]  /*28a00*/  @!P1 IMAD.MOV.U32 R4, RZ, RZ, R35 ;  /* 0x000000ffff049224 */ /* 0x000fe400078e0023 */
[----:B------:R-:W4:Y:S04]  /*28a10*/  LDL R35, [R1+0xd44] ;  /* 0x000d440001237983 */ /* 0x000f280000100800 */
[----:B------:R0:W4:Y:S04]  /*28a20*/  @!P1 LDG.E.U16 R30, [R4.64] ;  /* 0x00000006041e9981 */ /* 0x000128000c1e1500 */
[----:B-1----:R-:W4:Y:S01]  /*28a30*/  LDL.LU R58, [R1+0x5d0] ;  /* 0x0005d000013a7983 */ /* 0x002f220000300800 */
[----:B0-----:R-:W-:-:S02]  /*28a40*/  @!P1 IMAD.MOV.U32 R4, RZ, RZ, R37 ;  /* 0x000000ffff049224 */ /* 0x001fc400078e0025 */
[----:B------:R-:W-:Y:S01]  /*28a50*/  @!P1 IMAD.MOV.U32 R5, RZ, RZ, R39 ;  /* 0x000000ffff059224 */ /* 0x000fe200078e0027 */
[----:B------:R-:W4:Y:S04]  /*28a60*/  LDL R37, [R1+0xd3c] ;  /* 0x000d3c0001257983 */ /* 0x000f280000100800 */
[----:B------:R-:W4:Y:S04]  /*28a70*/  LDL R39, [R1+0xd40] ;  /* 0x000d400001277983 */ /* 0x000f280000100800 */
[----:B------:R0:W4:Y:S02]  /*28a80*/  @!P1 LDG.E.U16 R29, [R4.64] ;  /* 0x00000006041d9981 */ /* 0x000124000c1e1500 */
[----:B0-----:R-:W-:-:S02]  /*28a90*/  @!P1 IMAD.MOV.U32 R4, RZ, RZ, R38 ;  /* 0x000000ffff049224 */ /* 0x001fc400078e0026 */
[----:B------:R-:W4:Y:S01]  /*28aa0*/  LDL R38, [R1+0xd38] ;  /* 0x000d380001267983 */ /* 0x000f220000100800 */
[----:B------:R-:W-:-:S03]  /*28ab0*/  @!P1 IMAD.MOV.U32 R5, RZ, RZ, R40 ;  /* 0x000000ffff059224 */ /* 0x000fc600078e0028 */
[----:B------:R0:W-:Y:S04]  /*28ac0*/  STS.U16 [R3+0x4540], R59 ;  /* 0x0045403b03007388 */ /* 0x0001e80000000400 */
[----:B------:R2:W4:Y:S04]  /*28ad0*/  @!P1 LDG.E.U16 R28, [R4.64] ;  /* 0x00000006041c9981 */ /* 0x000528000c1e1500 */
[----:B0-----:R-:W4:Y:S01]  /*28ae0*/  LDL.LU R59, [R1+0x138] ;  /* 0x00013800013b7983 */ /* 0x001f220000300800 */
[----:B--2---:R-:W-:-:S03]  /*28af0*/  @!P1 IMAD.MOV.U32 R5, RZ, RZ, R36 ;  /* 0x000000ffff059224 */ /* 0x004fc600078e0024 */
[----:B------:R-:W2:Y:S01]  /*28b00*/  LDL R36, [R1+0xd00] ;  /* 0x000d000001247983 */ /* 0x000ea20000100800 */
[----:B------:R-:W-:Y:S02]  /*28b10*/  PRMT R27, RZ, 0x7610, R27 ;  /* 0x00007610ff1b7816 */ /* 0x000fe4000000001b */
[----:B------:R-:W-:Y:S01]  /*28b20*/  PRMT R26, RZ, 0x7610, R26 ;  /* 0x00007610ff1a7816 */ /* 0x000fe2000000001a */
[----:B------:R-:W-:Y:S04]  /*28b30*/  STS.U16 [R3+0x4740], R56 ;  /* 0x0047403803007388 */ /* 0x000fe80000000400 */
[----:B------:R0:W-:Y:S01]  /*28b40*/  STS.U16 [R3+0x4700], R61 ;  /* 0x0047003d03007388 */ /* 0x0001e20000000400 */
[----:B------:R-:W-:Y:S01]  /*28b50*/  PRMT R25, RZ, 0x7610, R25 ;  /* 0x00007610ff197816 */ /* 0x000fe20000000019 */
[----:B---3--:R-:W-:-:S02]  /*28b60*/  @!P1 IMAD.MOV.U32 R4, RZ, RZ, R2 ;  /* 0x000000ffff049224 */ /* 0x008fc400078e0002 */
[----:B------:R-:W3:Y:S04]  /*28b70*/  LDL R2, [R1+0xd04] ;  /* 0x000d040001027983 */ /* 0x000ee80000100800 */
[----:B------:R-:W3:Y:S04]  /*28b80*/  LDL.LU R55, [R1+0x140] ;  /* 0x0001400001377983 */ /* 0x000ee80000300800 */
[----:B------:R4:W3:Y:S04]  /*28b90*/  @!P1 LDG.E.U16 R27, [R4.64] ;  /* 0x00000006041b9981 */ /* 0x0008e8000c1e1500 */
[----:B0-----:R-:W3:Y:S04]  /*28ba0*/  LDL.LU R61, [R1+0x11c] ;  /* 0x00011c00013d7983 */ /* 0x001ee80000300800 */
[----:B------:R-:W3:Y:S01]  /*28bb0*/  LDL R40, [R1+0xcf8] ;  /* 0x000cf80001287983 */ /* 0x000ee20000100800 */
[----:B----4-:R-:W-:-:S03]  /*28bc0*/  @!P1 IMAD.MOV.U32 R4, RZ, RZ, R35 ;  /* 0x000000ffff049224 */ /* 0x010fc600078e0023 */
[----:B------:R-:W4:Y:S04]  /*28bd0*/  LDL R35, [R1+0xcfc] ;  /* 0x000cfc0001237983 */ /* 0x000f280000100800 */
[----:B------:R-:W4:Y:S04]  /*28be0*/  LDL.LU R56, [R1+0x124] ;  /* 0x0001240001387983 */ /* 0x000f280000300800 */
[----:B------:R-:W4:Y:S01]  /*28bf0*/  LDL R41, [R1+0xcc0] ;  /* 0x000cc00001297983 */ /* 0x000f220000100800 */
[----:B------:R-:W-:-:S05]  /*28c00*/  @!P1 IMAD.MOV.U32 R5, RZ, RZ, R39 ;  /* 0x000000ffff059224 */ /* 0x000fca00078e0027 */
[----:B------:R0:W4:Y:S04]  /*28c10*/  @!P1 LDG.E.U16 R26, [R4.64] ;  /* 0x00000006041a9981 */ /* 0x000128000c1e1500 */
[----:B------:R1:W-:Y:S01]  /*28c20*/  STS.U16 [R3+0x4900], R57 ;  /* 0x0049003903007388 */ /* 0x0003e20000000400 */
[----:B0-----:R-:W-:-:S03]  /*28c30*/  @!P1 IMAD.MOV.U32 R5, RZ, RZ, R38 ;  /* 0x000000ffff059224 */ /* 0x001fc600078e0026 */
[----:B------:R-:W4:Y:S01]  /*28c40*/  LDL R38, [R1+0xcc4] ;  /* 0x000cc40001267983 */ /* 0x000f220000100800 */
[----:B------:R-:W-:-:S03]  /*28c50*/  @!P1 IMAD.MOV.U32 R4, RZ, RZ, R37 ;  /* 0x000000ffff049224 */ /* 0x000fc600078e0025 */
[----:B------:R-:W4:Y:S04]  /*28c60*/  LDL R37, [R1+0xca4] ;  /* 0x000ca40001257983 */ /* 0x000f280000100800 */
[----:B-1----:R-:W4:Y:S04]  /*28c70*/  LDL.LU R57, [R1+0x100] ;  /* 0x0001000001397983 */ /* 0x002f280000300800 */
[----:B------:R-:W4:Y:S04]  /*28c80*/  LDL R39, [R1+0xaac] ;  /* 0x000aac0001277983 */ /* 0x000f280000100800 */
[----:B------:R2:W4:Y:S02]  /*28c90*/  @!P1 LDG.E.U16 R25, [R4.64] ;  /* 0x0000000604199981 */ /* 0x000524000c1e1500 */
[----:B--2---:R-:W-:-:S02]  /*28ca0*/  @!P1 IMAD.MOV.U32 R5, RZ, RZ, R36 ;  /* 0x000000ffff059224 */ /* 0x004fc400078e0024 */
[----:B------:R-:W2:Y:S01]  /*28cb0*/  LDL R36, [R1+0xa74] ;  /* 0x000a740001247983 */ /* 0x000ea20000100800 */
[----:B------:R-:W-:Y:S02]  /*28cc0*/  PRMT R24, RZ, 0x7610, R24 ;  /* 0x00007610ff187816 */ /* 0x000fe40000000018 */
[----:B------:R-:W-:Y:S01]  /*28cd0*/  PRMT R23, RZ, 0x7610, R23 ;  /* 0x00007610ff177816 */ /* 0x000fe20000000017 */
[----:B------:R0:W-:Y:S01]  /*28ce0*/  STS.U16 [R3+0x4940], R58 ;  /* 0x0049403a03007388 */ /* 0x0001e20000000400 */
[----:B------:R-:W-:Y:S02]  /*28cf0*/  PRMT R22, RZ, 0x7610, R22 ;  /* 0x00007610ff167816 */ /* 0x000fe40000000016 */
[----:B------:R-:W-:Y:S01]  /*28d00*/  PRMT R21, RZ, 0x7610, R21 ;  /* 0x00007610ff157816 */ /* 0x000fe20000000015 */
[----:B------:R1:W-:Y:S01]  /*28d10*/  STS.U16 [R3+0x4b40], R59 ;  /* 0x004b403b03007388 */ /* 0x0003e20000000400 */
[----:B---3--:R-:W-:-:S03]  /*28d20*/  @!P1 IMAD.MOV.U32 R4, RZ, RZ, R2 ;  /* 0x000000ffff049224 */ /* 0x008fc600078e0002 */
[----:B------:R-:W3:Y:S04]  /*28d30*/  LDL R2, [R1+0xa78] ;  /* 0x000a780001027983 */ /* 0x000ee80000100800 */
[----:B------:R1:W3:Y:S04]  /*28d40*/  @!P1 LDG.E.U16 R24, [R4.64] ;  /* 0x0000000604189981 */ /* 0x0002e8000c1e1500 */
[----:B0-----:R-:W3:Y:S01]  /*28d50*/  LDL.LU R58, [R1+0x108] ;  /* 0x00010800013a7983 */ /* 0x001ee20000300800 */
[----:B-1----:R-:W-:-:S03]  /*28d60*/  @!P1 IMAD.MOV.U32 R5, RZ, RZ, R40 ;  /* 0x000000ffff059224 */ /* 0x002fc600078e0028 */
[----:B------:R-:W3:Y:S01]  /*28d70*/  LDL R40, [R1+0xa6c] ;  /* 0x000a6c0001287983 */ /* 0x000ee20000100800 */
[----:B----4-:R-:W-:-:S03]  /*28d80*/  @!P1 IMAD.MOV.U32 R4, RZ, RZ, R35 ;  /* 0x000000ffff049224 */ /* 0x010fc600078e0023 */
[----:B------:R-:W4:Y:S04]  /*28d90*/  LDL R35, [R1+0xa70] ;  /* 0x000a700001237983 */ /* 0x000f280000100800 */
[----:B------:R0:W4:Y:S04]  /*28da0*/  @!P1 LDG.E.U16 R23, [R4.64] ;  /* 0x0000000604179981 */ /* 0x000128000c1e1500 */
[----:B------:R-:W4:Y:S01]  /*28db0*/  LDL.LU R59, [R1+0x95c] ;  /* 0x00095c00013b7983 */ /* 0x000f220000300800 */
[----:B0-----:R-:W-:-:S03]  /*28dc0*/  @!P1 IMAD.MOV.U32 R5, RZ, RZ, R41 ;  /* 0x000000ffff059224 */ /* 0x001fc600078e0029 */
[----:B------:R-:W-:Y:S04]  /*28dd0*/  STS.U16 [R3+0x4b00], R55 ;  /* 0x004b003703007388 */ /* 0x000fe80000000400 */
[----:B------:R0:W-:Y:S01]  /*28de0*/  STS.U16 [R3+0x4d00], R61 ;  /* 0x004d003d03007388 */ /* 0x0001e20000000400 */
[----:B------:R-:W-:-:S03]  /*28df0*/  @!P1 IMAD.MOV.U32 R4, RZ, RZ, R38 ;  /* 0x000000ffff049224 */ /* 0x000fc600078e0026 */
[----:B------:R-:W4:Y:S04]  /*28e00*/  LDL R38, [R1+0xa38] ;  /* 0x000a380001267983 */ /* 0x000f280000100800 */
[----:B------:R1:W4:Y:S02]  /*28e10*/  @!P1 LDG.E.U16 R22, [R4.64] ;  /* 0x0000000604169981 */ /* 0x000324000c1e1500 */
[----:B-1----:R-:W-:Y:S02]  /*28e20*/  @!P1 IMAD.MOV.U32 R4, RZ, RZ, R37 ;  /* 0x000000ffff049224 */ /* 0x002fe400078e0025 */
[----:B------:R-:W-:Y:S02]  /*28e30*/  @!P1 IMAD.MOV.U32 R5, RZ, RZ, R39 ;  /* 0x000000ffff059224 */ /* 0x000fe400078e0027 */
[----:B------:R-:W4:Y:S04]  /*28e40*/  LDL R39, [R1+0xa34] ;  /* 0x000a340001277983 */ /* 0x000f280000100800 */
[----:B------:R2:W4:Y:S04]  /*28e50*/  @!P1 LDG.E.U16 R21, [R4.64] ;  /* 0x0000000604159981 */ /* 0x000528000c1e1500 */
[----:B0-----:R-:W4:Y:S04]  /*28e60*/  LDL.LU R61, [R1+0x9d0] ;  /* 0x0009d000013d7983 */ /* 0x001f280000300800 */
[----:B------:R-:W4:Y:S01]  /*28e70*/  LDL R37, [R1+0xa2c] ;  /* 0x000a2c0001257983 */ /* 0x000f220000100800 */
[----:B--2---:R-:W-:-:S03]  /*28e80*/  @!P1 IMAD.MOV.U32 R5, RZ, RZ, R36 ;  /* 0x000000ffff059224 */ /* 0x004fc600078e0024 */
[----:B------:R-:W2:Y:S01]  /*28e90*/  LDL R36, [R1+0xa30] ;  /* 0x000a300001247983 */ /* 0x000ea20000100800 */
[----:B------:R-:W-:Y:S02]  /*28ea0*/  PRMT R20, RZ, 0x7610, R20 ;  /* 0x00007610ff147816 */ /* 0x000fe40000000014 */
[----:B------:R-:W-:Y:S02]  /*28eb0*/  PRMT R19, RZ, 0x7610, R19 ;  /* 0x00007610ff137816 */ /* 0x000fe40000000013 */
[----:B------:R-:W-:Y:S01]  /*28ec0*/  PRMT R18, RZ, 0x7610, R18 ;  /* 0x00007610ff127816 */ /* 0x000fe20000000012 */
[----:B------:R0:W-:Y:S04]  /*28ed0*/  STS.U16 [R3+0x4d40], R56 ;  /* 0x004d403803007388 */ /* 0x0001e80000000400 */
[----:B------:R1:W-:Y:S01]  /*28ee0*/  STS.U16 [R3+0x4f40], R57 ;  /* 0x004f403903007388 */ /* 0x0003e20000000400 */
[----:B---3--:R-:W-:-:S03]  /*28ef0*/  @!P1 IMAD.MOV.U32 R4, RZ, RZ, R2 ;  /* 0x000000ffff049224 */ /* 0x008fc600078e0002 */
[----:B------:R-:W3:Y:S04]  /*28f00*/  LDL.LU R2, [R1+0x954] ;  /* 0x0009540001027983 */ /* 0x000ee80000300800 */
[----:B------:R0:W3:Y:S04]  /*28f10*/  @!P1 LDG.E.U16 R20, [R4.64] ;  /* 0x0000000604149981 */ /* 0x0000e8000c1e1500 */
[----:B------:R-:W3:Y:S01]  /*28f20*/  LDL R41, [R1+0x9f8] ;  /* 0x0009f80001297983 */ /* 0x000ee20000100800 */
[----:B0-----:R-:W-:-:S03]  /*28f30*/  @!P1 IMAD.MOV.U32 R5, RZ, RZ, R40 ;  /* 0x000000ffff059224 */ /* 0x001fc600078e0028 */
[----:B------:R-:W3:Y:S04]  /*28f40*/  LDL R40, [R1+0x1380] ;  /* 0x0013800001287983 */ /* 0x000ee80000100800 */
[----:B------:R-:W3:Y:S01]  /*28f50*/  LDL.LU R55, [R1+0x958] ;  /* 0x0009580001377983 */ /* 0x000ee20000300800 */
[----:B----4-:R-:W-:-:S05]  /*28f60*/  @!P1 IMAD.MOV.U32 R4, RZ, RZ, R35 ;  /* 0x000000ffff049224 */ /* 0x010fca00078e0023 */
[----:B------:R0:W4:Y:S02]  /*28f70*/  @!P1 LDG.E.U16 R19, [R4.64] ;  /* 0x0000000604139981 */ /* 0x000124000c1e1500 */
[----:B0-----:R-:W-:Y:S02]  /*28f80*/  @!P1 IMAD.MOV.U32 R4, RZ, RZ, R38 ;  /* 0x000000ffff049224 */ /* 0x001fe400078e0026 */
[----:B------:R-:W4:Y:S01]  /*28f90*/  LDL R38, [R1+0x1388] ;  /* 0x0013880001267983 */ /* 0x000f220000100800 */
[----:B------:R-:W-:-:S03]  /*28fa0*/  @!P1 IMAD.MOV.U32 R5, RZ, RZ, R39 ;  /* 0x000000ffff059224 */ /* 0x000fc600078e0027 */
[----:B------:R-:W4:Y:S04]  /*28fb0*/  LDL R39, [R1+0x9f4] ;  /* 0x0009f40001277983 */ /* 0x000f280000100800 */
[----:B------:R0:W4:Y:S04]  /*28fc0*/  @!P1 LDG.E.U16 R18, [R4.64] ;  /* 0x0000000604129981 */ /* 0x000128000c1e1500 */
[----:B------:R-:W4:Y:S04]  /*28fd0*/  LDL.LU R56, [R1+0x94c] ;  /* 0x00094c0001387983 */ /* 0x000f280000300800 */
[----:B-1----:R-:W4:Y:S01]  /*28fe0*/  LDL.LU R57, [R1+0x950] ;  /* 0x0009500001397983 */ /* 0x002f220000300800 */
[----:B0-----:R-:W-:-:S03]  /*28ff0*/  @!P1 IMAD.MOV.U32 R5, RZ, RZ, R37 ;  /* 0x000000ffff059224 */ /* 0x001fc600078e0025 */
[----:B------:R-:W4:Y:S01]  /*29000*/  LDL R37, [R1+0x1384] ;  /* 0x0013840001257983 */ /* 0x000f220000100800 */
[----:B--2---:R-:W-:-:S03]  /*29010*/  @!P1 IMAD.MOV.U32 R4, RZ, RZ, R36 ;  /* 0x000000ffff049224 */ /* 0x004fc600078e0024 */
[----:B------:R-:W2:Y:S01]  /*29020*/  LDL R36, [R1+0x13c8] ;  /* 0x0013c80001247983 */ /* 0x000ea20000100800 */
[----:B------:R-:W-:-:S03]  /*29030*/  LOP3.LUT R35, R0, 0x30, RZ, 0x3c, !PT ;  /* 0x0000003000237812 */ /* 0x000fc600078e3cff */
[----:B------:R0:W-:Y:S04]  /*29040*/  STS.U16 [R3+0x4f00], R58 ;  /* 0x004f003a03007388 */ /* 0x0001e80000000400 */
[----:B------:R1:W-:Y:S04]  /*29050*/  STS.U16 [R35+0x4180], R59 ;  /* 0x0041803b23007388 */ /* 0x0003e80000000400 */
[----:B------:R1:W-:Y:S04]  /*29060*/  STS.U16 [R35+0x41c0], R61 ;  /* 0x0041c03d23007388 */ /* 0x0003e80000000400 */
[----:B0-----:R-:W2:Y:S04]  /*29070*/  LDL.LU R58, [R1+0x944] ;  /* 0x00094400013a7983 */ /* 0x001ea80000300800 */
[----:B-1----:R-:W2:Y:S04]  /*29080*/  LDL.LU R59, [R1+0x948] ;  /* 0x00094800013b7983 */ /* 0x002ea80000300800 */
[----:B------:R-:W2:Y:S04]  /*29090*/  LDL.LU R61, [R1+0x93c] ;  /* 0x00093c00013d7983 */ /* 0x000ea80000300800 */
[----:B------:R-:W2:Y:S04]  /*290a0*/  LDL R45, [R1+0x138c] ;  /* 0x00138c00012d7983 */ /* 0x000ea80000100800 */
[----:B------:R-:W2:Y:S01]  /*290b0*/  LDL R44, [R1+0x13c4] ;  /* 0x0013c400012c7983 */ /* 0x000ea20000100800 */
[----:B------:R-:W-:-:S02]  /*290c0*/  PRMT R17, RZ, 0x7610, R17 ;  /* 0x00007610ff117816 */ /* 0x000fc40000000011 */
[----:B------:R-:W-:-:S04]  /*290d0*/  PRMT R16, RZ, 0x7610, R16 ;  /* 0x00007610ff107816 */ /* 0x000fc80000000010 */
[----:B------:R0:W2:Y:S01]  /*290e0*/  @!P1 LDG.E.U16 R17, [R4.64] ;  /* 0x0000000604119981 */ /* 0x0000a2000c1e1500 */
[----:B------:R-:W-:-:S03]  /*290f0*/  PRMT R15, RZ, 0x7610, R15 ;  /* 0x00007610ff0f7816 */ /* 0x000fc6000000000f */
[----:B---3--:R1:W-:Y:S04]  /*29100*/  STS.U16 [R35+0x43c0], R2 ;  /* 0x0043c00223007388 */ /* 0x0083e80000000400 */
[----:B-1----:R-:W3:Y:S04]  /*29110*/  LDL.LU R2, [R1+0x940] ;  /* 0x0009400001027983 */ /* 0x002ee80000300800 */
[----:B------:R-:W3:Y:S04]  /*29120*/  LDL R43, [R1+0xcac] ;  /* 0x000cac00012b7983 */ /* 0x000ee80000100800 */
[----:B------:R-:W3:Y:S01]  /*29130*/  LDL R42, [R1+0x136c] ;  /* 0x00136c00012a7983 */ /* 0x000ee20000100800 */
[----:B0-----:R-:W-:-:S02]  /*29140*/  @!P1 IMAD.MOV.U32 R4, RZ, RZ, R40 ;  /* 0x000000ffff049224 */ /* 0x001fc400078e0028 */
[----:B------:R-:W-:Y:S01]  /*29150*/  @!P1 IMAD.MOV.U32 R5, RZ, RZ, R41 ;  /* 0x000000ffff059224 */ /* 0x000fe200078e0029 */
[----:B------:R-:W3:Y:S04]  /*29160*/  LDL R40, [R1+0x1368] ;  /* 0x0013680001287983 */ /* 0x000ee80000100800 */
[----:B------:R-:W3:Y:S04]  /*29170*/  LDL R41, [R1+0xca8] ;  /* 0x000ca80001297983 */ /* 0x000ee80000100800 */
[----:B------:R4:W3:Y:S01]  /*29180*/  @!P1 LDG.E.U16 R16, [R4.64] ;  /* 0x0000000604109981 */ /* 0x0008e2000c1e1500 */
[----:B------:R-:W-:-:S02]  /*29190*/  PRMT R14, RZ, 0x7610, R14 ;  /* 0x00007610ff0e7816 */ /* 0x000fc4000000000e */
[----:B------:R-:W-:Y:S01]  /*291a0*/  PRMT R13, RZ, 0x7610, R13 ;  /* 0x00007610ff0d7816 */ /* 0x000fe2000000000d */
[----:B------:R-:W3:Y:S01]  /*291b0*/  LDL R60, [R1+0x12f4] ;  /* 0x0012f400013c7983 */ /* 0x000ee20000100800 */
[----:B----4-:R-:W-:-:S03]  /*291c0*/  @!P1 IMAD.MOV.U32 R4, RZ, RZ, R38 ;  /* 0x000000ffff049224 */ /* 0x010fc600078e0026 */
[----:B------:R-:W4:Y:S01]  /*291d0*/  LDL R38, [R1+0x1334] ;  /* 0x0013340001267983 */ /* 0x000f220000100800 */
[----:B------:R-:W-:-:S03]  /*291e0*/  @!P1 IMAD.MOV.U32 R5, RZ, RZ, R39 ;  /* 0x000000ffff059224 */ /* 0x000fc600078e0027 */
[----:B------:R-:W4:Y:S04]  /*291f0*/  LDL R39, [R1+0x1330] ;  /* 0x0013300001277983 */ /* 0x000f280000100800 */
[----:B------:R0:W4:Y:S02]  /*29200*/  @!P1 LDG.E.U16 R15, [R4.64] ;  /* 0x00000006040f9981 */ /* 0x000124000c1e1500 */
[----:B0-----:R-:W-:Y:S02]  /*29210*/  @!P1 IMAD.MOV.U32 R5, RZ, RZ, R37 ;  /* 0x000000ffff059224 */ /* 0x001fe400078e0025 */
[----:B------:R-:W4:Y:S01]  /*29220*/  LDL R37, [R1+0x1328] ;  /* 0x0013280001257983 */ /* 0x000f220000100800 */
[----:B--2---:R-:W-:-:S03]  /*29230*/  @!P1 IMAD.MOV.U32 R4, RZ, RZ, R36 ;  /* 0x000000ffff049224 */ /* 0x004fc600078e0024 */
[----:B------:R-:W2:Y:S04]  /*29240*/  LDL R36, [R1+0x132c] ;  /* 0x00132c0001247983 */ /* 0x000ea80000100800 */
[----:B------:R0:W2:Y:S01]  /*29250*/  @!P1 LDG.E.U16 R14, [R4.64] ;  /* 0x00000006040e9981 */ /* 0x0000a2000c1e1500 */
[----:B------:R-:W-:Y:S02]  /*29260*/  PRMT R12, RZ, 0x7610, R12 ;  /* 0x00007610ff0c7816 */ /* 0x000fe4000000000c */
[----:B------:R-:W-:Y:S02]  /*29270*/  PRMT R11, RZ, 0x7610, R11 ;  /* 0x00007610ff0b7816 */ /* 0x000fe4000000000b */
[----:B------:R-:W-:Y:S01]  /*29280*/  PRMT R10, RZ, 0x7610, R10 ;  /* 0x00007610ff0a7816 */ /* 0x000fe2000000000a */
[----:B0-----:R-:W-:-:S02]  /*29290*/  @!P1 IMAD.MOV.U32 R5, RZ, RZ, R45 ;  /* 0x000000ffff059224 */ /* 0x001fc400078e002d */
[----:B------:R-:W-:-:S05]  /*292a0*/  @!P1 IMAD.MOV.U32 R4, RZ, RZ, R44 ;  /* 0x000000ffff049224 */ /* 0x000fca00078e002c */
[----:B------:R3:W2:Y:S01]  /*292b0*/  @!P1 LDG.E.U16 R13, [R4.64] ;  /* 0x00000006040d9981 */ /* 0x0006a2000c1e1500 */
[----:B------:R-:W-:-:S03]  /*292c0*/  PRMT R9, RZ, 0x7610, R9 ;  /* 0x00007610ff097816 */ /* 0x000fc60000000009 */
[----:B------:R-:W-:Y:S04]  /*292d0*/  STS.U16 [R35+0x4380], R55 ;  /* 0x0043803723007388 */ /* 0x000fe80000000400 */
[----:B------:R-:W-:Y:S04]  /*292e0*/  STS.U16 [R35+0x4580], R56 ;  /* 0x0045803823007388 */ /* 0x000fe80000000400 */
[----:B------:R-:W-:Y:S04]  /*292f0*/  STS.U16 [R35+0x45c0], R57 ;  /* 0x0045c03923007388 */ /* 0x000fe80000000400 */
[----:B------:R-:W-:Y:S01]  /*29300*/  STS.U16 [R35+0x47c0], R58 ;  /* 0x0047c03a23007388 */ /* 0x000fe20000000400 */
[----:B---3--:R-:W-:-:S02]  /*29310*/  @!P1 IMAD.MOV.U32 R5, RZ, RZ, R43 ;  /* 0x000000ffff059224 */ /* 0x008fc400078e002b */
[----:B------:R-:W-:-:S05]  /*29320*/  @!P1 IMAD.MOV.U32 R4, RZ, RZ, R42 ;  /* 0x000000ffff049224 */ /* 0x000fca00078e002a */
[----:B------:R0:W3:Y:S02]  /*29330*/  @!P1 LDG.E.U16 R12, [R4.64] ;  /* 0x00000006040c9981 */ /* 0x0000e4000c1e1500 */
[----:B0-----:R-:W-:Y:S02]  /*29340*/  @!P1 IMAD.MOV.U32 R4, RZ, RZ, R40 ;  /* 0x000000ffff049224 */ /* 0x001fe400078e0028 */
[----:B------:R-:W-:Y:S01]  /*29350*/  @!P1 IMAD.MOV.U32 R5, RZ, RZ, R41 ;  /* 0x000000ffff059224 */ /* 0x000fe200078e0029 */
[----:B------:R-:W3:Y:S04]  /*29360*/  LDL.LU R40, [R1+0x91c] ;  /* 0x00091c0001287983 */ /* 0x000ee80000300800 */
[----:B------:R4:W3:Y:S04]  /*29370*/  @!P1 LDG.E.U16 R11, [R4.64] ;  /* 0x00000006040b9981 */ /* 0x0008e8000c1e1500 */
[----:B------:R-:W3:Y:S01]  /*29380*/  LDL.LU R41, [R1+0x930] ;  /* 0x0009300001297983 */ /* 0x000ee20000300800 */
[----:B----4-:R-:W-:-:S03]  /*29390*/  @!P1 IMAD.MOV.U32 R4, RZ, RZ, R38 ;  /* 0x000000ffff049224 */ /* 0x010fc600078e0026 */
[----:B------:R-:W4:Y:S01]  /*293a0*/  LDL R38, [R1+0x12ec] ;  /* 0x0012ec0001267983 */ /* 0x000f220000100800 */
[----:B------:R-:W-:-:S03]  /*293b0*/  @!P1 IMAD.MOV.U32 R5, RZ, RZ, R39 ;  /* 0x000000ffff059224 */ /* 0x000fc600078e0027 */
[----:B------:R-:W4:Y:S04]  /*293c0*/  LDL R39, [R1+0x12e8] ;  /* 0x0012e80001277983 */ /* 0x000f280000100800 */
[----:B------:R0:W4:Y:S02]  /*293d0*/  @!P1 LDG.E.U16 R10, [R4.64] ;  /* 0x00000006040a9981 */ /* 0x000124000c1e1500 */
[----:B0-----:R-:W-:Y:S02]  /*293e0*/  @!P1 IMAD.MOV.U32 R5, RZ, RZ, R37 ;  /* 0x000000ffff059224 */ /* 0x001fe400078e0025 */
[----:B------:R-:W4:Y:S04]  /*293f0*/  LDL R37, [R1+0x12b0] ;  /* 0x0012b00001257983 */ /* 0x000f280000100800 */
[----:B------:R-:W-:Y:S04]  /*29400*/  STS.U16 [R35+0x4780], R59 ;  /* 0x0047803b23007388 */ /* 0x000fe80000000400 */
[----:B------:R0:W-:Y:S04]  /*29410*/  STS.U16 [R35+0x4980], R61 ;  /* 0x0049803d23007388 */ /* 0x0001e80000000400 */
[----:B------:R1:W-:Y:S01]  /*29420*/  STS.U16 [R35+0x49c0], R2 ;  /* 0x0049c00223007388 */ /* 0x0003e20000000400 */
[----:B--2---:R-:W-:-:S03]  /*29430*/  @!P1 IMAD.MOV.U32 R4, RZ, RZ, R36 ;  /* 0x000000ffff049224 */ /* 0x004fc600078e0024 */
[----:B------:R-:W2:Y:S04]  /*29440*/  LDL R36, [R1+0x12b4] ;  /* 0x0012b40001247983 */ /* 0x000ea80000100800 */
[----:B------:R0:W2:Y:S04]  /*29450*/  @!P1 LDG.E.U16 R9, [R4.64] ;  /* 0x0000000604099981 */ /* 0x0000a8000c1e1500 */
[----:B0-----:R-:W2:Y:S04]  /*29460*/  LDL R5, [R1+0x12f0] ;  /* 0x0012f00001057983 */ /* 0x001ea80000100800 */
        /* <DEDUP_REMOVED lines=19> */
[----:B-1----:R-:W4:Y:S01]  /*295a0*/  LDL.LU R2, [R1+0x10c] ;  /* 0x00010c0001027983 */ /* 0x002f220000300800 */
[----:B------:R-:W-:Y:S01]  /*295b0*/  PRMT R8, RZ, 0x7610, R8 ;  /* 0x00007610ff087816 */ /* 0x000fe20000000008 */
[----:B------:R-:W-:Y:S01]  /*295c0*/  @!P1 IMAD.MOV.U32 R4, RZ, RZ, R60 ;  /* 0x000000ffff049224 */ /* 0x000fe200078e003c */
[----:B------:R-:W-:-:S02]  /*295d0*/  PRMT R7, RZ, 0x7610, R7 ;  /* 0x00007610ff077816 */ /* 0x000fc40000000007 */
[----:B------:R-:W-:Y:S01]  /*295e0*/  PRMT R6, RZ, 0x7610, R6 ;  /* 0x00007610ff067816 */ /* 0x000fe20000000006 */
[----:B---3--:R-:W-:Y:S04]  /*295f0*/  STS.U16 [R35+0x4bc0], R40 ;  /* 0x004bc02823007388 */ /* 0x008fe80000000400 */
[----:B------:R-:W-:Y:S04]  /*29600*/  STS.U16 [R35+0x4b80], R41 ;  /* 0x004b802923007388 */ /* 0x000fe80000000400 */
[----:B--2---:R0:W2:Y:S04]  /*29610*/  @!P1 LDG.E.U16 R8, [R4.64] ;  /* 0x0000000604089981 */ /* 0x0040a8000c1e1500 */
[----:B----4-:R-:W-:Y:S01]  /*29620*/  STS.U16 [R35+0x4d80], R42 ;  /* 0x004d802a23007388 */ /* 0x010fe20000000400 */
[----:B0-----:R-:W-:-:S02]  /*29630*/  @!P1 IMAD.MOV.U32 R4, RZ, RZ, R38 ;  /* 0x000000ffff049224 */ /* 0x001fc400078e0026 */
[----:B------:R-:W-:Y:S01]  /*29640*/  @!P1 IMAD.MOV.U32 R5, RZ, RZ, R39 ;  /* 0x000000ffff059224 */ /* 0x000fe200078e0027 */
[----:B------:R-:W-:Y:S04]  /*29650*/  STS.U16 [R35+0x4dc0], R43 ;  /* 0x004dc02b23007388 */ /* 0x000fe80000000400 */
[----:B------:R0:W3:Y:S04]  /*29660*/  @!P1 LDG.E.U16 R7, [R4.64] ;  /* 0x0000000604079981 */ /* 0x0000e8000c1e1500 */
[----:B------:R-:W-:Y:S01]  /*29670*/  STS.U16 [R35+0x4fc0], R44 ;  /* 0x004fc02c23007388 */ /* 0x000fe20000000400 */
[----:B0-----:R-:W-:-:S02]  /*29680*/  @!P1 IMAD.MOV.U32 R4, RZ, RZ, R36 ;  /* 0x000000ffff049224 */ /* 0x001fc400078e0024 */
[----:B------:R-:W-:Y:S01]  /*29690*/  @!P1 IMAD.MOV.U32 R5, RZ, RZ, R37 ;  /* 0x000000ffff059224 */ /* 0x000fe200078e0025 */
[----:B------:R-:W-:Y:S04]  /*296a0*/  STS.U16 [R35+0x4f80], R45 ;  /* 0x004f802d23007388 */ /* 0x000fe80000000400 */
[----:B------:R0:W-:Y:S04]  /*296b0*/  STS.U16 [R0+0x40], R61 ;  /* 0x0000403d00007388 */ /* 0x0001e80000000400 */
[----:B------:R1:W4:Y:S04]  /*296c0*/  @!P1 LDG.E.U16 R6, [R4.64] ;  /* 0x0000000604069981 */ /* 0x000328000c1e1500 */
[----:B0-----:R-:W2:Y:S04]  /*296d0*/  LDL.LU R61, [R1+0x104] ;  /* 0x00010400013d7983 */ /* 0x001ea80000300800 */
[----:B-1----:R-:W3:Y:S04]  /*296e0*/  LDL.LU R4, [R1+0xfc] ;  /* 0x0000fc0001047983 */ /* 0x002ee80000300800 */
[----:B------:R-:W3:Y:S04]  /*296f0*/  LDL.LU R5, [R1+0xf8] ;  /* 0x0000f80001057983 */ /* 0x000ee80000300800 */
[----:B------:R-:W3:Y:S04]  /*29700*/  LDL.LU R60, [R1+0xf4] ;  /* 0x0000f400013c7983 */ /* 0x000ee80000300800 */
        /* <DEDUP_REMOVED lines=10> */
[----:B------:R0:W-:Y:S04]  /*297b0*/  STS.U16 [R0], R46 ;  /* 0x0000002e00007388 */ /* 0x0001e80000000400 */
[----:B------:R-:W4:Y:S04]  /*297c0*/  LDL.LU R45, [R1+0xc8] ;  /* 0x0000c800012d7983 */ /* 0x000f280000300800 */
[----:B------:R1:W-:Y:S04]  /*297d0*/  STS.U16 [R0+0xe40], R2 ;  /* 0x000e400200007388 */ /* 0x0003e80000000400 */
[----:B0-----:R-:W4:Y:S04]  /*297e0*/  LDL.LU R46, [R1+0xc4] ;  /* 0x0000c400012e7983 */ /* 0x001f280000300800 */
[----:B-1----:R-:W4:Y:S04]  /*297f0*/  LDL.LU R2, [R1+0xc0] ;  /* 0x0000c00001027983 */ /* 0x002f280000300800 */
[----:B------:R0:W-:Y:S04]  /*29800*/  STS.U16 [R0+0x200], R47 ;  /* 0x0002002f00007388 */ /* 0x0001e80000000400 */
[----:B------:R1:W-:Y:S04]  /*29810*/  STS.U16 [R0+0x240], R48 ;  /* 0x0002403000007388 */ /* 0x0003e80000000400 */
[----:B------:R1:W-:Y:S04]  /*29820*/  STS.U16 [R0+0x400], R49 ;  /* 0x0004003100007388 */ /* 0x0003e80000000400 */
[----:B0-----:R-:W4:Y:S04]  /*29830*/  LDL.LU R47, [R1+0xbc] ;  /* 0x0000bc00012f7983 */ /* 0x001f280000300800 */
[----:B-1----:R-:W4:Y:S04]  /*29840*/  LDL.LU R48, [R1+0xb8] ;  /* 0x0000b80001307983 */ /* 0x002f280000300800 */
[----:B------:R0:W-:Y:S04]  /*29850*/  STS.U16 [R0+0x440], R50 ;  /* 0x0004403200007388 */ /* 0x0001e80000000400 */
[----:B------:R-:W4:Y:S04]  /*29860*/  LDL.LU R49, [R1+0xb4] ;  /* 0x0000b40001317983 */ /* 0x000f280000300800 */
[----:B------:R1:W-:Y:S04]  /*29870*/  STS.U16 [R0+0x600], R51 ;  /* 0x0006003300007388 */ /* 0x0003e80000000400 */
[----:B0-----:R-:W4:Y:S04]  /*29880*/  LDL.LU R50, [R1+0xb0] ;  /* 0x0000b00001327983 */ /* 0x001f280000300800 */
[----:B------:R0:W-:Y:S04]  /*29890*/  STS.U16 [R0+0x640], R52 ;  /* 0x0006403400007388 */ /* 0x0001e80000000400 */
[----:B-1----:R-:W4:Y:S04]  /*298a0*/  LDL.LU R51, [R1+0xac] ;  /* 0x0000ac0001337983 */ /* 0x002f280000300800 */
        /* <DEDUP_REMOVED lines=14> */
[----:B-1----:R-:W4:Y:S04]  /*29990*/  LDL.LU R59, [R1+0x8c] ;  /* 0x00008c00013b7983 */ /* 0x002f280000300800 */
[----:B--2---:R0:W-:Y:S04]  /*299a0*/  STS.U16 [R0+0x1000], R61 ;  /* 0x0010003d00007388 */ /* 0x0041e80000000400 */
[----:B0-----:R-:W2:Y:S04]  /*299b0*/  LDL.LU R61, [R1+0x88] ;  /* 0x00008800013d7983 */ /* 0x001ea80000300800 */
[----:B---3--:R-:W-:Y:S04]  /*299c0*/  STS.U16 [R0+0x1240], R60 ;  /* 0x0012403c00007388 */ /* 0x008fe80000000400 */
[----:B----4-:R0:W-:Y:S04]  /*299d0*/  STS.U16 [R0+0x2000], R2 ;  /* 0x0020000200007388 */ /* 0x0101e80000000400 */
[----:B0-----:R-:W3:Y:S04]  /*299e0*/  LDL.LU R2, [R1+0x84] ;  /* 0x0000840001027983 */ /* 0x001ee80000300800 */
[----:B------:R-:W4:Y:S04]  /*299f0*/  LDL.LU R60, [R1+0x80] ;  /* 0x00008000013c7983 */ /* 0x000f280000300800 */
        /* <DEDUP_REMOVED lines=49> */
[----:B------:R-:W-:Y:S04]  /*29d10*/  STS.U16 [R0+0x1040], R4 ;  /* 0x0010400400007388 */ /* 0x000fe80000000400 */
[----:B-1----:R-:W4:Y:S04]  /*29d20*/  LDL.LU R59, [R1+0x1c] ;  /* 0x00001c00013b7983 */ /* 0x002f280000300800 */
[----:B------:R-:W-:Y:S04]  /*29d30*/  STS.U16 [R0+0x1200], R5 ;  /* 0x0012000500007388 */ /* 0x000fe80000000400 */
[----:B--2---:R0:W-:Y:S04]  /*29d40*/  STS.U16 [R0+0x2e00], R61 ;  /* 0x002e003d00007388 */ /* 0x0041e80000000400 */
[----:B0-----:R-:W2:Y:S04]  /*29d50*/  LDL.LU R61, [R1+0x18] ;  /* 0x00001800013d7983 */ /* 0x001ea80000300800 */
[----:B---3--:R0:W-:Y:S04]  /*29d60*/  STS.U16 [R0+0x2e40], R2 ;  /* 0x002e400200007388 */ /* 0x0081e80000000400 */
[----:B----4-:R1:W-:Y:S04]  /*29d70*/  STS.U16 [R0+0x3000], R60 ;  /* 0x0030003c00007388 */ /* 0x0103e80000000400 */
[----:B0-----:R-:W3:Y:S04]  /*29d80*/  LDL.LU R2, [R1+0x14] ;  /* 0x0000140001027983 */ /* 0x001ee80000300800 */
[----:B------:R-:W3:Y:S04]  /*29d90*/  LDL.LU R4, [R1+0xc] ;  /* 0x00000c0001047983 */ /* 0x000ee80000300800 */
[----:B------:R-:W2:Y:S04]  /*29da0*/  LDL.LU R5, [R1+0x8] ;  /* 0x0000080001057983 */ /* 0x000ea80000300800 */
[----:B-1----:R-:W2:Y:S04]  /*29db0*/  LDL.LU R60, [R1+0x2364] ;  /* 0x00236400013c7983 */ /* 0x002ea80000300800 */
[----:B------:R0:W-:Y:S04]  /*29dc0*/  STS.U16 [R0+0x3040], R35 ;  /* 0x0030402300007388 */ /* 0x0001e80000000400 */
[----:B------:R1:W-:Y:S04]  /*29dd0*/  STS.U16 [R0+0x3200], R36 ;  /* 0x0032002400007388 */ /* 0x0003e80000000400 */
[----:B------:R1:W-:Y:S04]  /*29de0*/  STS.U16 [R0+0x3240], R37 ;  /* 0x0032402500007388 */ /* 0x0003e80000000400 */
[----:B0-----:R-:W3:Y:S04]  /*29df0*/  LDL.LU R35, [R1+0x2360] ;  /* 0x0023600001237983 */ /* 0x001ee80000300800 */
[----:B-1----:R-:W3:Y:S04]  /*29e00*/  LDL.LU R36, [R1+0x235c] ;  /* 0x00235c0001247983 */ /* 0x002ee80000300800 */
[----:B------:R-:W3:Y:S04]  /*29e10*/  LDL.LU R37, [R1+0x2358] ;  /* 0x0023580001257983 */ /* 0x000ee80000300800 */
        /* <DEDUP_REMOVED lines=24> */
[----:B------:R-:W3:Y:S04]  /*29fa0*/  LDL.LU R0, [R1+0x10] ;  /* 0x0000100001007983 */ /* 0x000ee80000300800 */
[----:B--2---:R0:W-:Y:S04]  /*29fb0*/  STS.U16 [R60+0x80], R50 ;  /* 0x000080323c007388 */ /* 0x0041e80000000400 */
[----:B------:R1:W-:Y:S04]  /*29fc0*/  STS.U16 [R60+0xc0], R51 ;  /* 0x0000c0333c007388 */ /* 0x0003e80000000400 */
[----:B------:R2:W-:Y:S04]  /*29fd0*/  STS.U16 [R60+0x280], R52 ;  /* 0x000280343c007388 */ /* 0x0005e80000000400 */
[----:B0-----:R-:W4:Y:S04]  /*29fe0*/  LDL.LU R50, [R1+0x2324] ;  /* 0x0023240001327983 */ /* 0x001f280000300800 */
[----:B-1----:R-:W4:Y:S04]  /*29ff0*/  LDL.LU R51, [R1+0x2320] ;  /* 0x0023200001337983 */ /* 0x002f280000300800 */
[----:B--2---:R-:W2:Y:S04]  /*2a000*/  LDL.LU R52, [R1+0x231c] ;  /* 0x00231c0001347983 */ /* 0x004ea80000300800 */
[----:B------:R0:W-:Y:S04]  /*2a010*/  STS.U16 [R60+0x2c0], R53 ;  /* 0x0002c0353c007388 */ /* 0x0001e80000000400 */
[----:B------:R1:W-:Y:S04]  /*2a020*/  STS.U16 [R60+0x480], R54 ;  /* 0x000480363c007388 */ /* 0x0003e80000000400 */
[----:B------:R1:W-:Y:S04]  /*2a030*/  STS.U16 [R60+0x4c0], R55 ;  /* 0x0004c0373c007388 */ /* 0x0003e80000000400 */
[----:B0-----:R-:W2:Y:S04]  /*2a040*/  LDL.LU R53, [R1+0x2318] ;  /* 0x0023180001357983 */ /* 0x001ea80000300800 */
[----:B-1----:R-:W2:Y:S04]  /*2a050*/  LDL.LU R54, [R1+0x2314] ;  /* 0x0023140001367983 */ /* 0x002ea80000300800 */
[----:B------:R-:W2:Y:S04]  /*2a060*/  LDL.LU R55, [R1+0x2310] ;  /* 0x0023100001377983 */ /* 0x000ea80000300800 */
        /* <DEDUP_REMOVED lines=8> */
[----:B---3--:R3:W-:Y:S04]  /*2a0f0*/  STS.U16 [R60+0xac0], R2 ;  /* 0x000ac0023c007388 */ /* 0x0087e80000000400 */
[----:B0-----:R-:W2:Y:S04]  /*2a100*/  LDL.LU R59, [R1+0x2300] ;  /* 0x00230000013b7983 */ /* 0x001ea80000300800 */
[----:B-1----:R-:W2:Y:S04]  /*2a110*/  LDL.LU R61, [R1+0x22fc] ;  /* 0x0022fc00013d7983 */ /* 0x002ea80000300800 */
[----:B---3--:R-:W3:Y:S04]  /*2a120*/  LDL.LU R2, [R1+0x22f8] ;  /* 0x0022f80001027983 */ /* 0x008ee80000300800 */
[----:B------:R-:W-:Y:S04]  /*2a130*/  STS.U16 [R60+0xc80], R0 ;  /* 0x000c80003c007388 */ /* 0x000fe80000000400 */
[----:B------:R-:W-:Y:S04]  /*2a140*/  STS.U16 [R60+0xcc0], R4 ;  /* 0x000cc0043c007388 */ /* 0x000fe80000000400 */
[----:B------:R-:W-:Y:S04]  /*2a150*/  STS.U16 [R60+0xe80], R5 ;  /* 0x000e80053c007388 */ /* 0x000fe80000000400 */
[----:B---3--:R0:W-:Y:S04]  /*2a160*/  STS.U16 [R60+0xec0], R2 ;  /* 0x000ec0023c007388 */ /* 0x0081e80000000400 */
[----:B0-----:R-:W3:Y:S04]  /*2a170*/  LDL.LU R2, [R1+0x22f4] ;  /* 0x0022f40001027983 */ /* 0x001ee80000300800 */
[----:B------:R-:W3:Y:S04]  /*2a180*/  LDL R5, [R1+0x1360] ;  /* 0x0013600001057983 */ /* 0x000ee80000100800 */
[----:B------:R-:W3:Y:S04]  /*2a190*/  LDL R4, [R1+0x1364] ;  /* 0x0013640001047983 */ /* 0x000ee80000100800 */
[----:B--2---:R-:W-:Y:S04]  /*2a1a0*/  STS.U16 [R60+0x1080], R61 ;  /* 0x0010803d3c007388 */ /* 0x004fe80000000400 */
[----:B------:R-:W-:Y:S04]  /*2a1b0*/  STS.U16 [R60+0x10c0], R59 ;  /* 0x0010c03b3c007388 */ /* 0x000fe80000000400 */
[----:B------:R0:W-:Y:S04]  /*2a1c0*/  STL [R1+0x22ec], R59 ;  /* 0x0022ec3b01007387 */ /* 0x0001e80000100800 */
[----:B------:R-:W-:Y:S01]  /*2a1d0*/  STS.U16 [R60+0x1280], R58 ;  /* 0x0012803a3c007388 */ /* 0x000fe20000000400 */
[----:B0-----:R-:W-:-:S03]  /*2a1e0*/  PRMT R59, RZ, 0x7610, R59 ;  /* 0x00007610ff3b7816 */ /* 0x001fc6000000003b */
[----:B------:R-:W-:Y:S04]  /*2a1f0*/  STS.U16 [R60+0x12c0], R57 ;  /* 0x0012c0393c007388 */ /* 0x000fe80000000400 */
[----:B------:R-:W-:Y:S04]  /*2a200*/  STS.U16 [R60+0x1480], R56 ;  /* 0x001480383c007388 */ /* 0x000fe80000000400 */
[----:B------:R-:W-:Y:S04]  /*2a210*/  STS.U16 [R60+0x14c0], R55 ;  /* 0x0014c0373c007388 */ /* 0x000fe80000000400 */
[----:B------:R-:W-:Y:S04]  /*2a220*/  STS.U16 [R60+0x1680], R54 ;  /* 0x001680363c007388 */ /* 0x000fe80000000400 */
[----:B------:R-:W-:Y:S04]  /*2a230*/  STS.U16 [R60+0x16c0], R53 ;  /* 0x0016c0353c007388 */ /* 0x000fe80000000400 */
[----:B------:R-:W-:Y:S04]  /*2a240*/  STS.U16 [R60+0x1880], R52 ;  /* 0x001880343c007388 */ /* 0x000fe80000000400 */
[----:B----4-:R-:W-:Y:S04]  /*2a250*/  STS.U16 [R60+0x18c0], R51 ;  /* 0x0018c0333c007388 */ /* 0x010fe80000000400 */
[----:B------:R-:W2:Y:S04]  /*2a260*/  LDL.LU R61, [R1+0x139c] ;  /* 0x00139c00013d7983 */ /* 0x000ea80000300800 */
[----:B---3--:R-:W3:Y:S04]  /*2a270*/  @!P1 LDG.E.U16 R59, [R4.64] ;  /* 0x00000006043b9981 */ /* 0x008ee8000c1e1500 */
        /* <DEDUP_REMOVED lines=37> */
[----:B------:R0:W-:Y:S04]  /*2a4d0*/  STS.U16 [R60+0x3ec0], R13 ;  /* 0x003ec00d3c007388 */ /* 0x0001e80000000400 */
[----:B------:R-:W-:Y:S04]  /*2a4e0*/  STS.U16 [R3+0x100], R12 ;  /* 0x0001000c03007388 */ /* 0x000fe80000000400 */
[----:B------:R-:W-:Y:S04]  /*2a4f0*/  STS.U16 [R3+0x140], R11 ;  /* 0x0001400b03007388 */ /* 0x000fe80000000400 */
[----:B------:R-:W-:Y:S04]  /*2a500*/  STS.U16 [R3+0x300], R10 ;  /* 0x0003000a03007388 */ /* 0x000fe80000000400 */
[----:B------:R-:W-:Y:S04]  /*2a510*/  STS.U16 [R3+0x340], R9 ;  /* 0x0003400903007388 */ /* 0x000fe80000000400 */
[----:B------:R-:W-:Y:S04]  /*2a520*/  STS.U16 [R3+0x500], R8 ;  /* 0x0005000803007388 */ /* 0x000fe80000000400 */
[----:B0-----:R-:W4:Y:S04]  /*2a530*/  LDL.LU R60, [R1+0x13a4] ;  /* 0x0013a400013c7983 */ /* 0x001f280000300800 */
[----:B------:R-:W-:Y:S04]  /*2a540*/  STS.U16 [R3+0x540], R7 ;  /* 0x0005400703007388 */ /* 0x000fe80000000400 */
[----:B------:R-:W2:Y:S04]  /*2a550*/  LDL.LU R0, [R1+0x13ac] ;  /* 0x0013ac0001007983 */ /* 0x000ea80000300800 */
[----:B------:R0:W-:Y:S04]  /*2a560*/  STS.U16 [R3+0x700], R6 ;  /* 0x0007000603007388 */ /* 0x0001e80000000400 */
[----:B0-----:R-:W2:Y:S04]  /*2a570*/  LDL.LU R3, [R1+0x22f0] ;  /* 0x0022f00001037983 */ /* 0x001ea80000300800 */
[----:B---3--:R0:W-:Y:S04]  /*2a580*/  STL [R1+0x108], R59 ;  /* 0x0001083b01007387 */ /* 0x0081e80000100800 */
[----:B0-----:R-:W3:Y:S04]  /*2a590*/  LDL.LU R59, [R1+0x22ec] ;  /* 0x0022ec00013b7983 */ /* 0x001ee80000300800 */
        /* <DEDUP_REMOVED lines=152> */
[----:B0-----:R-:W2:Y:S01]  /*2af20*/  LDL.LU R3, [R1+0x22a8] ;  /* 0x0022a80001037983 */ /* 0x001ea20000300800 */
[----:B------:R-:W3:Y:S02]  /*2af30*/  LDL R4, [R1+0x11e8] ;  /* 0x0011e80001047983 */ /* 0x000ee40000100800 */
[----:B------:R-:W3:Y:S01]  /*2af40*/  LDL R5, [R1+0x11ec] ;  /* 0x0011ec0001057983 */ /* 0x000ee20000100800 */
[----:B------:R-:W-:-:S02]  /*2af50*/  PRMT R2, RZ, 0x7610, R2 ;  /* 0x00007610ff027816 */ /* 0x000fc40000000002 */
[----:B---3--:R-:W-:-:S04]  /*2af60*/  @!P1 LOP3.LUT R5, R5, R4, RZ, 0x3c, !PT ;  /* 0x0000000405059212 */ /* 0x008fc800078e3cff */
[----:B------:R-:W-:-:S04]  /*2af70*/  @!P1 LOP3.LUT R4, R5, R4, RZ, 0x3c, !PT ;  /* 0x0000000405049212 */ /* 0x000fc800078e3cff */
[----:B------:R-:W-:-:S05]  /*2af80*/  @!P1 LOP3.LUT R5, R5, R4, RZ, 0x3c, !PT ;  /* 0x0000000405059212 */ /* 0x000fca00078e3cff */
[----:B------:R-:W3:Y:S04]  /*2af90*/  @!P1 LDG.E.U16 R2, [R4.64] ;  /* 0x0000000604029981 */ /* 0x000ee8000c1e1500 */
[----:B---3--:R0:W-:Y:S04]  /*2afa0*/  STL [R1+0xc0], R2 ;  /* 0x0000c00201007387 */ /* 0x0081e80000100800 */
[----:B0-----:R-:W3:Y:S01]  /*2afb0*/  LDL.LU R2, [R1+0x22a4] ;  /* 0x0022a40001027983 */ /* 0x001ee20000300800 */
[----:B------:R-:W3:Y:S02]  /*2afc0*/  LDL R4, [R1+0x11e0] ;  /* 0x0011e00001047983 */ /* 0x000ee40000100800 */
        /* <DEDUP_REMOVED lines=207> */
[----:B------:R-:W3:Y:S02]  /*2bcc0*/  LDL R5, [R1+0x106c] ;  /* 0x00106c0001057983 */ /* 0x000ee40000100800 */
[----:B---3--:R-:W-:-:S02]  /*2bcd0*/  @!P1 LOP3.LUT R5, R5, R4, RZ, 0x3c, !PT ;  /* 0x0000000405059212 */ /* 0x008fc400078e3cff */
[----:B--2---:R-:W-:Y:S02]  /*2bce0*/  PRMT R3, RZ, 0x7610, R3 ;  /* 0x00007610ff037816 */ /* 0x004fe40000000003 */
        /* <DEDUP_REMOVED lines=191> */
[----:B------:R0:W2:Y:S04]  /*2c8e0*/  @!P1 LDG.E.U16 R3, [R4.64] ;  /* 0x0000000604039981 */ /* 0x0000a8000c1e1500 */
[----:B0-----:R-:W3:Y:S04]  /*2c8f0*/  LDL R4, [R1+0xf18] ;  /* 0x000f180001047983 */ /* 0x001ee80000100800 */
[----:B------:R-:W3:Y:S01]  /*2c900*/  LDL R5, [R1+0xf1c] ;  /* 0x000f1c0001057983 */ /* 0x000ee20000100800 */
[----:B------:R-:W-:Y:S02]  /*2c910*/  PRMT R2, RZ, 0x7610, R2 ;  /* 0x00007610ff027816 */ /* 0x000fe40000000002 */
[----:B---3--:R-:W-:-:S04]  /*2c920*/  @!P1 LOP3.LUT R5, R5, R4, RZ, 0x3c, !PT ;  /* 0x0000000405059212 */ /* 0x008fc800078e3cff */
[----:B------:R-:W-:-:S04]  /*2c930*/  @!P1 LOP3.LUT R4, R5, R4, RZ, 0x3c, !PT ;  /* 0x0000000405049212 */ /* 0x000fc800078e3cff */
[----:B------:R-:W-:Y:S01]  /*2c940*/  @!P1 LOP3.LUT R5, R5, R4, RZ, 0x3c, !PT ;  /* 0x0000000405059212 */ /* 0x000fe200078e3cff */
[----:B--2---:R-:W-:Y:S04]  /*2c950*/  STL [R1+0x2184], R3 ;  /* 0x0021840301007387 */ /* 0x004fe80000100800 */
[----:B------:R0:W2:Y:S04]  /*2c960*/  @!P1 LDG.E.U16 R2, [R4.64] ;  /* 0x0000000604029981 */ /* 0x0000a8000c1e1500 */
[----:B0-----:R-:W3:Y:S04]  /*2c970*/  LDL R4, [R1+0xef0] ;  /* 0x000ef00001047983 */ /* 0x001ee80000100800 */
[----:B------:R-:W3:Y:S04]  /*2c980*/  LDL R5, [R1+0xef4] ;  /* 0x000ef40001057983 */ /* 0x000ee80000100800 */
[----:B--2---:R0:W-:Y:S01]  /*2c990*/  STL [R1+0x2188], R2 ;  /* 0x0021880201007387 */ /* 0x0041e20000100800 */
[----:B---3--:R-:W-:-:S02]  /*2c9a0*/  @!P1 LOP3.LUT R5, R5, R4, RZ, 0x3c, !PT ;  /* 0x0000000405059212 */ /* 0x008fc400078e3cff */
[----:B0-----:R-:W-:Y:S02]  /*2c9b0*/  PRMT R2, RZ, 0x7610, R2 ;  /* 0x00007610ff027816 */ /* 0x001fe40000000002 */
        /* <DEDUP_REMOVED lines=9> */
[----:B--2---:R0:W-:Y:S04]  /*2ca50*/  STL [R1+0x218c], R2 ;  /* 0x00218c0201007387 */ /* 0x0041e80000100800 */
[----:B------:R1:W2:Y:S01]  /*2ca60*/  @!P1 LDG.E.U16 R3, [R4.64] ;  /* 0x0000000604039981 */ /* 0x0002a2000c1e1500 */
[----:B------:R-:W-:-:S03]  /*2ca70*/  PRMT R59, RZ, 0x7610, R59 ;  /* 0x00007610ff3b7816 */ /* 0x000fc6000000003b */
[----:B0-----:R-:W3:Y:S04]  /*2ca80*/  LDL R2, [R1+0xeac] ;  /* 0x000eac0001027983 */ /* 0x001ee80000100800 */
[----:B-1----:R-:W2:Y:S04]  /*2ca90*/  LDL R4, [R1+0xee0] ;  /* 0x000ee00001047983 */ /* 0x002ea80000100800 */
[----:B------:R-:W2:Y:S02]  /*2caa0*/  LDL R5, [R1+0xee4] ;  /* 0x000ee40001057983 */ /* 0x000ea40000100800 */
[----:B--2---:R-:W-:-:S04]  /*2cab0*/  @!P1 LOP3.LUT R5, R5, R4, RZ, 0x3c, !PT ;  /* 0x0000000405059212 */ /* 0x004fc800078e3cff */
[----:B------:R-:W-:-:S04]  /*2cac0*/  @!P1 LOP3.LUT R4, R5, R4, RZ, 0x3c, !PT ;  /* 0x0000000405049212 */ /* 0x000fc800078e3cff */
[----:B------:R-:W-:Y:S01]  /*2cad0*/  @!P1 LOP3.LUT R5, R5, R4, RZ, 0x3c, !PT ;  /* 0x0000000405059212 */ /* 0x000fe200078e3cff */
[----:B------:R0:W-:Y:S04]  /*2cae0*/  STL [R1+0x2190], R3 ;  /* 0x0021900301007387 */ /* 0x0001e80000100800 */
[----:B------:R1:W2:Y:S01]  /*2caf0*/  @!P1 LDG.E.U16 R59, [R4.64] ;  /* 0x00000006043b9981 */ /* 0x0002a2000c1e1500 */
[----:B------:R-:W-:-:S03]  /*2cb00*/  PRMT R58, RZ, 0x7610, R58 ;  /* 0x00007610ff3a7816 */ /* 0x000fc6000000003a */
[----:B0-----:R-:W2:Y:S04]  /*2cb10*/  LDL R3, [R1+0xeb4] ;  /* 0x000eb40001037983 */ /* 0x001ea80000100800 */
        /* <DEDUP_REMOVED lines=8> */
[----:B0-----:R-:W3:Y:S04]  /*2cba0*/  LDL R59, [R1+0xea4] ;  /* 0x000ea400013b7983 */ /* 0x001ee80000100800 */
[----:B-1----:R-:W3:Y:S01]  /*2cbb0*/  LDL R5, [R1+0xeb0] ;  /* 0x000eb00001057983 */ /* 0x002ee20000100800 */
[----:B------:R-:W-:-:S03]  /*2cbc0*/  @!P1 IMAD.MOV.U32 R4, RZ, RZ, R3 ;  /* 0x000000ffff049224 */ /* 0x000fc600078e0003 */
[----:B--2---:R0:W-:Y:S01]  /*2cbd0*/  STL [R1+0x2198], R58 ;  /* 0x0021983a01007387 */ /* 0x0041e20000100800 */
[----:B------:R-:W-:Y:S01]  /*2cbe0*/  PRMT R56, RZ, 0x7610, R56 ;  /* 0x00007610ff387816 */ /* 0x000fe20000000038 */
[----:B------:R-:W2:Y:S02]  /*2cbf0*/  LDL R3, [R1+0xe9c] ;  /* 0x000e9c0001037983 */ /* 0x000ea40000100800 */
[----:B---3--:R1:W3:Y:S04]  /*2cc00*/  @!P1 LDG.E.U16 R57, [R4.64] ;  /* 0x0000000604399981 */ /* 0x0082e8000c1e1500 */
[----:B0-----:R-:W2:Y:S04]  /*2cc10*/  LDL R58, [R1+0xe98] ;  /* 0x000e9800013a7983 */ /* 0x001ea80000100800 */
[----:B-1----:R-:W2:Y:S01]  /*2cc20*/  LDL R5, [R1+0xea8] ;  /* 0x000ea80001057983 */ /* 0x002ea20000100800 */
[----:B------:R-:W-:-:S03]  /*2cc30*/  @!P1 IMAD.MOV.U32 R4, RZ, RZ, R2 ;  /* 0x000000ffff049224 */ /* 0x000fc600078e0002 */
[----:B---3--:R0:W-:Y:S01]  /*2cc40*/  STL [R1+0x219c], R57 ;  /* 0x00219c3901007387 */ /* 0x0081e20000100800 */
[----:B------:R-:W-:Y:S01]  /*2cc50*/  PRMT R55, RZ, 0x7610, R55 ;  /* 0x00007610ff377816 */ /* 0x000fe20000000037 */
[----:B------:R-:W3:Y:S02]  /*2cc60*/  LDL R2, [R1+0xe6c] ;  /* 0x000e6c0001027983 */ /* 0x000ee40000100800 */
[----:B--2---:R1:W2:Y:S04]  /*2cc70*/  @!P1 LDG.E.U16 R56, [R4.64] ;  /* 0x0000000604389981 */ /* 0x0042a8000c1e1500 */
[----:B0-----:R-:W2:Y:S04]  /*2cc80*/  LDL R57, [R1+0xe68] ;  /* 0x000e680001397983 */ /* 0x001ea80000100800 */
[----:B-1----:R-:W2:Y:S01]  /*2cc90*/  LDL R5, [R1+0xea0] ;  /* 0x000ea00001057983 */ /* 0x002ea20000100800 */
[----:B------:R-:W-:-:S05]  /*2cca0*/  @!P1 IMAD.MOV.U32 R4, RZ, RZ, R59 ;  /* 0x000000ffff049224 */ /* 0x000fca00078e003b */
[----:B--2---:R0:W2:Y:S04]  /*2ccb0*/  @!P1 LDG.E.U16 R55, [R4.64] ;  /* 0x0000000604379981 */ /* 0x0040a8000c1e1500 */
[----:B------:R1:W-:Y:S01]  /*2ccc0*/  STL [R1+0x21a0], R56 ;  /* 0x0021a03801007387 */ /* 0x0003e20000100800 */
[----:B------:R-:W3:Y:S01]  /*2ccd0*/  LDL R59, [R1+0xe60] ;  /* 0x000e6000013b7983 */ /* 0x000ee20000100800 */
[----:B------:R-:W-:Y:S01]  /*2cce0*/  PRMT R54, RZ, 0x7610, R54 ;  /* 0x00007610ff367816 */ /* 0x000fe20000000036 */
[----:B0-----:R-:W-:Y:S01]  /*2ccf0*/  @!P1 IMAD.MOV.U32 R4, RZ, RZ, R3 ;  /* 0x000000ffff049224 */ /* 0x001fe200078e0003 */
[----:B-1----:R-:W3:Y:S01]  /*2cd00*/  LDL R56, [R1+0xe64] ;  /* 0x000e640001387983 */ /* 0x002ee20000100800 */
[----:B------:R-:W-:-:S05]  /*2cd10*/  @!P1 IMAD.MOV.U32 R5, RZ, RZ, R58 ;  /* 0x000000ffff059224 */ /* 0x000fca00078e003a */
[----:B------:R0:W3:Y:S04]  /*2cd20*/  @!P1 LDG.E.U16 R54, [R4.64] ;  /* 0x0000000604369981 */ /* 0x0000e8000c1e1500 */
[----:B--2---:R1:W-:Y:S01]  /*2cd30*/  STL [R1+0x21a4], R55 ;  /* 0x0021a43701007387 */ /* 0x0043e20000100800 */
[----:B0-----:R-:W2:Y:S01]  /*2cd40*/  LDL R5, [R1+0xe70] ;  /* 0x000e700001057983 */ /* 0x001ea20000100800 */
[----:B------:R-:W-:Y:S01]  /*2cd50*/  PRMT R53, RZ, 0x7610, R53 ;  /* 0x00007610ff357816 */ /* 0x000fe20000000035 */
[----:B------:R-:W2:Y:S01]  /*2cd60*/  LDL R58, [R1+0xe58] ;  /* 0x000e5800013a7983 */ /* 0x000ea20000100800 */
[----:B------:R-:W2:Y:S04]  /*2cd70*/  LDL R3, [R1+0xe5c] ;  /* 0x000e5c0001037983 */ /* 0x000ea80000100800 */
[----:B-1----:R-:W2:Y:S01]  /*2cd80*/  LDL R55, [R1+0xe74] ;  /* 0x000e740001377983 */ /* 0x002ea20000100800 */
[----:B------:R-:W-:-:S02]  /*2cd90*/  PRMT R52, RZ, 0x7610, R52 ;  /* 0x00007610ff347816 */ /* 0x000fc40000000034 */
[----:B------:R-:W-:Y:S01]  /*2cda0*/  PRMT R51, RZ, 0x7610, R51 ;  /* 0x00007610ff337816 */ /* 0x000fe20000000033 */
[----:B--2---:R-:W-:-:S05]  /*2cdb0*/  @!P1 IMAD.MOV.U32 R4, RZ, RZ, R55 ;  /* 0x000000ffff049224 */ /* 0x004fca00078e0037 */
[----:B------:R3:W2:Y:S02]  /*2cdc0*/  @!P1 LDG.E.U16 R53, [R4.64] ;  /* 0x0000000604359981 */ /* 0x0006a4000c1e1500 */
[----:B---3--:R-:W-:Y:S02]  /*2cdd0*/  @!P1 IMAD.MOV.U32 R4, RZ, RZ, R2 ;  /* 0x000000ffff049224 */ /* 0x008fe400078e0002 */
[----:B------:R-:W-:-:S05]  /*2cde0*/  @!P1 IMAD.MOV.U32 R5, RZ, RZ, R57 ;  /* 0x000000ffff059224 */ /* 0x000fca00078e0039 */
[----:B------:R0:W3:Y:S02]  /*2cdf0*/  @!P1 LDG.E.U16 R52, [R4.64] ;  /* 0x0000000604349981 */ /* 0x0000e4000c1e1500 */
[----:B0-----:R-:W-:Y:S02]  /*2ce00*/  @!P1 IMAD.MOV.U32 R4, RZ, RZ, R56 ;  /* 0x000000ffff049224 */ /* 0x001fe400078e0038 */
[----:B------:R-:W-:-:S05]  /*2ce10*/  @!P1 IMAD.MOV.U32 R5, RZ, RZ, R59 ;  /* 0x000000ffff059224 */ /* 0x000fca00078e003b */
[----:B------:R0:W4:Y:S01]  /*2ce20*/  @!P1 LDG.E.U16 R51, [R4.64] ;  /* 0x0000000604339981 */ /* 0x000122000c1e1500 */
[----:B------:R-:W-:-:S03]  /*2ce30*/  PRMT R50, RZ, 0x7610, R50 ;  /* 0x00007610ff327816 */ /* 0x000fc60000000032 */
[----:B------:R1:W-:Y:S01]  /*2ce40*/  STL [R1+0x21a8], R54 ;  /* 0x0021a83601007387 */ /* 0x0003e20000100800 */
[----:B0-----:R-:W-:Y:S02]  /*2ce50*/  @!P1 IMAD.MOV.U32 R4, RZ, RZ, R3 ;  /* 0x000000ffff049224 */ /* 0x001fe400078e0003 */
[----:B------:R-:W-:-:S05]  /*2ce60*/  @!P1 IMAD.MOV.U32 R5, RZ, RZ, R58 ;  /* 0x000000ffff059224 */ /* 0x000fca00078e003a */
[----:B------:R-:W4:Y:S04]  /*2ce70*/  @!P1 LDG.E.U16 R50, [R4.64] ;  /* 0x0000000604329981 */ /* 0x000f28000c1e1500 */
[----:B--2---:R0:W-:Y:S01]  /*2ce80*/  STL [R1+0x21ac], R53 ;  /* 0x0021ac3501007387 */ /* 0x0041e20000100800 */
[----:B------:R-:W2:Y:S02]  /*2ce90*/  LDL R57, [R1+0xe30] ;  /* 0x000e300001397983 */ /* 0x000ea40000100800 */
[----:B------:R-:W2:Y:S01]  /*2cea0*/  LDL R2, [R1+0xe34] ;  /* 0x000e340001027983 */ /* 0x000ea20000100800 */
[----:B---3--:R3:W-:Y:S01]  /*2ceb0*/  STL [R1+0x21b0], R52 ;  /* 0x0021b03401007387 */ /* 0x0087e20000100800 */
[----:B------:R-:W2:Y:S02]  /*2cec0*/  LDL R56, [R1+0xe28] ;  /* 0x000e280001387983 */ /* 0x000ea40000100800 */
[----:B------:R-:W2:Y:S01]  /*2ced0*/  LDL R55, [R1+0xe2c] ;  /* 0x000e2c0001377983 */ /* 0x000ea20000100800 */
[----:B------:R-:W-:Y:S01]  /*2cee0*/  PRMT R49, RZ, 0x7610, R49 ;  /* 0x00007610ff317816 */ /* 0x000fe20000000031 */
[----:B----4-:R-:W-:Y:S01]  /*2cef0*/  STL [R1+0x21b4], R51 ;  /* 0x0021b43301007387 */ /* 0x010fe20000100800 */
[----:B-1----:R-:W4:Y:S02]  /*2cf00*/  LDL R54, [R1+0xe20] ;  /* 0x000e200001367983 */ /* 0x002f240000100800 */
[----:B0-----:R-:W4:Y:S02]  /*2cf10*/  LDL R53, [R1+0xe24] ;  /* 0x000e240001357983 */ /* 0x001f240000100800 */
[----:B---3--:R-:W3:Y:S01]  /*2cf20*/  LDL R52, [R1+0xe18] ;  /* 0x000e180001347983 */ /* 0x008ee20000100800 */
[----:B------:R-:W3:Y:S04]  /*2cf30*/  LDL R3, [R1+0xe1c] ;  /* 0x000e1c0001037983 */ /* 0x000ee80000100800 */
[----:B------:R0:W-:Y:S04]  /*2cf40*/  STL [R1+0x21b8], R50 ;  /* 0x0021b83201007387 */ /* 0x0001e80000100800 */
[----:B0-----:R-:W3:Y:S01]  /*2cf50*/  LDL R50, [R1+0xdf0] ;  /* 0x000df00001327983 */ /* 0x001ee20000100800 */
[----:B--2---:R-:W-:-:S02]  /*2cf60*/  @!P1 IMAD.MOV.U32 R5, RZ, RZ, R57 ;  /* 0x000000ffff059224 */ /* 0x004fc400078e0039 */
[----:B------:R-:W-:Y:S02]  /*2cf70*/  @!P1 IMAD.MOV.U32 R4, RZ, RZ, R2 ;  /* 0x000000ffff049224 */ /* 0x000fe400078e0002 */
[----:B------:R-:W2:Y:S04]  /*2cf80*/  LDL R2, [R1+0xdf4] ;  /* 0x000df40001027983 */ /* 0x000ea80000100800 */
[----:B------:R0:W2:Y:S01]  /*2cf90*/  @!P1 LDG.E.U16 R49, [R4.64] ;  /* 0x0000000604319981 */ /* 0x0000a2000c1e1500 */
[----:B------:R-:W-:Y:S02]  /*2cfa0*/  PRMT R48, RZ, 0x7610, R48 ;  /* 0x00007610ff307816 */ /* 0x000fe40000000030 */
[----:B------:R-:W-:Y:S01]  /*2cfb0*/  PRMT R47, RZ, 0x7610, R47 ;  /* 0x00007610ff2f7816 */ /* 0x000fe2000000002f */
[----:B0-----:R-:W-:-:S02]  /*2cfc0*/  @!P1 IMAD.MOV.U32 R5, RZ, RZ, R56 ;  /* 0x000000ffff059224 */ /* 0x001fc400078e0038 */
[----:B------:R-:W-:-:S05]  /*2cfd0*/  @!P1 IMAD.MOV.U32 R4, RZ, RZ, R55 ;  /* 0x000000ffff049224 */ /* 0x000fca00078e0037 */
[----:B------:R4:W2:Y:S01]  /*2cfe0*/  @!P1 LDG.E.U16 R48, [R4.64] ;  /* 0x0000000604309981 */ /* 0x0008a2000c1e1500 */
[----:B------:R-:W-:Y:S01]  /*2cff0*/  PRMT R46, RZ, 0x7610, R46 ;  /* 0x00007610ff2e7816 */ /* 0x000fe2000000002e */
[----:B----4-:R-:W-:Y:S02]  /*2d000*/  @!P1 IMAD.MOV.U32 R5, RZ, RZ, R54 ;  /* 0x000000ffff059224 */ /* 0x010fe400078e0036 */
[----:B------:R-:W-:-:S05]  /*2d010*/  @!P1 IMAD.MOV.U32 R4, RZ, RZ, R53 ;  /* 0x000000ffff049224 */ /* 0x000fca00078e0035 */
[----:B------:R3:W4:Y:S01]  /*2d020*/  @!P1 LDG.E.U16 R47, [R4.64] ;  /* 0x00000006042f9981 */ /* 0x000722000c1e1500 */
[----:B------:R-:W-:Y:S01]  /*2d030*/  PRMT R45, RZ, 0x7610, R45 ;  /* 0x00007610ff2d7816 */ /* 0x000fe2000000002d */
[----:B---3--:R-:W-:Y:S02]  /*2d040*/  @!P1 IMAD.MOV.U32 R4, RZ, RZ, R3 ;  /* 0x000000ffff049224 */ /* 0x008fe400078e0003 */
[----:B------:R-:W-:-:S05]  /*2d050*/  @!P1 IMAD.MOV.U32 R5, RZ, RZ, R52 ;  /* 0x000000ffff059224 */ /* 0x000fca00078e0034 */
[----:B------:R0:W3:Y:S02]  /*2d060*/  @!P1 LDG.E.U16 R46, [R4.64] ;  /* 0x00000006042e9981 */ /* 0x0000e4000c1e1500 */
[----:B0-----:R-:W-:Y:S02]  /*2d070*/  @!P1 IMAD.MOV.U32 R5, RZ, RZ, R50 ;  /* 0x000000ffff059224 */ /* 0x001fe400078e0032 */
[----:B--2---:R-:W-:Y:S01]  /*2d080*/  @!P1 IMAD.MOV.U32 R4, RZ, RZ, R2 ;  /* 0x000000ffff049224 */ /* 0x004fe200078e0002 */
[----:B------:R0:W-:Y:S01]  /*2d090*/  STL [R1+0x21bc], R49 ;  /* 0x0021bc3101007387 */ /* 0x0001e20000100800 */
[----:B------:R-:W2:Y:S03]  /*2d0a0*/  LDL R51, [R1+0xde8] ;  /* 0x000de80001337983 */ /* 0x000ea60000100800 */
[----:B------:R-:W2:Y:S04]  /*2d0b0*/  @!P1 LDG.E.U16 R45, [R4.64] ;  /* 0x00000006042d9981 */ /* 0x000ea8000c1e1500 */
[----:B0-----:R-:W2:Y:S04]  /*2d0c0*/  LDL R49, [R1+0xdec] ;  /* 0x000dec0001317983 */ /* 0x001ea80000100800 */
[----:B------:R-:W-:Y:S04]  /*2d0d0*/  STL [R1+0x21c0], R48 ;  /* 0x0021c03001007387 */ /* 0x000fe80000100800 */
[----:B----4-:R0:W-:Y:S01]  /*2d0e0*/  STL [R1+0x21c4], R47 ;  /* 0x0021c42f01007387 */ /* 0x0101e20000100800 */
[----:B------:R-:W4:Y:S03]  /*2d0f0*/  LDL R3, [R1+0xde4] ;  /* 0x000de40001037983 */ /* 0x000f260000100800 */
[----:B0-----:R-:W4:Y:S04]  /*2d100*/  LDL R47, [R1+0xde0] ;  /* 0x000de000012f7983 */ /* 0x001f280000100800 */
[----:B---3--:R0:W-:Y:S01]  /*2d110*/  STL [R1+0x21c8], R46 ;  /* 0x0021c82e01007387 */ /* 0x0081e20000100800 */
[----:B------:R-:W3:Y:S02]  /*2d120*/  LDL R50, [R1+0xdd8] ;  /* 0x000dd80001327983 */ /* 0x000ee40000100800 */
[----:B------:R-:W3:Y:S01]  /*2d130*/  LDL R2, [R1+0xddc] ;  /* 0x000ddc0001027983 */ /* 0x000ee20000100800 */
[----:B------:R-:W-:Y:S01]  /*2d140*/  PRMT R44, RZ, 0x7610, R44 ;  /* 0x00007610ff2c7816 */ /* 0x000fe2000000002c */
[----:B--2---:R1:W-:Y:S01]  /*2d150*/  STL [R1+0x21cc], R45 ;  /* 0x0021cc2d01007387 */ /* 0x0043e20000100800 */
[----:B------:R-:W2:Y:S02]  /*2d160*/  LDL R48, [R1+0xdb4] ;  /* 0x000db40001307983 */ /* 0x000ea40000100800 */
[----:B------:R-:W-:Y:S01]  /*2d170*/  @!P1 IMAD.MOV.U32 R5, RZ, RZ, R51 ;  /* 0x000000ffff059224 */ /* 0x000fe200078e0033 */
[----:B------:R-:W-:-:S02]  /*2d180*/  PRMT R43, RZ, 0x7610, R43 ;  /* 0x00007610ff2b7816 */ /* 0x000fc4000000002b */
[----:B------:R-:W-:Y:S02]  /*2d190*/  PRMT R42, RZ, 0x7610, R42 ;  /* 0x00007610ff2a7816 */ /* 0x000fe4000000002a */
[----:B------:R-:W-:Y:S01]  /*2d1a0*/  PRMT R41, RZ, 0x7610, R41 ;  /* 0x00007610ff297816 */ /* 0x000fe20000000029 */
[----:B------:R-:W-:Y:S01]  /*2d1b0*/  @!P1 IMAD.MOV.U32 R4, RZ, RZ, R49 ;  /* 0x000000ffff049224 */ /* 0x000fe200078e0031 */
[----:B0-----:R-:W2:Y:S04]  /*2d1c0*/  LDL R46, [R1+0xdac] ;  /* 0x000dac00012e7983 */ /* 0x001ea80000100800 */
[----:B------:R-:W2:Y:S04]  /*2d1d0*/  LDL R49, [R1+0xdb0] ;  /* 0x000db00001317983 */ /* 0x000ea80000100800 */
[----:B------:R4:W2:Y:S02]  /*2d1e0*/  @!P1 LDG.E.U16 R44, [R4.64] ;  /* 0x00000006042c9981 */ /* 0x0008a4000c1e1500 */
[----:B----4-:R-:W-:-:S02]  /*2d1f0*/  @!P1 IMAD.MOV.U32 R4, RZ, RZ, R3 ;  /* 0x000000ffff049224 */ /* 0x010fc400078e0003 */
[----:B------:R-:W-:-:S05]  /*2d200*/  @!P1 IMAD.MOV.U32 R5, RZ, RZ, R47 ;  /* 0x000000ffff059224 */ /* 0x000fca00078e002f */
[----:B------:R3:W4:Y:S02]  /*2d210*/  @!P1 LDG.E.U16 R43, [R4.64] ;  /* 0x00000006042b9981 */ /* 0x000724000c1e1500 */
[----:B---3--:R-:W-:Y:S02]  /*2d220*/  @!P1 IMAD.MOV.U32 R4, RZ, RZ, R2 ;  /* 0x000000ffff049224 */ /* 0x008fe400078e0002 */
[----:B------:R-:W-:-:S05]  /*2d230*/  @!P1 IMAD.MOV.U32 R5, RZ, RZ, R50 ;  /* 0x000000ffff059224 */ /* 0x000fca00078e0032 */
[----:B------:R2:W3:Y:S02]  /*2d240*/  @!P1 LDG.E.U16 R42, [R4.64] ;  /* 0x00000006042a9981 */ /* 0x0004e4000c1e1500 */
[----:B--2---:R-:W-:Y:S02]  /*2d250*/  @!P1 IMAD.MOV.U32 R4, RZ, RZ, R48 ;  /* 0x000000ffff049224 */ /* 0x004fe400078e0030 */
[----:B------:R-:W-:-:S05]  /*2d260*/  @!P1 IMAD.MOV.U32 R5, RZ, RZ, R49 ;  /* 0x000000ffff059224 */ /* 0x000fca00078e0031 */
[----:B------:R0:W2:Y:S04]  /*2d270*/  @!P1 LDG.E.U16 R41, [R4.64] ;  /* 0x0000000604299981 */ /* 0x0000a8000c1e1500 */
[----:B------:R4:W-:Y:S01]  /*2d280*/  STL [R1+0x21d0], R44 ;  /* 0x0021d02c01007387 */ /* 0x0009e20000100800 */
[----:B------:R-:W2:Y:S02]  /*2d290*/  LDL R47, [R1+0xda8] ;  /* 0x000da800012f7983 */ /* 0x000ea40000100800 */
[----:B-1----:R-:W2:Y:S02]  /*2d2a0*/  LDL R45, [R1+0xda0] ;  /* 0x000da000012d7983 */ /* 0x002ea40000100800 */
[----:B------:R-:W2:Y:S01]  /*2d2b0*/  LDL R3, [R1+0xda4] ;  /* 0x000da40001037983 */ /* 0x000ea20000100800 */
[----:B------:R-:W-:Y:S01]  /*2d2c0*/  PRMT R40, RZ, 0x7610, R40 ;  /* 0x00007610ff287816 */ /* 0x000fe20000000028 */
[----:B0-----:R-:W-:Y:S01]  /*2d2d0*/  @!P1 IMAD.MOV.U32 R4, RZ, RZ, R46 ;  /* 0x000000ffff049224 */ /* 0x001fe200078e002e */
[----:B----4-:R0:W-:Y:S01]  /*2d2e0*/  STL [R1+0x21d4], R43 ;  /* 0x0021d42b01007387 */ /* 0x0101e20000100800 */
[----:B------:R-:W4:Y:S02]  /*2d2f0*/  LDL R44, [R1+0xd98] ;  /* 0x000d9800012c7983 */ /* 0x000f240000100800 */
[----:B------:R-:W4:Y:S01]  /*2d300*/  LDL R2, [R1+0xd9c] ;  /* 0x000d9c0001027983 */ /* 0x000f220000100800 */
[----:B---3--:R-:W-:Y:S01]  /*2d310*/  STL [R1+0x21d8], R42 ;  /* 0x0021d82a01007387 */ /* 0x008fe20000100800 */
[----:B------:R-:W3:Y:S01]  /*2d320*/  LDL R48, [R1+0xd74] ;  /* 0x000d740001307983 */ /* 0x000ee20000100800 */
[----:B------:R-:W-:-:S02]  /*2d330*/  PRMT R39, RZ, 0x7610, R39 ;  /* 0x00007610ff277816 */ /* 0x000fc40000000027 */
[----:B--2---:R1:W-:Y:S01]  /*2d340*/  STL [R1+0x21dc], R41 ;  /* 0x0021dc2901007387 */ /* 0x0043e20000100800 */
[----:B0-----:R-:W2:Y:S02]  /*2d350*/  LDL R43, [R1+0xd6c] ;  /* 0x000d6c00012b7983 */ /* 0x001ea40000100800 */
[----:B------:R-:W-:Y:S02]  /*2d360*/  @!P1 IMAD.MOV.U32 R5, RZ, RZ, R47 ;  /* 0x000000ffff059224 */ /* 0x000fe400078e002f */
[----:B------:R-:W2:Y:S04]  /*2d370*/  LDL R47, [R1+0xd68] ;  /* 0x000d6800012f7983 */ /* 0x000ea80000100800 */
[----:B------:R0:W2:Y:S04]  /*2d380*/  @!P1 LDG.E.U16 R40, [R4.64] ;  /* 0x0000000604289981 */ /* 0x0000a8000c1e1500 */
[----:B-1----:R-:W2:Y:S01]  /*2d390*/  LDL R41, [R1+0xd70] ;  /* 0x000d700001297983 */ /* 0x002ea20000100800 */
[----:B0-----:R-:W-:-:S02]  /*2d3a0*/  @!P1 IMAD.MOV.U32 R4, RZ, RZ, R3 ;  /* 0x000000ffff049224 */ /* 0x001fc400078e0003 */
[----:B------:R-:W-:-:S05]  /*2d3b0*/  @!P1 IMAD.MOV.U32 R5, RZ, RZ, R45 ;  /* 0x000000ffff059224 */ /* 0x000fca00078e002d */
[----:B------:R4:W2:Y:S01]  /*2d3c0*/  @!P1 LDG.E.U16 R39, [R4.64] ;  /* 0x0000000604279981 */ /* 0x0008a2000c1e1500 */
[----:B------:R-:W-:Y:S02]  /*2d3d0*/  PRMT R38, RZ, 0x7610, R38 ;  /* 0x00007610ff267816 */ /* 0x000fe40000000026 */
[----:B------:R-:W-:Y:S01]  /*2d3e0*/  PRMT R37, RZ, 0x7610, R37 ;  /* 0x00007610ff257816 */ /* 0x000fe20000000025 */
[----:B----4-:R-:W-:Y:S02]  /*2d3f0*/  @!P1 IMAD.MOV.U32 R5, RZ, RZ, R44 ;  /* 0x000000ffff059224 */ /* 0x010fe400078e002c */
[----:B------:R-:W-:-:S05]  /*2d400*/  @!P1 IMAD.MOV.U32 R4, RZ, RZ, R2 ;  /* 0x000000ffff049224 */ /* 0x000fca00078e0002 */
[----:B------:R3:W4:Y:S01]  /*2d410*/  @!P1 LDG.E.U16 R38, [R4.64] ;  /* 0x0000000604269981 */ /* 0x000722000c1e1500 */
[----:B------:R-:W-:Y:S01]  /*2d420*/  PRMT R36, RZ, 0x7610, R36 ;  /* 0x00007610ff247816 */ /* 0x000fe20000000024 */
[----:B---3--:R-:W-:Y:S02]  /*2d430*/  @!P1 IMAD.MOV.U32 R4, RZ, RZ, R48 ;  /* 0x000000ffff049224 */ /* 0x008fe400078e0030 */
[----:B--2---:R-:W-:-:S05]  /*2d440*/  @!P1 IMAD.MOV.U32 R5, RZ, RZ, R41 ;  /* 0x000000ffff059224 */ /* 0x004fca00078e0029 */
[----:B------:R0:W2:Y:S02]  /*2d450*/  @!P1 LDG.E.U16 R37, [R4.64] ;  /* 0x0000000604259981 */ /* 0x0000a4000c1e1500 */
[----:B0-----:R-:W-:Y:S02]  /*2d460*/  @!P1 IMAD.MOV.U32 R4, RZ, RZ, R43 ;  /* 0x000000ffff049224 */ /* 0x001fe400078e002b */
[----:B------:R-:W-:-:S05]  /*2d470*/  @!P1 IMAD.MOV.U32 R5, RZ, RZ, R47 ;  /* 0x000000ffff059224 */ /* 0x000fca00078e002f */
[----:B------:R-:W3:Y:S04]  /*2d480*/  @!P1 LDG.E.U16 R36, [R4.64] ;  /* 0x0000000604249981 */ /* 0x000ee8000c1e1500 */
[----:B------:R-:W-:Y:S01]  /*2d490*/  STL [R1+0x21e0], R40 ;  /* 0x0021e02801007387 */ /* 0x000fe20000100800 */
[----:B------:R-:W3:Y:S02]  /*2d4a0*/  LDL R46, [R1+0xd60] ;  /* 0x000d6000012e7983 */ /* 0x000ee40000100800 */
[----:B------:R-:W3:Y:S02]  /*2d4b0*/  LDL R45, [R1+0xd64] ;  /* 0x000d6400012d7983 */ /* 0x000ee40000100800 */
[----:B------:R-:W3:Y:S01]  /*2d4c0*/  LDL R3, [R1+0xd5c] ;  /* 0x000d5c0001037983 */ /* 0x000ee20000100800 */
[----:B------:R0:W-:Y:S01]  /*2d4d0*/  STL [R1+0x21e4], R39 ;  /* 0x0021e42701007387 */ /* 0x0001e20000100800 */
[----:B------:R-:W3:Y:S02]  /*2d4e0*/  LDL R44, [R1+0xd58] ;  /* 0x000d5800012c7983 */ /* 0x000ee40000100800 */
[----:B------:R-:W3:Y:S02]  /*2d4f0*/  LDL R2, [R1+0xd34] ;  /* 0x000d340001027983 */ /* 0x000ee40000100800 */
[----:B------:R-:W3:Y:S01]  /*2d500*/  LDL R42, [R1+0xd30] ;  /* 0x000d3000012a7983 */ /* 0x000ee20000100800 */
[----:B----4-:R1:W-:Y:S01]  /*2d510*/  STL [R1+0x21e8], R38 ;  /* 0x0021e82601007387 */ /* 0x0103e20000100800 */
[----:B------:R-:W4:Y:S03]  /*2d520*/  LDL R41, [R1+0xd28] ;  /* 0x000d280001297983 */ /* 0x000f260000100800 */
[----:B0-----:R-:W4:Y:S01]  /*2d530*/  LDL R39, [R1+0xd2c] ;  /* 0x000d2c0001277983 */ /* 0x001f220000100800 */
[----:B------:R-:W-:-:S02]  /*2d540*/  PRMT R35, RZ, 0x7610, R35 ;  /* 0x00007610ff237816 */ /* 0x000fc40000000023 */
[----:B------:R-:W-:Y:S01]  /*2d550*/  PRMT R34, RZ, 0x7610, R34 ;  /* 0x00007610ff227816 */ /* 0x000fe20000000022 */
[----:B--2---:R0:W-:Y:S01]  /*2d560*/  STL [R1+0x21ec], R37 ;  /* 0x0021ec2501007387 */ /* 0x0041e20000100800 */
[----:B------:R-:W2:Y:S02]  /*2d570*/  LDL R43, [R1+0xd20] ;  /* 0x000d2000012b7983 */ /* 0x000ea40000100800 */
[----:B------:R-:W2:Y:S01]  /*2d580*/  LDL R40, [R1+0xd24] ;  /* 0x000d240001287983 */ /* 0x000ea20000100800 */
[----:B---3--:R3:W-:Y:S01]  /*2d590*/  STL [R1+0x21f0], R36 ;  /* 0x0021f02401007387 */ /* 0x0087e20000100800 */
[----:B-1----:R-:W2:Y:S02]  /*2d5a0*/  LDL R38, [R1+0xd18] ;  /* 0x000d180001267983 */ /* 0x002ea40000100800 */
[----:B0-----:R-:W2:Y:S02]  /*2d5b0*/  LDL R37, [R1+0xd1c] ;  /* 0x000d1c0001257983 */ /* 0x001ea40000100800 */
[----:B------:R-:W-:-:S02]  /*2d5c0*/  @!P1 IMAD.MOV.U32 R4, RZ, RZ, R45 ;  /* 0x000000ffff049224 */ /* 0x000fc400078e002d */
[----:B------:R-:W-:Y:S01]  /*2d5d0*/  @!P1 IMAD.MOV.U32 R5, RZ, RZ, R46 ;  /* 0x000000ffff059224 */ /* 0x000fe200078e002e */
[----:B------:R-:W-:Y:S02]  /*2d5e0*/  PRMT R33, RZ, 0x7610, R33 ;  /* 0x00007610ff217816 */ /* 0x000fe40000000021 */
[----:B------:R-:W-:Y:S02]  /*2d5f0*/  PRMT R32, RZ, 0x7610, R32 ;  /* 0x00007610ff207816 */ /* 0x000fe40000000020 */
[----:B------:R-:W-:Y:S02]  /*2d600*/  PRMT R31, RZ, 0x7610, R31 ;  /* 0x00007610ff1f7816 */ /* 0x000fe4000000001f */
[----:B------:R-:W-:Y:S01]  /*2d610*/  PRMT R30, RZ, 0x7610, R30 ;  /* 0x00007610ff1e7816 */ /* 0x000fe2000000001e */
[----:B------:R0:W2:Y:S04]  /*2d620*/  @!P1 LDG.E.U16 R35, [R4.64] ;  /* 0x0000000604239981 */ /* 0x0000a8000c1e1500 */
[----:B---3--:R-:W3:Y:S01]  /*2d630*/  LDL R36, [R1+0xcf0] ;  /* 0x000cf00001247983 */ /* 0x008ee20000100800 */
[----:B------:R-:W-:-:S02]  /*2d640*/  PRMT R29, RZ, 0x7610, R29 ;  /* 0x00007610ff1d7816 */ /* 0x000fc4000000001d */
[----:B------:R-:W-:Y:S02]  /*2d650*/  PRMT R28, RZ, 0x7610, R28 ;  /* 0x00007610ff1c7816 */ /* 0x000fe4000000001c */
[----:B------:R-:W-:Y:S02]  /*2d660*/  PRMT R27, RZ, 0x7610, R27 ;  /* 0x00007610ff1b7816 */ /* 0x000fe4000000001b */
[----:B------:R-:W-:Y:S02]  /*2d670*/  PRMT R26, RZ, 0x7610, R26 ;  /* 0x00007610ff1a7816 */ /* 0x000fe4000000001a */
[----:B------:R-:W-:Y:S02]  /*2d680*/  PRMT R25, RZ, 0x7610, R25 ;  /* 0x00007610ff197816 */ /* 0x000fe40000000019 */
[----:B------:R-:W-:Y:S02]  /*2d690*/  PRMT R24, RZ, 0x7610, R24 ;  /* 0x00007610ff187816 */ /* 0x000fe40000000018 */
[----:B------:R-:W-:-:S02]  /*2d6a0*/  PRMT R23, RZ, 0x7610, R23 ;  /* 0x00007610ff177816 */ /* 0x000fc40000000017 */
[----:B------:R-:W-:Y:S01]  /*2d6b0*/  PRMT R22, RZ, 0x7610, R22 ;  /* 0x00007610ff167816 */ /* 0x000fe20000000016 */
[----:B0-----:R-:W-:Y:S01]  /*2d6c0*/  @!P1 IMAD.MOV.U32 R4, RZ, RZ, R3 ;  /* 0x000000ffff049224 */ /* 0x001fe200078e0003 */
[----:B------:R-:W-:Y:S01]  /*2d6d0*/  PRMT R21, RZ, 0x7610, R21 ;  /* 0x00007610ff157816 */ /* 0x000fe20000000015 */
[----:B------:R-:W3:Y:S01]  /*2d6e0*/  LDL R3, [R1+0xcf4] ;  /* 0x000cf40001037983 */ /* 0x000ee20000100800 */
[----:B------:R-:W-:Y:S01]  /*2d6f0*/  @!P1 IMAD.MOV.U32 R5, RZ, RZ, R44 ;  /* 0x000000ffff059224 */ /* 0x000fe200078e002c */
[----:B------:R-:W-:Y:S02]  /*2d700*/  PRMT R20, RZ, 0x7610, R20 ;  /* 0x00007610ff147816 */ /* 0x000fe40000000014 */
[----:B------:R-:W-:Y:S02]  /*2d710*/  PRMT R19, RZ, 0x7610, R19 ;  /* 0x00007610ff137816 */ /* 0x000fe40000000013 */
[----:B------:R-:W-:Y:S01]  /*2d720*/  PRMT R18, RZ, 0x7610, R18 ;  /* 0x00007610ff127816 */ /* 0x000fe20000000012 */
[----:B------:R-:W3:Y:S04]  /*2d730*/  LDL R45, [R1+0xa54] ;  /* 0x000a5400012d7983 */ /* 0x000ee80000100800 */
[----:B------:R0:W3:Y:S02]  /*2d740*/  @!P1 LDG.E.U16 R34, [R4.64] ;  /* 0x0000000604229981 */ /* 0x0000e4000c1e1500 */
[----:B0-----:R-:W-:-:S02]  /*2d750*/  @!P1 IMAD.MOV.U32 R4, RZ, RZ, R2 ;  /* 0x000000ffff049224 */ /* 0x001fc400078e0002 */
[----:B------:R-:W3:Y:S01]  /*2d760*/  LDL R2, [R1+0xcec] ;  /* 0x000cec0001027983 */ /* 0x000ee20000100800 */
[----:B------:R-:W-:Y:S02]  /*2d770*/  @!P1 IMAD.MOV.U32 R5, RZ, RZ, R42 ;  /* 0x000000ffff059224 */ /* 0x000fe400078e002a */
[----:B------:R-:W3:Y:S03]  /*2d780*/  LDL R42, [R1+0xce8] ;  /* 0x000ce800012a7983 */ /* 0x000ee60000100800 */
[----:B------:R4:W3:Y:S02]  /*2d790*/  @!P1 LDG.E.U16 R33, [R4.64] ;  /* 0x0000000604219981 */ /* 0x0008e4000c1e1500 */
[----:B----4-:R-:W-:Y:S02]  /*2d7a0*/  @!P1 IMAD.MOV.U32 R4, RZ, RZ, R39 ;  /* 0x000000ffff049224 */ /* 0x010fe400078e0027 */
[----:B------:R-:W-:Y:S01]  /*2d7b0*/  @!P1 IMAD.MOV.U32 R5, RZ, RZ, R41 ;  /* 0x000000ffff059224 */ /* 0x000fe200078e0029 */
[----:B------:R-:W4:Y:S04]  /*2d7c0*/  LDL R39, [R1+0xce4] ;  /* 0x000ce40001277983 */ /* 0x000f280000100800 */
[----:B------:R-:W4:Y:S04]  /*2d7d0*/  LDL R41, [R1+0xce0] ;  /* 0x000ce00001297983 */ /* 0x000f280000100800 */
[----:B------:R2:W4:Y:S02]  /*2d7e0*/  @!P1 LDG.E.U16 R32, [R4.64] ;  /* 0x0000000604209981 */ /* 0x000524000c1e1500 */
[----:B--2---:R-:W-:-:S02]  /*2d7f0*/  @!P1 IMAD.MOV.U32 R5, RZ, RZ, R43 ;  /* 0x000000ffff059224 */ /* 0x004fc400078e002b */
[----:B------:R-:W-:Y:S01]  /*2d800*/  @!P1 IMAD.MOV.U32 R4, RZ, RZ, R40 ;  /* 0x000000ffff049224 */ /* 0x000fe200078e0028 */
[----:B------:R-:W2:Y:S04]  /*2d810*/  LDL R43, [R1+0xaa4] ;  /* 0x000aa400012b7983 */ /* 0x000ea80000100800 */
[----:B------:R-:W2:Y:S04]  /*2d820*/  LDL R40, [R1+0xaa8] ;  /* 0x000aa80001287983 */ /* 0x000ea80000100800 */
[----:B------:R0:W2:Y:S02]  /*2d830*/  @!P1 LDG.E.U16 R31, [R4.64] ;  /* 0x00000006041f9981 */ /* 0x0000a4000c1e1500 */
[----:B0-----:R-:W-:-:S02]  /*2d840*/  @!P1 IMAD.MOV.U32 R5, RZ, RZ, R38 ;  /* 0x000000ffff059224 */ /* 0x001fc400078e0026 */
[----:B------:R-:W-:Y:S01]  /*2d850*/  @!P1 IMAD.MOV.U32 R4, RZ, RZ, R37 ;  /* 0x000000ffff049224 */ /* 0x000fe200078e0025 */
[----:B------:R-:W2:Y:S04]  /*2d860*/  LDL R38, [R1+0xa9c] ;  /* 0x000a9c0001267983 */ /* 0x000ea80000100800 */
[----:B------:R-:W2:Y:S04]  /*2d870*/  LDL R37, [R1+0xaa0] ;  /* 0x000aa00001257983 */ /* 0x000ea80000100800 */
[----:B------:R3:W2:Y:S02]  /*2d880*/  @!P1 LDG.E.U16 R30, [R4.64] ;  /* 0x00000006041e9981 */ /* 0x0006a4000c1e1500 */
[----:B---3--:R-:W-:-:S02]  /*2d890*/  @!P1 IMAD.MOV.U32 R5, RZ, RZ, R36 ;  /* 0x000000ffff059224 */ /* 0x008fc400078e0024 */
[----:B------:R-:W3:Y:S01]  /*2d8a0*/  LDL R36, [R1+0xa64] ;  /* 0x000a640001247983 */ /* 0x000ee20000100800 */
[----:B------:R-:W-:-:S03]  /*2d8b0*/  @!P1 IMAD.MOV.U32 R4, RZ, RZ, R3 ;  /* 0x000000ffff049224 */ /* 0x000fc600078e0003 */
[----:B------:R-:W3:Y:S04]  /*2d8c0*/  LDL R3, [R1+0xa68] ;  /* 0x000a680001037983 */ /* 0x000ee80000100800 */
[----:B------:R0:W3:Y:S02]  /*2d8d0*/  @!P1 LDG.E.U16 R29, [R4.64] ;  /* 0x00000006041d9981 */ /* 0x0000e4000c1e1500 */
[----:B0-----:R-:W-:Y:S02]  /*2d8e0*/  @!P1 IMAD.MOV.U32 R4, RZ, RZ, R2 ;  /* 0x000000ffff049224 */ /* 0x001fe400078e0002 */
[----:B------:R-:W3:Y:S01]  /*2d8f0*/  LDL R2, [R1+0xa60] ;  /* 0x000a600001027983 */ /* 0x000ee20000100800 */
[----:B------:R-:W-:Y:S02]  /*2d900*/  @!P1 IMAD.MOV.U32 R5, RZ, RZ, R42 ;  /* 0x000000ffff059224 */ /* 0x000fe400078e002a */
[----:B------:R-:W3:Y:S03]  /*2d910*/  LDL R42, [R1+0xa5c] ;  /* 0x000a5c00012a7983 */ /* 0x000ee60000100800 */
[----:B------:R4:W3:Y:S02]  /*2d920*/  @!P1 LDG.E.U16 R28, [R4.64] ;  /* 0x00000006041c9981 */ /* 0x0008e4000c1e1500 */
[----:B----4-:R-:W-:-:S02]  /*2d930*/  @!P1 IMAD.MOV.U32 R4, RZ, RZ, R39 ;  /* 0x000000ffff049224 */ /* 0x010fc400078e0027 */
        /* <DEDUP_REMOVED lines=47> */
[----:B------:R0:W-:Y:S03]  /*2dc30*/  STL [R1+0x17f8], R61 ;  /* 0x0017f83d01007387 */ /* 0x0001e60000100800 */
[----:B------:R1:W3:Y:S01]  /*2dc40*/  @!P1 LDG.E.U16 R18, [R4.64] ;  /* 0x0000000604129981 */ /* 0x0002e2000c1e1500 */
[----:B------:R-:W-:Y:S01]  /*2dc50*/  PRMT R17, RZ, 0x7610, R17 ;  /* 0x00007610ff117816 */ /* 0x000fe20000000011 */
[----:B-1----:R-:W-:-:S02]  /*2dc60*/  @!P1 IMAD.MOV.U32 R5, RZ, RZ, R61 ;  /* 0x000000ffff059224 */ /* 0x002fc400078e003d */
[----:B0-----:R-:W3:Y:S01]  /*2dc70*/  LDL.LU R61, [R1+0x9e4] ;  /* 0x0009e400013d7983 */ /* 0x001ee20000300800 */
[----:B------:R-:W3:Y:S02]  /*2dc80*/  LDL R44, [R1+0xa4c] ;  /* 0x000a4c00012c7983 */ /* 0x000ee40000100800 */
[----:B----4-:R-:W-:Y:S02]  /*2dc90*/  @!P1 IMAD.MOV.U32 R4, RZ, RZ, R41 ;  /* 0x000000ffff049224 */ /* 0x010fe400078e0029 */
[----:B------:R-:W4:Y:S01]  /*2dca0*/  LDL R42, [R1+0xa14] ;  /* 0x000a1400012a7983 */ /* 0x000f220000100800 */
[----:B------:R-:W4:Y:S04]  /*2dcb0*/  LDL R41, [R1+0xa18] ;  /* 0x000a180001297983 */ /* 0x000f280000100800 */
[----:B------:R0:W4:Y:S01]  /*2dcc0*/  @!P1 LDG.E.U16 R17, [R4.64] ;  /* 0x0000000604119981 */ /* 0x000122000c1e1500 */
[----:B------:R-:W-:-:S02]  /*2dcd0*/  PRMT R16, RZ, 0x7610, R16 ;  /* 0x00007610ff107816 */ /* 0x000fc40000000010 */
[----:B------:R-:W-:Y:S01]  /*2dce0*/  PRMT R15, RZ, 0x7610, R15 ;  /* 0x00007610ff0f7816 */ /* 0x000fe2000000000f */
[----:B0-----:R-:W-:Y:S02]  /*2dcf0*/  @!P1 IMAD.MOV.U32 R4, RZ, RZ, R39 ;  /* 0x000000ffff049224 */ /* 0x001fe400078e0027 */
[----:B------:R-:W4:Y:S01]  /*2dd00*/  LDL R39, [R1+0xa10] ;  /* 0x000a100001277983 */ /* 0x000f220000100800 */
[----:B------:R-:W-:Y:S01]  /*2dd10*/  PRMT R14, RZ, 0x7610, R14 ;  /* 0x00007610ff0e7816 */ /* 0x000fe2000000000e */
[----:B--2---:R-:W-:Y:S02]  /*2dd20*/  @!P1 IMAD.MOV.U32 R5, RZ, RZ, R40 ;  /* 0x000000ffff059224 */ /* 0x004fe400078e0028 */
        /* <DEDUP_REMOVED lines=14> */
[----:B------:R-:W-:Y:S01]  /*2de10*/  PRMT R13, RZ, 0x7610, R13 ;  /* 0x00007610ff0d7816 */ /* 0x000fe2000000000d */
[----:B------:R-:W-:Y:S01]  /*2de20*/  @!P1 IMAD.MOV.U32 R5, RZ, RZ, R45 ;  /* 0x000000ffff059224 */ /* 0x000fe200078e002d */
[----:B------:R-:W-:-:S04]  /*2de30*/  PRMT R12, RZ, 0x7610, R12 ;  /* 0x00007610ff0c7816 */ /* 0x000fc8000000000c */
[----:B------:R0:W3:Y:S01]  /*2de40*/  @!P1 LDG.E.U16 R13, [R4.64] ;  /* 0x00000006040d9981 */ /* 0x0000e2000c1e1500 */
[----:B------:R-:W-:Y:S01]  /*2de50*/  PRMT R11, RZ, 0x7610, R11 ;  /* 0x00007610ff0b7816 */ /* 0x000fe2000000000b */
[----:B0-----:R-:W-:Y:S02]  /*2de60*/  @!P1 IMAD.MOV.U32 R4, RZ, RZ, R43 ;  /* 0x000000ffff049224 */ /* 0x001fe400078e002b */
[----:B------:R-:W-:-:S05]  /*2de70*/  @!P1 IMAD.MOV.U32 R5, RZ, RZ, R44 ;  /* 0x000000ffff059224 */ /* 0x000fca00078e002c */
[----:B------:R4:W3:Y:S01]  /*2de80*/  @!P1 LDG.E.U16 R12, [R4.64] ;  /* 0x00000006040c9981 */ /* 0x0008e2000c1e1500 */
[----:B------:R-:W-:Y:S01]  /*2de90*/  PRMT R10, RZ, 0x7610, R10 ;  /* 0x00007610ff0a7816 */ /* 0x000fe2000000000a */
[----:B----4-:R-:W-:Y:S02]  /*2dea0*/  @!P1 IMAD.MOV.U32 R4, RZ, RZ, R41 ;  /* 0x000000ffff049224 */ /* 0x010fe400078e0029 */
[----:B------:R-:W-:-:S05]  /*2deb0*/  @!P1 IMAD.MOV.U32 R5, RZ, RZ, R42 ;  /* 0x000000ffff059224 */ /* 0x000fca00078e002a */
[----:B------:R0:W4:Y:S01]  /*2dec0*/  @!P1 LDG.E.U16 R11, [R4.64] ;  /* 0x00000006040b9981 */ /* 0x000122000c1e1500 */
[----:B------:R-:W-:Y:S01]  /*2ded0*/  PRMT R9, RZ, 0x7610, R9 ;  /* 0x00007610ff097816 */ /* 0x000fe20000000009 */
[----:B0-----:R-:W-:Y:S01]  /*2dee0*/  @!P1 IMAD.MOV.U32 R4, RZ, RZ, R39 ;  /* 0x000000ffff049224 */ /* 0x001fe200078e0027 */
[----:B------:R-:W-:Y:S01]  /*2def0*/  PRMT R8, RZ, 0x7610, R8 ;  /* 0x00007610ff087816 */ /* 0x000fe20000000008 */
[----:B------:R0:W-:Y:S01]  /*2df00*/  STL [R1+0x17fc], R61 ;  /* 0x0017fc3d01007387 */ /* 0x0001e20000100800 */
[----:B------:R1:W-:Y:S01]  /*2df10*/  STL [R1+0x1800], R60 ;  /* 0x0018003c01007387 */ /* 0x0003e20000100800 */
[----:B------:R-:W-:Y:S01]  /*2df20*/  PRMT R7, RZ, 0x7610, R7 ;  /* 0x00007610ff077816 */ /* 0x000fe20000000007 */
[----:B--2---:R-:W-:-:S05]  /*2df30*/  @!P1 IMAD.MOV.U32 R5, RZ, RZ, R40 ;  /* 0x000000ffff059224 */ /* 0x004fca00078e0028 */
[----:B------:R2:W4:Y:S02]  /*2df40*/  @!P1 LDG.E.U16 R10, [R4.64] ;  /* 0x00000006040a9981 */ /* 0x000524000c1e1500 */
[----:B--2---:R-:W-:Y:S02]  /*2df50*/  @!P1 IMAD.MOV.U32 R5, RZ, RZ, R38 ;  /* 0x000000ffff059224 */ /* 0x004fe400078e0026 */
[----:B------:R-:W-:-:S05]  /*2df60*/  @!P1 IMAD.MOV.U32 R4, RZ, RZ, R37 ;  /* 0x000000ffff049224 */ /* 0x000fca00078e0025 */
[----:B------:R3:W2:Y:S02]  /*2df70*/  @!P1 LDG.E.U16 R9, [R4.64] ;  /* 0x0000000604099981 */ /* 0x0006a4000c1e1500 */
[----:B---3--:R-:W-:Y:S02]  /*2df80*/  @!P1 IMAD.MOV.U32 R4, RZ, RZ, R36 ;  /* 0x000000ffff049224 */ /* 0x008fe400078e0024 */
[----:B------:R-:W-:Y:S01]  /*2df90*/  @!P1 IMAD.MOV.U32 R5, RZ, RZ, R61 ;  /* 0x000000ffff059224 */ /* 0x000fe200078e003d */
[----:B------:R-:W3:Y:S01]  /*2dfa0*/  LDL.LU R36, [R1+0xf0] ;  /* 0x0000f00001247983 */ /* 0x000ee20000300800 */
[----:B------:R-:W2:Y:S02]  /*2dfb0*/  LDL.LU R37, [R1+0xe4] ;  /* 0x0000e40001257983 */ /* 0x000ea40000300800 */
[----:B------:R-:W4:Y:S02]  /*2dfc0*/  LDL.LU R38, [R1+0xe0] ;  /* 0x0000e00001267983 */ /* 0x000f240000300800 */
[----:B------:R-:W4:Y:S01]  /*2dfd0*/  LDL.LU R39, [R1+0xd4] ;  /* 0x0000d40001277983 */ /* 0x000f220000300800 */
[----:B------:R0:W4:Y:S04]  /*2dfe0*/  @!P1 LDG.E.U16 R8, [R4.64] ;  /* 0x0000000604089981 */ /* 0x000128000c1e1500 */
[----:B------:R-:W4:Y:S01]  /*2dff0*/  LDL.LU R40, [R1+0xd0] ;  /* 0x0000d00001287983 */ /* 0x000f220000300800 */
[----:B------:R-:W4:Y:S02]  /*2e000*/  LDL.LU R41, [R1+0xc4] ;  /* 0x0000c40001297983 */ /* 0x000f240000300800 */
[----:B------:R-:W4:Y:S02]  /*2e010*/  LDL.LU R42, [R1+0xc0] ;  /* 0x0000c000012a7983 */ /* 0x000f240000300800 */
[----:B------:R-:W4:Y:S01]  /*2e020*/  LDL.LU R43, [R1+0xb4] ;  /* 0x0000b400012b7983 */ /* 0x000f220000300800 */
[----:B------:R-:W4:Y:S01]  /*2e030*/  LDL.LU R44, [R1+0xb0] ;  /* 0x0000b000012c7983 */ /* 0x000f220000300800 */
[----:B------:R-:W4:Y:S02]  /*2e040*/  LDL.LU R45, [R1+0xa4] ;  /* 0x0000a400012d7983 */ /* 0x000f240000300800 */
[----:B------:R-:W4:Y:S02]  /*2e050*/  LDL.LU R46, [R1+0xa0] ;  /* 0x0000a000012e7983 */ /* 0x000f240000300800 */
[----:B------:R-:W4:Y:S01]  /*2e060*/  LDL.LU R47, [R1+0x94] ;  /* 0x00009400012f7983 */ /* 0x000f220000300800 */
[----:B------:R-:W4:Y:S01]  /*2e070*/  LDL.LU R48, [R1+0x90] ;  /* 0x0000900001307983 */ /* 0x000f220000300800 */
[----:B0-----:R-:W-:-:S02]  /*2e080*/  @!P1 IMAD.MOV.U32 R4, RZ, RZ, R3 ;  /* 0x000000ffff049224 */ /* 0x001fc400078e0003 */
[----:B------:R-:W0:Y:S02]  /*2e090*/  S2R R3, SR_TID.X ;  /* 0x0000000000037919 */ /* 0x000e240000002100 */
[----:B------:R-:W4:Y:S01]  /*2e0a0*/  LDL.LU R49, [R1+0x84] ;  /* 0x0000840001317983 */ /* 0x000f220000300800 */
[----:B------:R-:W4:Y:S01]  /*2e0b0*/  LDL.LU R50, [R1+0x80] ;  /* 0x0000800001327983 */ /* 0x000f220000300800 */
[----:B------:R-:W4:Y:S02]  /*2e0c0*/  LDL.LU R51, [R1+0x74] ;  /* 0x0000740001337983 */ /* 0x000f240000300800 */
[----:B------:R-:W4:Y:S02]  /*2e0d0*/  LDL.LU R52, [R1+0x70] ;  /* 0x0000700001347983 */ /* 0x000f240000300800 */
[----:B------:R-:W4:Y:S02]  /*2e0e0*/  LDL.LU R53, [R1+0x64] ;  /* 0x0000640001357983 */ /* 0x000f240000300800 */
[----:B------:R-:W-:Y:S01]  /*2e0f0*/  @!P1 IMAD.MOV.U32 R5, RZ, RZ, R60 ;  /* 0x000000ffff059224 */ /* 0x000fe200078e003c */
[----:B------:R-:W4:Y:S01]  /*2e100*/  LDL.LU R54, [R1+0x60] ;  /* 0x0000600001367983 */ /* 0x000f220000300800 */
[----:B------:R-:W4:Y:S02]  /*2e110*/  LDL.LU R55, [R1+0x54] ;  /* 0x0000540001377983 */ /* 0x000f240000300800 */
[----:B------:R-:W4:Y:S02]  /*2e120*/  LDL.LU R56, [R1+0x50] ;  /* 0x0000500001387983 */ /* 0x000f240000300800 */
[----:B------:R-:W4:Y:S01]  /*2e130*/  LDL.LU R57, [R1+0x44] ;  /* 0x0000440001397983 */ /* 0x000f220000300800 */
[----:B------:R-:W4:Y:S04]  /*2e140*/  LDL.LU R58, [R1+0x40] ;  /* 0x00004000013a7983 */ /* 0x000f280000300800 */
[----:B------:R1:W4:Y:S01]  /*2e150*/  @!P1 LDG.E.U16 R7, [R4.64] ;  /* 0x0000000604079981 */ /* 0x000322000c1e1500 */
[----:B------:R-:W4:Y:S02]  /*2e160*/  LDL.LU R59, [R1+0x34] ;  /* 0x00003400013b7983 */ /* 0x000f240000300800 */
[----:B-1----:R-:W-:Y:S01]  /*2e170*/  @!P1 IMAD.MOV.U32 R4, RZ, RZ, R2 ;  /* 0x000000ffff049224 */ /* 0x002fe200078e0002 */
[----:B0-----:R-:W-:-:S02]  /*2e180*/  LOP3.LUT R61, R3, 0x1f, RZ, 0xc0, !PT ;  /* 0x0000001f033d7812 */ /* 0x001fc400078ec0ff */
[----:B------:R-:W4:Y:S01]  /*2e190*/  LDL.LU R3, [R1+0x30] ;  /* 0x0000300001037983 */ /* 0x000f220000300800 */
[----:B------:R-:W4:Y:S01]  /*2e1a0*/  LDL.LU R2, [R1+0x24] ;  /* 0x0000240001027983 */ /* 0x000f220000300800 */
[----:B------:R-:W-:Y:S01]  /*2e1b0*/  PRMT R6, RZ, 0x7610, R6 ;  /* 0x00007610ff067816 */ /* 0x000fe20000000006 */
[----:B------:R-:W-:Y:S01]  /*2e1c0*/  @!P1 IMAD.MOV.U32 R5, RZ, RZ, R0 ;  /* 0x000000ffff059224 */ /* 0x000fe200078e0000 */
[----:B------:R-:W4:Y:S04]  /*2e1d0*/  LDL.LU R60, [R1+0x10] ;  /* 0x00001000013c7983 */ /* 0x000f280000300800 */
[----:B------:R0:W4:Y:S01]  /*2e1e0*/  @!P1 LDG.E.U16 R6, [R4.64] ;  /* 0x0000000604069981 */ /* 0x000122000c1e1500 */
[----:B------:R1:W-:Y:S02]  /*2e1f0*/  STL [R1+0x1804], R0 ;  /* 0x0018040001007387 */ /* 0x0003e40000100800 */
[----:B0-----:R-:W-:Y:S01]  /*2e200*/  IMAD.SHL.U32 R5, R61, 0x2, RZ ;  /* 0x000000023d057824 */ /* 0x001fe200078e00ff */
[----:B-1----:R-:W4:Y:S01]  /*2e210*/  LDL.LU R0, [R1+0x14] ;  /* 0x0000140001007983 */ /* 0x002f220000300800 */
[----:B------:R-:W4:Y:S03]  /*2e220*/  LDL.LU R4, [R1+0x20] ;  /* 0x0000200001047983 */ /* 0x000f260000300800 */
[----:B------:R-:W-:-:S05]  /*2e230*/  LOP3.LUT R5, R5, 0x20, RZ, 0x3c, !PT ;  /* 0x0000002005057812 */ /* 0x000fca00078e3cff */
[----:B---3--:R0:W-:Y:S01]  /*2e240*/  STS.U16 [R5+0x740], R36 ;  /* 0x0007402405007388 */ /* 0x0081e20000000400 */
[----:B--2---:R1:W-:Y:S02]  /*2e250*/  STS.U16 [R5+0x900], R37 ;  /* 0x0009002505007388 */ /* 0x0043e40000000400 */
[----:B----4-:R2:W-:Y:S01]  /*2e260*/  STS.U16 [R5+0x940], R38 ;  /* 0x0009402605007388 */ /* 0x0105e20000000400 */
[----:B------:R3:W-:Y:S04]  /*2e270*/  STS.U16 [R5+0xb00], R39 ;  /* 0x000b002705007388 */ /* 0x0007e80000000400 */
[----:B------:R3:W-:Y:S01]  /*2e280*/  STS.U16 [R5+0xb40], R40 ;  /* 0x000b402805007388 */ /* 0x0007e20000000400 */
[----:B------:R3:W-:Y:S03]  /*2e290*/  STS.U16 [R5+0xd00], R41 ;  /* 0x000d002905007388 */ /* 0x0007e60000000400 */
[----:B0-----:R-:W4:Y:S01]  /*2e2a0*/  LDL.LU R36, [R1+0x21f0] ;  /* 0x0021f00001247983 */ /* 0x001f220000300800 */
[----:B-1----:R-:W4:Y:S03]  /*2e2b0*/  LDL.LU R37, [R1+0x21ec] ;  /* 0x0021ec0001257983 */ /* 0x002f260000300800 */
[----:B--2---:R-:W2:Y:S01]  /*2e2c0*/  LDL.LU R38, [R1+0x21e8] ;  /* 0x0021e80001267983 */ /* 0x004ea20000300800 */
[----:B---3--:R-:W3:Y:S03]  /*2e2d0*/  LDL.LU R39, [R1+0x21e4] ;  /* 0x0021e40001277983 */ /* 0x008ee60000300800 */
[----:B------:R0:W-:Y:S04]  /*2e2e0*/  STS.U16 [R5+0xd40], R42 ;  /* 0x000d402a05007388 */ /* 0x0001e80000000400 */
[----:B------:R-:W2:Y:S01]  /*2e2f0*/  LDL.LU R40, [R1+0x21e0] ;  /* 0x0021e00001287983 */ /* 0x000ea20000300800 */
[----:B------:R-:W2:Y:S02]  /*2e300*/  LDL.LU R41, [R1+0x21dc] ;  /* 0x0021dc0001297983 */ /* 0x000ea40000300800 */
[----:B------:R1:W-:Y:S02]  /*2e310*/  STS.U16 [R5+0xf00], R43 ;  /* 0x000f002b05007388 */ /* 0x0003e40000000400 */
[----:B------:R1:W-:Y:S01]  /*2e320*/  STS.U16 [R5+0xf40], R44 ;  /* 0x000f402c05007388 */ /* 0x0003e20000000400 */
[----:B------:R1:W-:Y:S01]  /*2e330*/  STS.U16 [R5+0x1100], R45 ;  /* 0x0011002d05007388 */ /* 0x0003e20000000400 */
[----:B------:R1:W-:Y:S03]  /*2e340*/  STS.U16 [R5+0x1140], R46 ;  /* 0x0011402e05007388 */ /* 0x0003e60000000400 */
[----:B0-----:R-:W2:Y:S01]  /*2e350*/  LDL.LU R42, [R1+0x21d8] ;  /* 0x0021d800012a7983 */ /* 0x001ea20000300800 */
[----:B-1----:R-:W2:Y:S03]  /*2e360*/  LDL.LU R43, [R1+0x21d4] ;  /* 0x0021d400012b7983 */ /* 0x002ea60000300800 */
[----:B------:R0:W-:Y:S04]  /*2e370*/  STS.U16 [R5+0x1300], R47 ;  /* 0x0013002f05007388 */ /* 0x0001e80000000400 */
[----:B------:R-:W2:Y:S01]  /*2e380*/  LDL.LU R44, [R1+0x21d0] ;  /* 0x0021d000012c7983 */ /* 0x000ea20000300800 */
[----:B------:R-:W2:Y:S02]  /*2e390*/  LDL.LU R45, [R1+0x21cc] ;  /* 0x0021cc00012d7983 */ /* 0x000ea40000300800 */
[----:B------:R-:W2:Y:S02]  /*2e3a0*/  LDL.LU R46, [R1+0x21c8] ;  /* 0x0021c800012e7983 */ /* 0x000ea40000300800 */
[----:B------:R1:W-:Y:S01]  /*2e3b0*/  STS.U16 [R5+0x1340], R48 ;  /* 0x0013403005007388 */ /* 0x0003e20000000400 */
[----:B------:R1:W-:Y:S01]  /*2e3c0*/  STS.U16 [R5+0x1500], R49 ;  /* 0x0015003105007388 */ /* 0x0003e20000000400 */
[----:B------:R1:W-:Y:S03]  /*2e3d0*/  STS.U16 [R5+0x1540], R50 ;  /* 0x0015403205007388 */ /* 0x0003e60000000400 */
[----:B0-----:R-:W2:Y:S01]  /*2e3e0*/  LDL.LU R47, [R1+0x21c4] ;  /* 0x0021c400012f7983 */ /* 0x001ea20000300800 */
[----:B------:R0:W-:Y:S02]  /*2e3f0*/  STS.U16 [R5+0x1700], R51 ;  /* 0x0017003305007388 */ /* 0x0001e40000000400 */
[----:B------:R0:W-:Y:S01]  /*2e400*/  STS.U16 [R5+0x1740], R52 ;  /* 0x0017403405007388 */ /* 0x0001e20000000400 */
[----:B-1----:R-:W2:Y:S01]  /*2e410*/  LDL.LU R48, [R1+0x21c0] ;  /* 0x0021c00001307983 */ /* 0x002ea20000300800 */
[----:B------:R-:W2:Y:S02]  /*2e420*/  LDL.LU R49, [R1+0x21bc] ;  /* 0x0021bc0001317983 */ /* 0x000ea40000300800 */
[----:B------:R-:W2:Y:S02]  /*2e430*/  LDL.LU R50, [R1+0x21b8] ;  /* 0x0021b80001327983 */ /* 0x000ea40000300800 */
[----:B------:R1:W-:Y:S01]  /*2e440*/  STS.U16 [R5+0x1900], R53 ;  /* 0x0019003505007388 */ /* 0x0003e20000000400 */
[----:B------:R1:W-:Y:S04]  /*2e450*/  STS.U16 [R5+0x1940], R54 ;  /* 0x0019403605007388 */ /* 0x0003e80000000400 */
[----:B0-----:R-:W2:Y:S01]  /*2e460*/  LDL.LU R51, [R1+0x21b4] ;  /* 0x0021b40001337983 */ /* 0x001ea20000300800 */
[----:B------:R-:W2:Y:S02]  /*2e470*/  LDL.LU R52, [R1+0x21b0] ;  /* 0x0021b00001347983 */ /* 0x000ea40000300800 */
[----:B------:R0:W-:Y:S02]  /*2e480*/  STS.U16 [R5+0x1b00], R55 ;  /* 0x001b003705007388 */ /* 0x0001e40000000400 */
[----:B------:R0:W-:Y:S01]  /*2e490*/  STS.U16 [R5+0x1b40], R56 ;  /* 0x001b403805007388 */ /* 0x0001e20000000400 */
[----:B------:R0:W-:Y:S04]  /*2e4a0*/  STS.U16 [R5+0x1d00], R57 ;  /* 0x001d003905007388 */ /* 0x0001e80000000400 */
[----:B-1----:R-:W2:Y:S01]  /*2e4b0*/  LDL.LU R53, [R1+0x21ac] ;  /* 0x0021ac0001357983 */ /* 0x002ea20000300800 */
[----:B------:R-:W2:Y:S02]  /*2e4c0*/  LDL.LU R54, [R1+0x21a8] ;  /* 0x0021a80001367983 */ /* 0x000ea40000300800 */
[----:B------:R1:W-:Y:S01]  /*2e4d0*/  STS.U16 [R5+0x1d40], R58 ;  /* 0x001d403a05007388 */ /* 0x0003e20000000400 */
[----:B0-----:R-:W2:Y:S01]  /*2e4e0*/  LDL.LU R55, [R1+0x21a4] ;  /* 0x0021a40001377983 */ /* 0x001ea20000300800 */
[----:B------:R-:W2:Y:S02]  /*2e4f0*/  LDL.LU R56, [R1+0x21a0] ;  /* 0x0021a00001387983 */ /* 0x000ea40000300800 */
[----:B------:R-:W2:Y:S02]  /*2e500*/  LDL.LU R57, [R1+0x219c] ;  /* 0x00219c0001397983 */ /* 0x000ea40000300800 */
[----:B------:R0:W-:Y:S01]  /*2e510*/  STS.U16 [R5+0x1f00], R59 ;  /* 0x001f003b05007388 */ /* 0x0001e20000000400 */
[----:B------:R0:W-:Y:S01]  /*2e520*/  STS.U16 [R5+0x1f40], R3 ;  /* 0x001f400305007388 */ /* 0x0001e20000000400 */
[----:B------:R0:W-:Y:S03]  /*2e530*/  STS.U16 [R5+0x2100], R2 ;  /* 0x0021000205007388 */ /* 0x0001e60000000400 */
[----:B-1----:R-:W2:Y:S04]  /*2e540*/  LDL.LU R58, [R1+0x2198] ;  /* 0x00219800013a7983 */ /* 0x002ea80000300800 */
[----:B0-----:R-:W2:Y:S01]  /*2e550*/  LDL.LU R59, [R1+0x2194] ;  /* 0x00219400013b7983 */ /* 0x001ea20000300800 */
[----:B------:R-:W2:Y:S02]  /*2e560*/  LDL.LU R3, [R1+0x2190] ;  /* 0x0021900001037983 */ /* 0x000ea40000300800 */
[----:B------:R-:W2:Y:S02]  /*2e570*/  LDL.LU R2, [R1+0x218c] ;  /* 0x00218c0001027983 */ /* 0x000ea40000300800 */
[----:B------:R-:W-:Y:S01]  /*2e580*/  STS.U16 [R5+0x2140], R4 ;  /* 0x0021400405007388 */ /* 0x000fe20000000400 */
[----:B------:R-:W-:Y:S01]  /*2e590*/  STS.U16 [R5+0x2300], R0 ;  /* 0x0023000005007388 */ /* 0x000fe20000000400 */
[----:B------:R-:W-:Y:S02]  /*2e5a0*/  STS.U16 [R5+0x2340], R60 ;  /* 0x0023403c05007388 */ /* 0x000fe40000000400 */
[----:B------:R-:W-:Y:S01]  /*2e5b0*/  IMAD.SHL.U32 R61, R61, 0x2, RZ ;  /* 0x000000023d3d7824 */ /* 0x000fe200078e00ff */
[----:B--2---:R0:W-:Y:S01]  /*2e5c0*/  STS.U16 [R5+0x2500], R2 ;  /* 0x0025000205007388 */ /* 0x0041e20000000400 */
[----:B------:R1:W-:Y:S03]  /*2e5d0*/  STS.U16 [R5+0x2540], R3 ;  /* 0x0025400305007388 */ /* 0x0003e60000000400 */
[----:B0-----:R-:W2:Y:S01]  /*2e5e0*/  LDL.LU R2, [R1+0x2188] ;  /* 0x0021880001027983 */ /* 0x001ea20000300800 */
[----:B------:R-:W2:Y:S02]  /*2e5f0*/  LDL.LU R0, [R1+0x108] ;  /* 0x0001080001007983 */ /* 0x000ea40000300800 */
[----:B------:R-:W3:Y:S02]  /*2e600*/  LDL.LU R60, [R1+0x104] ;  /* 0x00010400013c7983 */ /* 0x000ee40000300800 */
[----:B-1----:R-:W3:Y:S01]  /*2e610*/  LDL.LU R3, [R1+0x100] ;  /* 0x0001000001037983 */ /* 0x002ee20000300800 */
[----:B------:R-:W-:Y:S01]  /*2e620*/  STS.U16 [R5+0x2700], R57 ;  /* 0x0027003905007388 */ /* 0x000fe20000000400 */
[----:B------:R-:W-:Y:S02]  /*2e630*/  STS.U16 [R5+0x2740], R56 ;  /* 0x0027403805007388 */ /* 0x000fe40000000400 */
[----:B------:R-:W-:Y:S02]  /*2e640*/  STS.U16 [R5+0x2900], R53 ;  /* 0x0029003505007388 */ /* 0x000fe40000000400 */
[----:B------:R-:W-:Y:S01]  /*2e650*/  STS.U16 [R5+0x2940], R52 ;  /* 0x0029403405007388 */ /* 0x000fe20000000400 */
[----:B------:R-:W-:Y:S01]  /*2e660*/  STS.U16 [R5+0x2b00], R49 ;  /* 0x002b003105007388 */ /* 0x000fe20000000400 */
[----:B------:R-:W-:Y:S02]  /*2e670*/  STS.U16 [R5+0x2b40], R48 ;  /* 0x002b403005007388 */ /* 0x000fe40000000400 */
[----:B------:R-:W-:Y:S02]  /*2e680*/  STS.U16 [R5+0x2d00], R45 ;  /* 0x002d002d05007388 */ /* 0x000fe40000000400 */
[----:B------:R-:W-:Y:S01]  /*2e690*/  STS.U16 [R5+0x2d40], R44 ;  /* 0x002d402c05007388 */ /* 0x000fe20000000400 */
[----:B------:R-:W-:Y:S01]  /*2e6a0*/  STS.U16 [R5+0x2f00], R41 ;  /* 0x002f002905007388 */ /* 0x000fe20000000400 */
[----:B------:R-:W-:Y:S02]  /*2e6b0*/  STS.U16 [R5+0x2f40], R40 ;  /* 0x002f402805007388 */ /* 0x000fe40000000400 */
[----:B----4-:R-:W-:Y:S02]  /*2e6c0*/  STS.U16 [R5+0x3100], R37 ;  /* 0x0031002505007388 */ /* 0x010fe40000000400 */
[----:B------:R-:W-:Y:S01]  /*2e6d0*/  STS.U16 [R5+0x3140], R36 ;  /* 0x0031402405007388 */ /* 0x000fe20000000400 */
        /* <DEDUP_REMOVED lines=9> */
[----:B------:R-:W-:Y:S01]  /*2e770*/  STS.U16 [R5+0x3b40], R21 ;  /* 0x003b401505007388 */ /* 0x000fe20000000400 */
[----:B------:R-:W-:Y:S01]  /*2e780*/  LOP3.LUT R61, R61, 0x30, RZ, 0x3c, !PT ;  /* 0x000000303d3d7812 */ /* 0x000fe200078e3cff */
[----:B------:R-:W-:Y:S01]  /*2e790*/  STS.U16 [R5+0x3d00], R20 ;  /* 0x003d001405007388 */ /* 0x000fe20000000400 */
[----:B------:R-:W-:Y:S01]  /*2e7a0*/  STS.U16 [R5+0x3d40], R19 ;  /* 0x003d401305007388 */ /* 0x000fe20000000400 */
[----:B------:R-:W-:Y:S02]  /*2e7b0*/  STS.U16 [R5+0x3f00], R18 ;  /* 0x003f001205007388 */ /* 0x000fe40000000400 */
[----:B------:R-:W-:Y:S01]  /*2e7c0*/  STS.U16 [R5+0x3f40], R17 ;  /* 0x003f401105007388 */ /* 0x000fe20000000400 */
[----:B--2---:R-:W-:Y:S01]  /*2e7d0*/  STS.U16 [R61+0x180], R0 ;  /* 0x000180003d007388 */ /* 0x004fe20000000400 */
[----:B---3--:R-:W-:Y:S02]  /*2e7e0*/  STS.U16 [R61+0x1c0], R60 ;  /* 0x0001c03c3d007388 */ /* 0x008fe40000000400 */
[----:B------:R0:W-:Y:S02]  /*2e7f0*/  STS.U16 [R61+0x380], R3 ;  /* 0x000380033d007388 */ /* 0x0001e40000000400 */
[----:B0-----:R-:W2:Y:S01]  /*2e800*/  LDL.LU R3, [R1+0xfc] ;  /* 0x0000fc0001037983 */ /* 0x001ea20000300800 */
[----:B------:R-:W3:Y:S02]  /*2e810*/  LDL.LU R17, [R1+0xf8] ;  /* 0x0000f80001117983 */ /* 0x000ee40000300800 */
[----:B------:R-:W4:Y:S02]  /*2e820*/  LDL.LU R18, [R1+0xf4] ;  /* 0x0000f40001127983 */ /* 0x000f240000300800 */
[----:B------:R-:W3:Y:S01]  /*2e830*/  LDL.LU R19, [R1+0xec] ;  /* 0x0000ec0001137983 */ /* 0x000ee20000300800 */
[----:B------:R-:W3:Y:S01]  /*2e840*/  LDL.LU R20, [R1+0xe8] ;  /* 0x0000e80001147983 */ /* 0x000ee20000300800 */
[----:B------:R-:W3:Y:S02]  /*2e850*/  LDL.LU R21, [R1+0xdc] ;  /* 0x0000dc0001157983 */ /* 0x000ee40000300800 */
[----:B------:R-:W3:Y:S02]  /*2e860*/  LDL.LU R22, [R1+0xd8] ;  /* 0x0000d80001167983 */ /* 0x000ee40000300800 */
[----:B------:R-:W3:Y:S01]  /*2e870*/  LDL.LU R23, [R1+0xcc] ;  /* 0x0000cc0001177983 */ /* 0x000ee20000300800 */
[----:B------:R-:W3:Y:S01]  /*2e880*/  LDL.LU R24, [R1+0xc8] ;  /* 0x0000c80001187983 */ /* 0x000ee20000300800 */
[----:B------:R-:W3:Y:S02]  /*2e890*/  LDL.LU R25, [R1+0xbc] ;  /* 0x0000bc0001197983 */ /* 0x000ee40000300800 */
[----:B------:R-:W3:Y:S02]  /*2e8a0*/  LDL.LU R26, [R1+0xb8] ;  /* 0x0000b800011a7983 */ /* 0x000ee40000300800 */
[----:B------:R-:W3:Y:S01]  /*2e8b0*/  LDL.LU R28, [R1+0xac] ;  /* 0x0000ac00011c7983 */ /* 0x000ee20000300800 */
        /* <DEDUP_REMOVED lines=18> */
[----:B------:R-:W4:Y:S01]  /*2e9e0*/  LDL.LU R60, [R1+0x18] ;  /* 0x00001800013c7983 */ /* 0x000f220000300800 */
[----:B--2---:R0:W-:Y:S04]  /*2e9f0*/  STS.U16 [R61+0x3c0], R3 ;  /* 0x0003c0033d007388 */ /* 0x0041e80000000400 */
[----:B0-----:R-:W2:Y:S01]  /*2ea00*/  LDL.LU R3, [R1+0x2184] ;  /* 0x0021840001037983 */ /* 0x001ea20000300800 */
[----:B---3--:R-:W-:Y:S02]  /*2ea10*/  STS.U16 [R61+0x580], R17 ;  /* 0x000580113d007388 */ /* 0x008fe40000000400 */
[----:B----4-:R-:W-:Y:S01]  /*2ea20*/  STS.U16 [R61+0x5c0], R18 ;  /* 0x0005c0123d007388 */ /* 0x010fe20000000400 */
[----:B------:R-:W-:Y:S04]  /*2ea30*/  STS.U16 [R61+0x780], R19 ;  /* 0x000780133d007388 */ /* 0x000fe80000000400 */
        /* <DEDUP_REMOVED lines=26> */
[----:B------:R-:W-:Y:S01]  /*2ebe0*/  STS.U16 [R61+0x21c0], R60 ;  /* 0x0021c03c3d007388 */ /* 0x000fe20000000400 */
[----:B--2---:R0:W-:Y:S04]  /*2ebf0*/  STS.U16 [R61+0x2380], R3 ;  /* 0x002380033d007388 */ /* 0x0041e80000000400 */
[----:B0-----:R-:W2:Y:S01]  /*2ec00*/  LDL.LU R3, [R1+0x2180] ;  /* 0x0021800001037983 */ /* 0x001ea20000300800 */
[----:B------:R-:W3:Y:S02]  /*2ec10*/  LDL R18, [R1+0x13e8] ;  /* 0x0013e80001127983 */ /* 0x000ee40000100800 */
[----:B------:R-:W4:Y:S02]  /*2ec20*/  LDL R0, [R1+0x13dc] ;  /* 0x0013dc0001007983 */ /* 0x000f240000100800 */
[----:B------:R0:W-:Y:S01]  /*2ec30*/  STS.U16 [R61+0x23c0], R2 ;  /* 0x0023c0023d007388 */ /* 0x0001e20000000400 */
        /* <DEDUP_REMOVED lines=28> */
[----:B------:R-:W-:Y:S06]  /*2ee00*/  BAR.SYNC.DEFER_BLOCKING 0x0 ;  /* 0x0000000000007b1d */ /* 0x000fec0000010000 */
[----:B------:R-:W4:Y:S04]  /*2ee10*/  LDL R17, [R1+0x13e4] ;  /* 0x0013e40001117983 */ /* 0x000f280000100800 */
[----:B0-----:R-:W4:Y:S04]  /*2ee20*/  LDL R2, [R1+0x13e0] ;  /* 0x0013e00001027983 */ /* 0x001f280000100800 */
[----:B--2---:R-:W-:Y:S04]  /*2ee30*/  LDSM.16.M88.4 R40, [R3] ;  /* 0x000000000328783b */ /* 0x004fe80000000200 */
[----:B---3--:R-:W0:Y:S04]  /*2ee40*/  LDSM.16.MT88.4 R8, [R18+0x4000] ;  /* 0x004000001208783b */ /* 0x008e280000004200 */
[----:B----4-:R-:W-:Y:S04]  /*2ee50*/  STL [R1+0x1ec8], R0 ;  /* 0x001ec80001007387 */ /* 0x010fe80000100800 */
[----:B------:R-:W-:Y:S04]  /*2ee60*/  LDSM.16.MT88.4 R4, [R0+0x4000] ;  /* 0x004000000004783b */ /* 0x000fe80000004200 */
[----:B------:R-:W1:Y:S04]  /*2ee70*/  LDSM.16.M88.4 R20, [R3+0x600] ;  /* 0x000600000314783b */ /* 0x000e680000000200 */
[----:B------:R-:W2:Y:S04]  /*2ee80*/  LDSM.16.M88.4 R44, [R3+0x200] ;  /* 0x00020000032c783b */ /* 0x000ea80000000200 */
[----:B------:R-:W3:Y:S04]  /*2ee90*/  LDSM.16.M88.4 R36, [R3+0x400] ;  /* 0x000400000324783b */ /* 0x000ee80000000200 */
[----:B------:R-:W-:Y:S04]  /*2eea0*/  LDSM.16.M88.4 R24, [R3+0x800] ;  /* 0x000800000318783b */ /* 0x000fe80000000200 */
[----:B------:R-:W4:Y:S02]  /*2eeb0*/  LDSM.16.MT88.4 R12, [R17+0x4000] ;  /* 0x00400000110c783b */ /* 0x000f240000004200 */
[----:B------:R-:W4:Y:S02]  /*2eec0*/  LDSM.16.MT88.4 R16, [R2+0x4000] ;  /* 0x004000000210783b */ /* 0x000f240000004200 */
[----:B0-----:R-:W-:Y:S02]  /*2eed0*/  STL.64 [R1+0x2178], R10 ;  /* 0x0021780a01007387 */ /* 0x001fe40000100a00 */
[----:B------:R0:W-:Y:S02]  /*2eee0*/  STL.64 [R1+0x2170], R8 ;  /* 0x0021700801007387 */ /* 0x0001e40000100a00 */
[----:B0-----:R-:W4:Y:S01]  /*2eef0*/  LDL.LU.64 R8, [R1+0x920] ;  /* 0x0009200001087983 */ /* 0x001f220000300a00 */
[----:B------:R-:W4:Y:S02]  /*2ef00*/  LDL.LU.64 R10, [R1+0x928] ;  /* 0x00092800010a7983 */ /* 0x000f240000300a00 */
[----:B------:R-:W4:Y:S02]  /*2ef10*/  LDL.LU.64 R56, [R1+0x1b0] ;  /* 0x0001b00001387983 */ /* 0x000f240000300a00 */
[----:B------:R-:W4:Y:S01]  /*2ef20*/  LDL.LU.64 R58, [R1+0x1b8] ;  /* 0x0001b800013a7983 */ /* 0x000f220000300a00 */
[----:B------:R-:W4:Y:S01]  /*2ef30*/  LDL.LU.64 R52, [R1+0x190] ;  /* 0x0001900001347983 */ /* 0x000f220000300a00 */
[----:B------:R-:W4:Y:S02]  /*2ef40*/  LDL.LU.64 R54, [R1+0x198] ;  /* 0x0001980001367983 */ /* 0x000f240000300a00 */
[----:B------:R-:W-:Y:S02]  /*2ef50*/  STL.64 [R1+0x158], R42 ;  /* 0x0001582a01007387 */ /* 0x000fe40000100a00 */
[----:B------:R-:W4:Y:S01]  /*2ef60*/  LDL.LU.64 R48, [R1+0x170] ;  /* 0x0001700001307983 */ /* 0x000f220000300a00 */
[----:B------:R-:W4:Y:S01]  /*2ef70*/  LDL.LU.64 R50, [R1+0x178] ;  /* 0x0001780001327983 */ /* 0x000f220000300a00 */
[----:B-1----:R-:W-:Y:S02]  /*2ef80*/  STL.64 [R1+0x120], R20 ;  /* 0x0001201401007387 */ /* 0x002fe40000100a00 */
[----:B------:R-:W-:Y:S02]  /*2ef90*/  STL.64 [R1+0x128], R22 ;  /* 0x0001281601007387 */ /* 0x000fe40000100a00 */
[----:B------:R-:W4:Y:S01]  /*2efa0*/  LDL.LU.64 R32, [R1+0x570] ;  /* 0x0005700001207983 */ /* 0x000f220000300a00 */
[----:B------:R-:W4:Y:S01]  /*2efb0*/  LDL.LU.64 R34, [R1+0x578] ;  /* 0x0005780001227983 */ /* 0x000f220000300a00 */
[----:B------:R-:W4:Y:S02]  /*2efc0*/  LDL.LU.64 R28, [R1+0x1a0] ;  /* 0x0001a000011c7983 */ /* 0x000f240000300a00 */
[----:B------:R-:W4:Y:S02]  /*2efd0*/  LDL.LU.64 R30, [R1+0x1a8] ;  /* 0x0001a800011e7983 */ /* 0x000f240000300a00 */
[----:B--2---:R-:W-:Y:S01]  /*2efe0*/  STL.64 [R1+0x148], R46 ;  /* 0x0001482e01007387 */ /* 0x004fe20000100a00 */
[----:B---3--:R-:W-:Y:S01]  /*2eff0*/  STL.64 [R1+0x130], R36 ;  /* 0x0001302401007387 */ /* 0x008fe20000100a00 */
[----:B------:R-:W-:Y:S03]  /*2f000*/  STL.64 [R1+0x138], R38 ;  /* 0x0001382601007387 */ /* 0x000fe60000100a00 */
[----:B------:R-:W0:Y:S01]  /*2f010*/  LDSM.16.M88.4 R20, [R3+0xa00] ;  /* 0x000a00000314783b */ /* 0x000e220000000200 */
[-C--:B----4-:R-:W-:Y:S11]  /*2f020*/  HMMA.16816.F32 R8, R4, R40.reuse, R8 ;  /* 0x000000280408723c */ /* 0x090ff60000001808 */
[----:B------:R-:W-:Y:S11]  /*2f030*/  @!UPT UIADD3 URZ, URZ, URZ, URZ ;  /* 0x0000003f3f3ff290 */ /* 0x000ff6000fffe03f */
[----:B------:R-:W-:Y:S01]  /*2f040*/  @!UPT UIADD3 URZ, URZ, URZ, URZ ;  /* 0x0000003f3f3ff290 */ /* 0x000fe2000fffe03f */
[----:B------:R-:W-:Y:S01]  /*2f050*/  STL.64 [R1+0x920], R8 ;  /* 0x0009200801007387 */ /* 0x000fe20000100a00 */
[----:B------:R1:W-:Y:S03]  /*2f060*/  STL.64 [R1+0x928], R10 ;  /* 0x0009280a01007387 */ /* 0x0003e60000100a00 */
[----:B-1----:R-:W2:Y:S01]  /*2f070*/  LDL.LU.64 R10, [R1+0x2178] ;  /* 0x00217800010a7983 */ /* 0x002ea20000300a00 */
[----:B------:R-:W2:Y:S01]  /*2f080*/  LDL.LU.64 R8, [R1+0x2170] ;  /* 0x0021700001087983 */ /* 0x000ea20000300a00 */
[----:B------:R-:W-:Y:S01]  /*2f090*/  HMMA.16816.F32 R52, R12, R40, R52 ;  /* 0x000000280c34723c */ /* 0x000fe20000001834 */
[----:B------:R-:W-:Y:S01]  /*2f0a0*/  STL.64 [R1+0x110], R24 ;  /* 0x0001101801007387 */ /* 0x000fe20000100a00 */
[----:B------:R-:W-:Y:S06]  /*2f0b0*/  STL.64 [R1+0x118], R26 ;  /* 0x0001181a01007387 */ /* 0x000fec0000100a00 */
[----:B------:R-:W-:Y:S08]  /*2f0c0*/  HMMA.16816.F32 R32, R4, R44, R32 ;  /* 0x0000002c0420723c */ /* 0x000ff00000001820 */
[-C--:B--2---:R-:W-:Y:S08]  /*2f0d0*/  HMMA.16816.F32 R56, R8, R40.reuse, R56 ;  /* 0x000000280838723c */ /* 0x084ff00000001838 */
[----:B------:R-:W-:Y:S11]  /*2f0e0*/  HMMA.16816.F32 R40, R16, R40, R48 ;  /* 0x000000281028723c */ /* 0x000ff60000001830 */
[----:B------:R-:W-:Y:S04]  /*2f0f0*/  @!UPT UIADD3 URZ, URZ, URZ, URZ ;  /* 0x0000003f3f3ff290 */ /* 0x000fe8000fffe03f */
[----:B------:R-:W-:Y:S01]  /*2f100*/  STL.64 [R1+0x910], R56 ;  /* 0x0009103801007387 */ /* 0x000fe20000100a00 */
[----:B------:R-:W-:Y:S02]  /*2f110*/  STL.64 [R1+0x918], R58 ;  /* 0x0009183a01007387 */ /* 0x000fe40000100a00 */
[----:B0-----:R-:W-:Y:S02]  /*2f120*/  STL.64 [R1+0x100], R20 ;  /* 0x0001001401007387 */ /* 0x001fe40000100a00 */
[----:B------:R-:W-:Y:S01]  /*2f130*/  STL.64 [R1+0x108], R22 ;  /* 0x0001081601007387 */ /* 0x000fe20000100a00 */
[----:B------:R0:W-:Y:S01]  /*2f140*/  STL.64 [R1+0x930], R52 ;  /* 0x0009303401007387 */ /* 0x0001e20000100a00 */
[----:B------:R1:W-:Y:S01]  /*2f150*/  STL.64 [R1+0x938], R54 ;  /* 0x0009383601007387 */ /* 0x0003e20000100a00 */
[-C--:B------:R-:W-:Y:S01]  /*2f160*/  HMMA.16816.F32 R28, R8, R44.reuse, R28 ;  /* 0x0000002c081c723c */ /* 0x080fe2000000181c */
[----:B------:R-:W-:Y:S01]  /*2f170*/  IMAD.MOV.U32 R2, RZ, RZ, R35 ;  /* 0x000000ffff027224 */ /* 0x000fe200078e0023 */
[----:B------:R-:W-:Y:S04]  /*2f180*/  LDSM.16.M88.4 R56, [R3+0x3e00] ;  /* 0x003e00000338783b */ /* 0x000fe80000000200 */
[----:B0-----:R-:W2:Y:S01]  /*2f190*/  LDL.LU.64 R52, [R1+0x180] ;  /* 0x0001800001347983 */ /* 0x001ea20000300a00 */
[----:B-1----:R-:W2:Y:S02]  /*2f1a0*/  LDL.LU.64 R54, [R1+0x188] ;  /* 0x0001880001367983 */ /* 0x002ea40000300a00 */
[----:B------:R0:W-:Y:S02]  /*2f1b0*/  STL.64 [R1+0x950], R40 ;  /* 0x0009502801007387 */ /* 0x0001e40000100a00 */
[----:B------:R1:W-:Y:S01]  /*2f1c0*/  STL.64 [R1+0x958], R42 ;  /* 0x0009582a01007387 */ /* 0x0003e20000100a00 */
[----:B------:R3:W-:Y:S01]  /*2f1d0*/  STL.64 [R1+0x570], R32 ;  /* 0x0005702001007387 */ /* 0x0007e20000100a00 */
[----:B------:R4:W-:Y:S02]  /*2f1e0*/  STL [R1+0x578], R34 ;  /* 0x0005782201007387 */ /* 0x0009e40000100800 */
[----:B------:R-:W2:Y:S02]  /*2f1f0*/  LDL.LU.64 R48, [R1+0x160] ;  /* 0x0001600001307983 */ /* 0x000ea40000300a00 */
[----:B------:R-:W2:Y:S01]  /*2f200*/  LDL.LU.64 R50, [R1+0x168] ;  /* 0x0001680001327983 */ /* 0x000ea20000300a00 */
[----:B------:R-:W-:Y:S04]  /*2f210*/  STL [R1+0x1ecc], R2 ;  /* 0x001ecc0201007387 */ /* 0x000fe80000100800 */
[----:B0-----:R-:W2:Y:S01]  /*2f220*/  LDL.LU.64 R40, [R1+0x9c0] ;  /* 0x0009c00001287983 */ /* 0x001ea20000300a00 */
[----:B-1----:R-:W2:Y:S02]  /*2f230*/  LDL.LU.64 R42, [R1+0x9c8] ;  /* 0x0009c800012a7983 */ /* 0x002ea40000300a00 */
[----:B------:R0:W-:Y:S02]  /*2f240*/  STL.64 [R1+0x5d0], R28 ;  /* 0x0005d01c01007387 */ /* 0x0001e40000100a00 */
[----:B------:R1:W-:Y:S01]  /*2f250*/  STL.64 [R1+0x5d8], R30 ;  /* 0x0005d81e01007387 */ /* 0x0003e20000100a00 */
[----:B---3--:R-:W3:Y:S01]  /*2f260*/  LDL.LU.64 R32, [R1+0x9b0] ;  /* 0x0009b00001207983 */ /* 0x008ee20000300a00 */
[----:B----4-:R-:W3:Y:S03]  /*2f270*/  LDL.LU.64 R34, [R1+0x9b8] ;  /* 0x0009b80001227983 */ /* 0x010ee60000300a00 */
[----:B0-----:R-:W4:Y:S01]  /*2f280*/  LDL.LU.64 R28, [R1+0x9a0] ;  /* 0x0009a000011c7983 */ /* 0x001f220000300a00 */
[----:B-1----:R-:W4:Y:S02]  /*2f290*/  LDL.LU.64 R30, [R1+0x9a8] ;  /* 0x0009a800011e7983 */ /* 0x002f240000300a00 */
[----:B------:R-:W-:Y:S02]  /*2f2a0*/  STL [R1+0x20c4], R8 ;  /* 0x0020c40801007387 */ /* 0x000fe40000100800 */
[----:B------:R0:W-:Y:S01]  /*2f2b0*/  STL [R1+0x20c0], R9 ;  /* 0x0020c00901007387 */ /* 0x0001e20000100800 */
[----:B------:R-:W-:Y:S01]  /*2f2c0*/  STL [R1+0x20bc], R10 ;  /* 0x0020bc0a01007387 */ /* 0x000fe20000100800 */
[----:B------:R1:W-:Y:S03]  /*2f2d0*/  STL [R1+0x20b8], R11 ;  /* 0x0020b80b01007387 */ /* 0x0003e60000100800 */
[----:B0-----:R-:W3:Y:S01]  /*2f2e0*/  LDL.LU.64 R8, [R1+0x990] ;  /* 0x0009900001087983 */ /* 0x001ee20000300a00 */
[----:B-1----:R-:W3:Y:S01]  /*2f2f0*/  LDL.LU.64 R10, [R1+0x998] ;  /* 0x00099800010a7983 */ /* 0x002ee20000300a00 */
[----:B--2---:R-:W-:Y:S11]  /*2f300*/  HMMA.16816.F32 R52, R12, R44, R52 ;  /* 0x0000002c0c34723c */ /* 0x004ff60000001834 */
[----:B------:R-:W-:Y:S11]  /*2f310*/  @!UPT UIADD3 URZ, URZ, URZ, URZ ;  /* 0x0000003f3f3ff290 */ /* 0x000ff6000fffe03f */
[----:B------:R-:W-:Y:S01]  /*2f320*/  @!UPT UIADD3 URZ, URZ, URZ, URZ ;  /* 0x0000003f3f3ff290 */ /* 0x000fe2000fffe03f */
[----:B------:R-:W-:Y:S01]  /*2f330*/  STL.64 [R1+0x900], R52 ;  /* 0x0009003401007387 */ /* 0x000fe20000100a00 */
[----:B------:R-:W-:Y:S02]  /*2f340*/  STL.64 [R1+0x908], R54 ;  /* 0x0009083601007387 */ /* 0x000fe40000100a00 */
[----:B------:R-:W-:Y:S02]  /*2f350*/  STL.64 [R1+0x1fc8], R14 ;  /* 0x001fc80e01007387 */ /* 0x000fe40000100a00 */
[----:B------:R0:W-:Y:S01]  /*2f360*/  STL.64 [R1+0x1fc0], R12 ;  /* 0x001fc00c01007387 */ /* 0x0001e20000100a00 */
[----:B------:R-:W-:Y:S01]  /*2f370*/  HMMA.16816.F32 R36, R4, R36, R40 ;  /* 0x000000240424723c */ /* 0x000fe20000001828 */
[----:B------:R-:W-:Y:S07]  /*2f380*/  LDSM.16.M88.4 R52, [R3+0x3c00] ;  /* 0x003c00000334783b */ /* 0x000fee0000000200 */
[----:B0-----:R-:W-:Y:S01]  /*2f390*/  HMMA.16816.F32 R12, R16, R44, R48 ;  /* 0x0000002c100c723c */ /* 0x001fe20000001830 */
[----:B------:R-:W-:Y:S01]  /*2f3a0*/  STL.64 [R1+0x1f10], R18 ;  /* 0x001f101201007387 */ /* 0x000fe20000100a00 */
[----:B------:R0:W-:Y:S06]  /*2f3b0*/  STL.64 [R1+0x1f08], R16 ;  /* 0x001f081001007387 */ /* 0x0001ec0000100a00 */
[C---:B---3--:R-:W-:Y:S01]  /*2f3c0*/  HMMA.16816.F32 R8, R4.reuse, R20, R8 ;  /* 0x000000140408723c */ /* 0x048fe20000001808 */
[----:B------:R-:W-:Y:S04]  /*2f3d0*/  LDSM.16.M88.4 R40, [R3+0x3600] ;  /* 0x003600000328783b */ /* 0x000fe80000000200 */
[----:B------:R-:W-:Y:S04]  /*2f3e0*/  LDSM.16.M88.4 R44, [R3+0x3800] ;  /* 0x00380000032c783b */ /* 0x000fe80000000200 */
[----:B------:R-:W-:Y:S06]  /*2f3f0*/  LDSM.16.M88.4 R48, [R3+0x3a00] ;  /* 0x003a00000330783b */ /* 0x000fec0000000200 */
[----:B------:R-:W-:Y:S01]  /*2f400*/  STL.64 [R1+0x940], R12 ;  /* 0x0009400c01007387 */ /* 0x000fe20000100a00 */
[----:B------:R1:W-:Y:S02]  /*2f410*/  STL.64 [R1+0x948], R14 ;  /* 0x0009480e01007387 */ /* 0x0003e40000100a00 */
[----:B0-----:R-:W1:Y:S02]  /*2f420*/  LDL.LU.64 R16, [R1+0x120] ;  /* 0x0001200001107983 */ /* 0x001e640000300a00 */
[C---:B-1----:R-:W-:Y:S01]  /*2f430*/  HMMA.16816.F32 R12, R4.reuse, R16, R32 ;  /* 0x00000010040c723c */ /* 0x042fe20000001820 */
[----:B------:R-:W-:Y:S01]  /*2f440*/  STL [R1+0x20cc], R16 ;  /* 0x0020cc1001007387 */ /* 0x000fe20000100800 */
[----:B------:R-:W-:Y:S02]  /*2f450*/  STL.64 [R1+0x1b0], R36 ;  /* 0x0001b02401007387 */ /* 0x000fe40000100a00 */
[----:B------:R-:W-:Y:S02]  /*2f460*/  STL.64 [R1+0x1b8], R38 ;  /* 0x0001b82601007387 */ /* 0x000fe40000100a00 */
[----:B------:R-:W-:Y:S02]  /*2f470*/  STL [R1+0x20c8], R17 ;  /* 0x0020c81101007387 */ /* 0x000fe40000100800 */
[----:B------:R-:W0:Y:S04]  /*2f480*/  LDSM.16.M88.4 R16, [R3+0xc00] ;  /* 0x000c00000310783b */ /* 0x000e280000000200 */
[----:B------:R-:W-:Y:S04]  /*2f490*/  LDSM.16.M88.4 R32, [R3+0x3200] ;  /* 0x003200000320783b */ /* 0x000fe80000000200 */
[----:B------:R-:W-:Y:S07]  /*2f4a0*/  LDSM.16.M88.4 R36, [R3+0x3400] ;  /* 0x003400000324783b */ /* 0x000fee0000000200 */
[----:B------:R-:W-:Y:S01]  /*2f4b0*/  STL.64 [R1+0x1a0], R12 ;  /* 0x0001a00c01007387 */ /* 0x000fe20000100a00 */
[----:B------:R4:W-:Y:S02]  /*2f4c0*/  STL.64 [R1+0x1a8], R14 ;  /* 0x0001a80e01007387 */ /* 0x0009e40000100a00 */
[----:B----4-:R-:W-:Y:S01]  /*2f4d0*/  HMMA.16816.F32 R12, R4, R24, R28 ;  /* 0x00000018040c723c */ /* 0x010fe2000000181c */
[----:B------:R-:W-:Y:S04]  /*2f4e0*/  LDSM.16.M88.4 R28, [R3+0x1a00] ;  /* 0x001a0000031c783b */ /* 0x000fe80000000200 */
[----:B------:R-:W-:Y:S01]  /*2f4f0*/  LDSM.16.M88.4 R24, [R3+0x1c00] ;  /* 0x001c00000318783b */ /* 0x000fe20000000200 */
[----:B0-----:R-:W-:-:S02]  /*2f500*/  IMAD.MOV.U32 R60, RZ, RZ, R19 ;  /* 0x000000ffff3c7224 */ /* 0x001fc400078e0013 */
[----:B------:R-:W-:Y:S11]  /*2f510*/  IMAD.MOV.U32 R61, RZ, RZ, R18 ;  /* 0x000000ffff3d7224 */ /* 0x000ff600078e0012 */
[----:B------:R-:W-:Y:S04]  /*2f520*/  @!UPT UIADD3 URZ, URZ, URZ, URZ ;  /* 0x0000003f3f3ff290 */ /* 0x000fe8000fffe03f */
[----:B------:R-:W-:Y:S01]  /*2f530*/  STL.64 [R1+0x190], R12 ;  /* 0x0001900c01007387 */ /* 0x000fe20000100a00 */
[----:B------:R-:W-:Y:S02]  /*2f540*/  STL.64 [R1+0x198], R14 ;  /* 0x0001980e01007387 */ /* 0x000fe40000100a00 */
[----:B------:R-:W-:Y:S02]  /*2f550*/  STL.64 [R1+0xf0], R16 ;  /* 0x0000f01001007387 */ /* 0x000fe40000100a00 */
[----:B------:R-:W-:Y:S01]  /*2f560*/  STL.64 [R1+0xf8], R18 ;  /* 0x0000f81201007387 */ /* 0x000fe20000100a00 */
[----:B------:R0:W-:Y:S01]  /*2f570*/  STL [R1+0x1ed4], R60 ;  /* 0x001ed43c01007387 */ /* 0x0001e20000100800 */
[----:B------:R1:W-:Y:S02]  /*2f580*/  STL [R1+0x1ed0], R61 ;  /* 0x001ed03d01007387 */ /* 0x0003e40000100800 */
[----:B------:R-:W-:Y:S02]  /*2f590*/  STL.64 [R1+0x180], R8 ;  /* 0x0001800801007387 */ /* 0x000fe40000100a00 */
[----:B------:R-:W-:Y:S02]  /*2f5a0*/  STL.64 [R1+0x188], R10 ;  /* 0x0001880a01007387 */ /* 0x000fe40000100a00 */
[----:B------:R-:W2:Y:S04]  /*2f5b0*/  LDSM.16.M88.4 R8, [R3+0xe00] ;  /* 0x000e00000308783b */ /* 0x000ea80000000200 */
[----:B------:R-:W-:Y:S01]  /*2f5c0*/  LDSM.16.M88.4 R12, [R3+0x1400] ;  /* 0x00140000030c783b */ /* 0x000fe20000000200 */
[----:B0-----:R-:W-:-:S02]  /*2f5d0*/  IMAD.MOV.U32 R60, RZ, RZ, R21 ;  /* 0x000000ffff3c7224 */ /* 0x001fc400078e0015 */
[----:B-1----:R-:W-:Y:S02]  /*2f5e0*/  IMAD.MOV.U32 R61, RZ, RZ, R20 ;  /* 0x000000ffff3d7224 */ /* 0x002fe400078e0014 */
[----:B------:R-:W-:Y:S04]  /*2f5f0*/  LDSM.16.M88.4 R20, [R3+0x1200] ;  /* 0x001200000314783b */ /* 0x000fe80000000200 */
[----:B------:R-:W-:Y:S01]  /*2f600*/  STL [R1+0x20d4], R60 ;  /* 0x0020d43c01007387 */ /* 0x000fe20000100800 */
[----:B------:R-:W-:Y:S03]  /*2f610*/  STL [R1+0x20d0], R61 ;  /* 0x0020d03d01007387 */ /* 0x000fe60000100800 */
[----:B--2---:R-:W-:Y:S01]  /*2f620*/  STL.64 [R1+0xe0], R8 ;  /* 0x0000e00801007387 */ /* 0x004fe20000100a00 */
[----:B------:R-:W-:-:S02]  /*2f630*/  IMAD.MOV.U32 R2, RZ, RZ, R8 ;  /* 0x000000ffff027224 */ /* 0x000fc400078e0008 */
[----:B------:R-:W-:Y:S02]  /*2f640*/  STL.64 [R1+0xe8], R10 ;  /* 0x0000e80a01007387 */ /* 0x000fe40000100a00 */
[----:B------:R-:W-:Y:S02]  /*2f650*/  IMAD.MOV.U32 R0, RZ, RZ, R9 ;  /* 0x000000ffff007224 */ /* 0x000fe400078e0009 */
[----:B------:R-:W0:Y:S04]  /*2f660*/  LDSM.16.M88.4 R8, [R3+0x1000] ;  /* 0x001000000308783b */ /* 0x000e280000000200 */
[----:B0-----:R0:W-:Y:S01]  /*2f670*/  STL.64 [R1+0xd0], R8 ;  /* 0x0000d00801007387 */ /* 0x0011e20000100a00 */
[----:B------:R-:W-:Y:S02]  /*2f680*/  STL.64 [R1+0xd8], R10 ;  /* 0x0000d80a01007387 */ /* 0x000fe40000100a00 */
[----:B------:R-:W-:Y:S02]  /*2f690*/  STL.64 [R1+0xc0], R20 ;  /* 0x0000c01401007387 */ /* 0x000fe40000100a00 */
[----:B------:R-:W-:Y:S02]  /*2f6a0*/  STL.64 [R1+0xc8], R22 ;  /* 0x0000c81601007387 */ /* 0x000fe40000100a00 */
[----:B------:R-:W1:Y:S04]  /*2f6b0*/  LDSM.16.M88.4 R20, [R3+0x1600] ;  /* 0x001600000314783b */ /* 0x000e680000000200 */
[----:B------:R-:W-:Y:S01]  /*2f6c0*/  STL.64 [R1+0xb0], R12 ;  /* 0x0000b00c01007387 */ /* 0x000fe20000100a00 */
[----:B------:R-:W-:Y:S02]  /*2f6d0*/  STL.64 [R1+0xb8], R14 ;  /* 0x0000b80e01007387 */ /* 0x000fe40000100a00 */
[----:B0-----:R-:W-:-:S02]  /*2f6e0*/  IMAD.MOV.U32 R9, RZ, RZ, R12 ;  /* 0x000000ffff097224 */ /* 0x001fc400078e000c */
[----:B------:R-:W-:Y:S02]  /*2f6f0*/  IMAD.MOV.U32 R8, RZ, RZ, R13 ;  /* 0x000000ffff087224 */ /* 0x000fe400078e000d */
[----:B------:R-:W0:Y:S04]  /*2f700*/  LDSM.16.M88.4 R12, [R3+0x1800] ;  /* 0x00180000030c783b */ /* 0x000e280000000200 */
[----:B-1----:R-:W-:Y:S01]  /*2f710*/  STL.64 [R1+0xa0], R20 ;  /* 0x0000a01401007387 */ /* 0x002fe20000100a00 */
[----:B------:R-:W-:Y:S02]  /*2f720*/  STL.64 [R1+0xa8], R22 ;  /* 0x0000a81601007387 */ /* 0x000fe40000100a00 */
[----:B------:R-:W1:Y:S04]  /*2f730*/  LDSM.16.M88.4 R20, [R3+0x1e00] ;  /* 0x001e00000314783b */ /* 0x000e680000000200 */
[----:B------:R-:W-:Y:S01]  /*2f740*/  STL.64 [R1+0x80], R28 ;  /* 0x0000801c01007387 */ /* 0x000fe20000100a00 */
[----:B------:R-:W-:Y:S02]  /*2f750*/  STL.64 [R1+0x88], R30 ;  /* 0x0000881e01007387 */ /* 0x000fe40000100a00 */
[----:B------:R-:W-:Y:S02]  /*2f760*/  LDSM.16.M88.4 R28, [R3+0x2200] ;  /* 0x00220000031c783b */ /* 0x000fe40000000200 */
[----:B0-----:R-:W-:Y:S02]  /*2f770*/  STL.64 [R1+0x90], R12 ;  /* 0x0000900c01007387 */ /* 0x001fe40000100a00 */
[----:B------:R-:W-:Y:S02]  /*2f780*/  STL.64 [R1+0x70], R24 ;  /* 0x0000701801007387 */ /* 0x000fe40000100a00 */
[----:B------:R-:W-:Y:S02]  /*2f790*/  STL.64 [R1+0x78], R26 ;  /* 0x0000781a01007387 */ /* 0x000fe40000100a00 */
[----:B------:R-:W-:Y:S01]  /*2f7a0*/  STL.64 [R1+0x98], R14 ;  /* 0x0000980e01007387 */ /* 0x000fe20000100a00 */
[----:B------:R-:W-:Y:S04]  /*2f7b0*/  LDSM.16.M88.4 R24, [R3+0x2400] ;  /* 0x002400000318783b */ /* 0x000fe80000000200 */
[----:B-1----:R-:W-:Y:S01]  /*2f7c0*/  STL.64 [R1+0x60], R20 ;  /* 0x0000601401007387 */ /* 0x002fe20000100a00 */
[----:B------:R-:W-:Y:S02]  /*2f7d0*/  STL.64 [R1+0x68], R22 ;  /* 0x0000681601007387 */ /* 0x000fe40000100a00 */
[----:B------:R-:W0:Y:S02]  /*2f7e0*/  LDSM.16.M88.4 R20, [R3+0x2000] ;  /* 0x002000000314783b */ /* 0x000e240000000200 */
[----:B0-----:R-:W-:Y:S02]  /*2f7f0*/  STL.64 [R1+0x50], R20 ;  /* 0x0000501401007387 */ /* 0x001fe40000100a00 */
[----:B------:R-:W-:Y:S02]  /*2f800*/  STL.64 [R1+0x58], R22 ;  /* 0x0000581601007387 */ /* 0x000fe40000100a00 */
[----:B------:R-:W0:Y:S04]  /*2f810*/  LDSM.16.M88.4 R20, [R3+0x2600] ;  /* 0x002600000314783b */ /* 0x000e280000000200 */
[----:B------:R-:W-:Y:S01]  /*2f820*/  STL.64 [R1+0x40], R28 ;  /* 0x0000401c01007387 */ /* 0x000fe20000100a00 */
[----:B------:R-:W-:Y:S01]  /*2f830*/  STL.64 [R1+0x48], R30 ;  /* 0x0000481e01007387 */ /* 0x000fe20000100a00 */
[----:B------:R-:W-:Y:S02]  /*2f840*/  STL.64 [R1+0x30], R24 ;  /* 0x0000301801007387 */ /* 0x000fe40000100a00 */
[----:B------:R-:W-:Y:S02]  /*2f850*/  STL.64 [R1+0x38], R26 ;  /* 0x0000381a01007387 */ /* 0x000fe40000100a00 */
[----:B------:R-:W1:Y:S01]  /*2f860*/  LDSM.16.M88.4 R28, [R3+0x2800] ;  /* 0x00280000031c783b */ /* 0x000e620000000200 */
[----:B------:R-:W-:Y:S04]  /*2f870*/  LDSM.16.M88.4 R24, [R3+0x2a00] ;  /* 0x002a00000318783b */ /* 0x000fe80000000200 */
[----:B0-----:R-:W-:Y:S01]  /*2f880*/  STL.64 [R1+0x20], R20 ;  /* 0x0000201401007387 */ /* 0x001fe20000100a00 */
[----:B------:R-:W-:Y:S02]  /*2f890*/  STL.64 [R1+0x28], R22 ;  /* 0x0000281601007387 */ /* 0x000fe40000100a00 */
[----:B------:R-:W0:Y:S01]  /*2f8a0*/  LDSM.16.M88.4 R20, [R3+0x2c00] ;  /* 0x002c00000314783b */ /* 0x000e220000000200 */
[----:B-1----:R-:W-:Y:S03]  /*2f8b0*/  STL.64 [R1+0x10], R28 ;  /* 0x0000101c01007387 */ /* 0x002fe60000100a00 */
[----:B------:R-:W-:Y:S02]  /*2f8c0*/  STL.64 [R1+0x18], R30 ;  /* 0x0000181e01007387 */ /* 0x000fe40000100a00 */
[----:B------:R-:W-:Y:S01]  /*2f8d0*/  LDSM.16.M88.4 R28, [R3+0x3000] ;  /* 0x00300000031c783b */ /* 0x000fe20000000200 */
[----:B0-----:R-:W-:Y:S03]  /*2f8e0*/  STL.64 [R1+0x2118], R22 ;  /* 0x0021181601007387 */ /* 0x001fe60000100a00 */
[----:B------:R-:W-:Y:S02]  /*2f8f0*/  STL.64 [R1], R24 ;  /* 0x0000001801007387 */ /* 0x000fe40000100a00 */
[----:B------:R-:W-:Y:S02]  /*2f900*/  STL.64 [R1+0x8], R26 ;  /* 0x0000081a01007387 */ /* 0x000fe40000100a00 */
[----:B------:R-:W0:Y:S04]  /*2f910*/  LDSM.16.M88.4 R24, [R3+0x2e00] ;  /* 0x002e00000318783b */ /* 0x000e280000000200 */
[----:B------:R1:W-:Y:S02]  /*2f920*/  STL.64 [R1+0x2110], R20 ;  /* 0x0021101401007387 */ /* 0x0003e40000100a00 */
[----:B-1----:R-:W-:-:S02]  /*2f930*/  IMAD.MOV.U32 R20, RZ, RZ, R9 ;  /* 0x000000ffff147224 */ /* 0x002fc400078e0009 */
[----:B------:R-:W-:Y:S02]  /*2f940*/  IMAD.MOV.U32 R21, RZ, RZ, R8 ;  /* 0x000000ffff157224 */ /* 0x000fe400078e0008 */
[----:B------:R-:W2:Y:S01]  /*2f950*/  LDL.LU.64 R8, [R1+0x360] ;  /* 0x0003600001087983 */ /* 0x000ea20000300a00 */
[----:B------:R-:W2:Y:S03]  /*2f960*/  LDL.LU.64 R10, [R1+0x368] ;  /* 0x00036800010a7983 */ /* 0x000ea60000300a00 */
[----:B0-----:R-:W-:Y:S01]  /*2f970*/  STL [R1+0x1d9c], R26 ;  /* 0x001d9c1a01007387 */ /* 0x001fe20000100800 */
[----:B------:R-:W-:Y:S02]  /*2f980*/  STL [R1+0x1d98], R27 ;  /* 0x001d981b01007387 */ /* 0x000fe40000100800 */
[----:B------:R-:W-:Y:S02]  /*2f990*/  STL [R1+0x1d1c], R30 ;  /* 0x001d1c1e01007387 */ /* 0x000fe40000100800 */
[----:B------:R-:W-:Y:S01]  /*2f9a0*/  STL [R1+0x1d18], R31 ;  /* 0x001d181f01007387 */ /* 0x000fe20000100800 */
[----:B------:R0:W-:Y:S04]  /*2f9b0*/  STL.64 [R1+0x2120], R28 ;  /* 0x0021201c01007387 */ /* 0x0001e80000100a00 */
[----:B0-----:R-:W3:Y:S01]  /*2f9c0*/  LDL.LU.64 R28, [R1+0x980] ;  /* 0x00098000011c7983 */ /* 0x001ee20000300a00 */
[----:B------:R-:W3:Y:S02]  /*2f9d0*/  LDL.LU.64 R30, [R1+0x988] ;  /* 0x00098800011e7983 */ /* 0x000ee40000300a00 */
[----:B------:R-:W-:Y:S02]  /*2f9e0*/  STL [R1+0x1d14], R34 ;  /* 0x001d142201007387 */ /* 0x000fe40000100800 */
[----:B------:R-:W-:Y:S01]  /*2f9f0*/  STL [R1+0x1d10], R35 ;  /* 0x001d102301007387 */ /* 0x000fe20000100800 */
[----:B------:R0:W-:Y:S04]  /*2fa00*/  STL.64 [R1+0x2160], R32 ;  /* 0x0021602001007387 */ /* 0x0001e80000100a00 */
[----:B0-----:R-:W2:Y:S01]  /*2fa10*/  LDL.64 R32, [R1+0xd0] ;  /* 0x0000d00001207983 */ /* 0x001ea20000100a00 */
[----:B------:R-:W-:Y:S02]  /*2fa20*/  STL.64 [R1+0x2108], R38 ;  /* 0x0021082601007387 */ /* 0x000fe40000100a00 */
[----:B------:R0:W-:Y:S02]  /*2fa30*/  STL.64 [R1+0x2100], R36 ;  /* 0x0021002401007387 */ /* 0x0001e40000100a00 */
[----:B0-----:R-:W4:Y:S01]  /*2fa40*/  LDL.LU.64 R36, [R1+0xa0] ;  /* 0x0000a00001247983 */ /* 0x001f220000300a00 */
[----:B------:R-:W-:Y:S02]  /*2fa50*/  STL [R1+0x1cf8], R42 ;  /* 0x001cf82a01007387 */ /* 0x000fe40000100800 */
[----:B------:R-:W-:Y:S02]  /*2fa60*/  STL [R1+0x1cf4], R43 ;  /* 0x001cf42b01007387 */ /* 0x000fe40000100800 */
[----:B------:R0:W-:Y:S02]  /*2fa70*/  STL.64 [R1+0x2158], R40 ;  /* 0x0021582801007387 */ /* 0x0001e40000100a00 */
[----:B0-----:R-:W2:Y:S01]  /*2fa80*/  LDL.64 R40, [R1+0xc0] ;  /* 0x0000c00001287983 */ /* 0x001ea20000100a00 */
[----:B------:R-:W-:Y:S02]  /*2fa90*/  STL [R1+0x1f2c], R46 ;  /* 0x001f2c2e01007387 */ /* 0x000fe40000100800 */
[----:B------:R-:W-:Y:S02]  /*2faa0*/  STL [R1+0x1f28], R47 ;  /* 0x001f282f01007387 */ /* 0x000fe40000100800 */
[----:B------:R-:W-:Y:S01]  /*2fab0*/  STL.64 [R1+0x20f0], R50 ;  /* 0x0020f03201007387 */ /* 0x000fe20000100a00 */
[----:B------:R-:W-:Y:S01]  /*2fac0*/  STL.64 [R1+0x20e8], R48 ;  /* 0x0020e83001007387 */ /* 0x000fe20000100a00 */
[----:B------:R-:W-:Y:S02]  /*2fad0*/  STL [R1+0x1cdc], R54 ;  /* 0x001cdc3601007387 */ /* 0x000fe40000100800 */
[----:B------:R-:W-:Y:S02]  /*2fae0*/  STL [R1+0x1cd8], R55 ;  /* 0x001cd83701007387 */ /* 0x000fe40000100800 */
[----:B------:R-:W-:Y:S01]  /*2faf0*/  STL.64 [R1+0x20f8], R52 ;  /* 0x0020f83401007387 */ /* 0x000fe20000100a00 */
[----:B------:R-:W-:Y:S01]  /*2fb00*/  STL.64 [R1+0x2130], R58 ;  /* 0x0021303a01007387 */ /* 0x000fe20000100a00 */
[----:B------:R0:W-:Y:S03]  /*2fb10*/  STL.64 [R1+0x2128], R56 ;  /* 0x0021283801007387 */ /* 0x0001e60000100a00 */
[----:B0-----:R-:W2:Y:S01]  /*2fb20*/  LDL.LU.64 R56, [R1+0x380] ;  /* 0x0003800001387983 */ /* 0x001ea20000300a00 */
[----:B------:R-:W2:Y:S02]  /*2fb30*/  LDL.LU.64 R58, [R1+0x388] ;  /* 0x00038800013a7983 */ /* 0x000ea40000300a00 */
[----:B------:R-:W-:-:S02]  /*2fb40*/  IMAD.MOV.U32 R52, RZ, RZ, R2 ;  /* 0x000000ffff347224 */ /* 0x000fc400078e0002 */
[----:B------:R-:W-:Y:S01]  /*2fb50*/  IMAD.MOV.U32 R53, RZ, RZ, R0 ;  /* 0x000000ffff357224 */ /* 0x000fe200078e0000 */
[----:B------:R-:W-:Y:S01]  /*2fb60*/  STL [R1+0x1808], R3 ;  /* 0x0018080301007387 */ /* 0x000fe20000100800 */
[----:B------:R-:W-:Y:S02]  /*2fb70*/  IMAD.MOV.U32 R18, RZ, RZ, R17 ;  /* 0x000000ffff127224 */ /* 0x000fe400078e0011 */
[----:B------:R-:W-:Y:S01]  /*2fb80*/  IMAD.MOV.U32 R46, RZ, RZ, R16 ;  /* 0x000000ffff2e7224 */ /* 0x000fe200078e0010 */
[C---:B---3--:R-:W-:Y:S11]  /*2fb90*/  HMMA.16816.F32 R28, R4.reuse, R16, R28 ;  /* 0x00000010041c723c */ /* 0x048ff6000000181c */
[----:B------:R-:W-:Y:S11]  /*2fba0*/  @!UPT UIADD3 URZ, URZ, URZ, URZ ;  /* 0x0000003f3f3ff290 */ /* 0x000ff6000fffe03f */
[----:B------:R-:W-:Y:S01]  /*2fbb0*/  @!UPT UIADD3 URZ, URZ, URZ, URZ ;  /* 0x0000003f3f3ff290 */ /* 0x000fe2000fffe03f */
[----:B------:R0:W-:Y:S01]  /*2fbc0*/  STL.64 [R1+0x170], R28 ;  /* 0x0001701c01007387 */ /* 0x0001e20000100a00 */
[----:B------:R1:W-:Y:S02]  /*2fbd0*/  STL.64 [R1+0x178], R30 ;  /* 0x0001781e01007387 */ /* 0x0003e40000100a00 */
[----:B------:R-:W3:Y:S02]  /*2fbe0*/  LDL.LU.64 R48, [R1+0x340] ;  /* 0x0003400001307983 */ /* 0x000ee40000300a00 */
[----:B------:R-:W3:Y:S01]  /*2fbf0*/  LDL.LU.64 R50, [R1+0x348] ;  /* 0x0003480001327983 */ /* 0x000ee20000300a00 */
[----:B0-----:R-:W3:Y:S01]  /*2fc00*/  LDL.LU.64 R28, [R1+0x320] ;  /* 0x00032000011c7983 */ /* 0x001ee20000300a00 */
[----:B-1----:R-:W3:Y:S02]  /*2fc10*/  LDL.LU.64 R30, [R1+0x328] ;  /* 0x00032800011e7983 */ /* 0x002ee40000300a00 */
[----:B------:R0:W-:Y:S02]  /*2fc20*/  STL [R1+0x20dc], R18 ;  /* 0x0020dc1201007387 */ /* 0x0001e40000100800 */
[----:B------:R-:W-:Y:S01]  /*2fc30*/  STL [R1+0x20d8], R46 ;  /* 0x0020d82e01007387 */ /* 0x000fe20000100800 */
[----:B------:R-:W4:Y:S04]  /*2fc40*/  LDL.LU.64 R16, [R1+0x2f0] ;  /* 0x0002f00001107983 */ /* 0x000f280000300a00 */
[----:B0-----:R-:W4:Y:S01]  /*2fc50*/  LDL.LU.64 R18, [R1+0x2f8] ;  /* 0x0002f80001127983 */ /* 0x001f220000300a00 */
[C---:B--2---:R-:W-:Y:S11]  /*2fc60*/  HMMA.16816.F32 R52, R4.reuse, R52, R56 ;  /* 0x000000340434723c */ /* 0x044ff60000001838 */
[----:B------:R-:W-:Y:S11]  /*2fc70*/  @!UPT UIADD3 URZ, URZ, URZ, URZ ;  /* 0x0000003f3f3ff290 */ /* 0x000ff6000fffe03f */
[----:B------:R-:W-:Y:S01]  /*2fc80*/  @!UPT UIADD3 URZ, URZ, URZ, URZ ;  /* 0x0000003f3f3ff290 */ /* 0x000fe2000fffe03f */
[----:B------:R-:W-:Y:S01]  /*2fc90*/  STL.64 [R1+0x380], R52 ;  /* 0x0003803401007387 */ /* 0x000fe20000100a00 */
[----:B------:R0:W-:Y:S02]  /*2fca0*/  STL.64 [R1+0x388], R54 ;  /* 0x0003883601007387 */ /* 0x0001e40000100a00 */
[----:B0-----:R-:W-:Y:S01]  /*2fcb0*/  HMMA.16816.F32 R52, R4, R32, R8 ;  /* 0x000000200434723c */ /* 0x001fe20000001808 */
[----:B------:R-:W-:-:S06]  /*2fcc0*/  IMAD.MOV.U32 R47, RZ, RZ, R33 ;  /* 0x000000ffff2f7224 */ /* 0x000fcc00078e0021 */
[----:B------:R-:W-:Y:S11]  /*2fcd0*/  IMAD.MOV.U32 R11, RZ, RZ, R32 ;  /* 0x000000ffff0b7224 */ /* 0x000ff600078e0020 */
[----:B------:R-:W-:Y:S05]  /*2fce0*/  @!UPT UIADD3 URZ, URZ, URZ, URZ ;  /* 0x0000003f3f3ff290 */ /* 0x000fea000fffe03f */
[----:B------:R-:W-:Y:S01]  /*2fcf0*/  STL.64 [R1+0x360], R52 ;  /* 0x0003603401007387 */ /* 0x000fe20000100a00 */
[----:B------:R-:W-:Y:S02]  /*2fd00*/  STL.64 [R1+0x368], R54 ;  /* 0x0003683601007387 */ /* 0x000fe40000100a00 */
[----:B------:R-:W2:Y:S01]  /*2fd10*/  LDL.64 R32, [R1+0x70] ;  /* 0x0000700001207983 */ /* 0x000ea20000100a00 */
[C---:B---3--:R-:W-:Y:S01]  /*2fd20*/  HMMA.16816.F32 R20, R4.reuse, R20, R28 ;  /* 0x000000140414723c */ /* 0x048fe2000000181c */
[----:B--2---:R0:W-:Y:S07]  /*2fd30*/  STL.64 [R1+0x2168], R32 ;  /* 0x0021682001007387 */ /* 0x0041ee0000100a00 */
[C---:B0-----:R-:W-:Y:S01]  /*2fd40*/  HMMA.16816.F32 R32, R4.reuse, R40, R48 ;  /* 0x000000280420723c */ /* 0x041fe20000001830 */
[----:B------:R-:W-:Y:S01]  /*2fd50*/  STL [R1+0x2140], R47 ;  /* 0x0021402f01007387 */ /* 0x000fe20000100800 */
[----:B------:R-:W-:Y:S02]  /*2fd60*/  STL.64 [R1+0x2138], R44 ;  /* 0x0021382c01007387 */ /* 0x000fe40000100a00 */
[----:B------:R-:W-:Y:S11]  /*2fd70*/  STL [R1+0x20e0], R11 ;  /* 0x0020e00b01007387 */ /* 0x000ff60000100800 */
[----:B------:R-:W-:Y:S08]  /*2fd80*/  @!UPT UIADD3 URZ, URZ, URZ, URZ ;  /* 0x0000003f3f3ff290 */ /* 0x000ff0000fffe03f */
[----:B------:R-:W-:Y:S01]  /*2fd90*/  STL.64 [R1+0x340], R32 ;  /* 0x0003402001007387 */ /* 0x000fe20000100a00 */
[----:B------:R4:W-:Y:S02]  /*2fda0*/  STL.64 [R1+0x348], R34 ;  /* 0x0003482201007387 */ /* 0x0009e40000100a00 */
[----:B------:R-:W2:Y:S02]  /*2fdb0*/  LDL.LU.64 R28, [R1+0x2e0] ;  /* 0x0002e000011c7983 */ /* 0x000ea40000300a00 */
[----:B------:R-:W2:Y:S01]  /*2fdc0*/  LDL.LU.64 R30, [R1+0x2e8] ;  /* 0x0002e800011e7983 */ /* 0x000ea20000300a00 */
[----:B----4-:R-:W-:Y:S01]  /*2fdd0*/  HMMA.16816.F32 R32, R4, R36, R16 ;  /* 0x000000240420723c */ /* 0x010fe20000001810 */
[----:B------:R0:W-:Y:S01]  /*2fde0*/  STL.64 [R1+0x320], R20 ;  /* 0x0003201401007387 */ /* 0x0001e20000100a00 */
[----:B------:R-:W-:Y:S02]  /*2fdf0*/  STL.64 [R1+0x328], R22 ;  /* 0x0003281601007387 */ /* 0x000fe40000100a00 */
[----:B------:R-:W3:Y:S02]  /*2fe00*/  LDL.64 R56, [R1+0x60] ;  /* 0x0000600001387983 */ /* 0x000ee40000100a00 */
[----:B------:R-:W-:-:S02]  /*2fe10*/  IMAD.MOV.U32 R10, RZ, RZ, R41 ;  /* 0x000000ffff0a7224 */ /* 0x000fc400078e0029 */
[----:B------:R-:W-:Y:S02]  /*2fe20*/  IMAD.MOV.U32 R11, RZ, RZ, R36 ;  /* 0x000000ffff0b7224 */ /* 0x000fe400078e0024 */
[----:B------:R-:W-:Y:S01]  /*2fe30*/  IMAD.MOV.U32 R9, RZ, RZ, R40 ;  /* 0x000000ffff097224 */ /* 0x000fe200078e0028 */
[----:B0-----:R-:W4:Y:S11]  /*2fe40*/  LDL.64 R20, [R1+0x50] ;  /* 0x0000500001147983 */ /* 0x001f360000100a00 */
[----:B------:R-:W-:Y:S01]  /*2fe50*/  @!UPT UIADD3 URZ, URZ, URZ, URZ ;  /* 0x0000003f3f3ff290 */ /* 0x000fe2000fffe03f */
[----:B------:R0:W-:Y:S01]  /*2fe60*/  STL.64 [R1+0x2f0], R32 ;  /* 0x0002f02001007387 */ /* 0x0001e20000100a00 */
[----:B------:R-:W-:Y:S02]  /*2fe70*/  IMAD.MOV.U32 R26, RZ, RZ, R34 ;  /* 0x000000ffff1a7224 */ /* 0x000fe400078e0022 */
[----:B------:R-:W-:Y:S01]  /*2fe80*/  IMAD.MOV.U32 R27, RZ, RZ, R35 ;  /* 0x000000ffff1b7224 */ /* 0x000fe200078e0023 */
[----:B0-----:R-:W3:Y:S01]  /*2fe90*/  LDL.LU.64 R32, [R1+0x2d0] ;  /* 0x0002d00001207983 */ /* 0x001ee20000300a00 */
[----:B------:R-:W3:Y:S02]  /*2fea0*/  LDL.LU.64 R34, [R1+0x2d8] ;  /* 0x0002d80001227983 */ /* 0x000ee40000300a00 */
[----:B------:R-:W3:Y:S02]  /*2feb0*/  LDL.LU.64 R40, [R1+0x2c0] ;  /* 0x0002c00001287983 */ /* 0x000ee40000300a00 */
[----:B------:R-:W3:Y:S01]  /*2fec0*/  LDL.LU.64 R42, [R1+0x2c8] ;  /* 0x0002c800012a7983 */ /* 0x000ee20000300a00 */
[----:B------:R-:W3:Y:S04]  /*2fed0*/  LDL.64 R52, [R1+0x40] ;  /* 0x0000400001347983 */ /* 0x000ee80000100a00 */
[----:B------:R-:W3:Y:S01]  /*2fee0*/  LDL.64 R48, [R1+0x30] ;  /* 0x0000300001307983 */ /* 0x000ee20000100a00 */
[----:B------:R-:W-:Y:S02]  /*2fef0*/  STL.64 [R1+0x2148], R10 ;  /* 0x0021480a01007387 */ /* 0x000fe40000100a00 */
[----:B------:R0:W-:Y:S02]  /*2ff00*/  STL [R1+0x2144], R9 ;  /* 0x0021440901007387 */ /* 0x0001e40000100800 */
[----:B------:R-:W-:Y:S01]  /*2ff10*/  STL [R1+0x1dc4], R27 ;  /* 0x001dc41b01007387 */ /* 0x000fe20000100800 */
[----:B------:R-:W-:Y:S04]  /*2ff20*/  STL [R1+0x1dc0], R26 ;  /* 0x001dc01a01007387 */ /* 0x000fe80000100800 */
[----:B0-----:R-:W4:Y:S01]  /*2ff30*/  LDL.LU.64 R8, [R1+0x2a0] ;  /* 0x0002a00001087983 */ /* 0x001f220000300a00 */
[----:B------:R-:W4:Y:S01]  /*2ff40*/  LDL.LU.64 R10, [R1+0x2a8] ;  /* 0x0002a800010a7983 */ /* 0x000f220000300a00 */
[C---:B--2---:R-:W-:Y:S11]  /*2ff50*/  HMMA.16816.F32 R28, R4.reuse, R12, R28 ;  /* 0x0000000c041c723c */ /* 0x044ff6000000181c */
[----:B------:R-:W-:Y:S11]  /*2ff60*/  @!UPT UIADD3 URZ, URZ, URZ, URZ ;  /* 0x0000003f3f3ff290 */ /* 0x000ff6000fffe03f */
[----:B------:R-:W-:Y:S01]  /*2ff70*/  @!UPT UIADD3 URZ, URZ, URZ, URZ ;  /* 0x0000003f3f3ff290 */ /* 0x000fe2000fffe03f */
[----:B------:R-:W-:Y:S01]  /*2ff80*/  STL.64 [R1+0x2e0], R28 ;  /* 0x0002e01c01007387 */ /* 0x000fe20000100a00 */
[----:B------:R-:W-:Y:S02]  /*2ff90*/  STL.64 [R1+0x2e8], R30 ;  /* 0x0002e81e01007387 */ /* 0x000fe40000100a00 */
[----:B------:R-:W2:Y:S02]  /*2ffa0*/  LDL.64 R44, [R1+0x20] ;  /* 0x00002000012c7983 */ /* 0x000ea40000100a00 */
[----:B------:R-:W-:Y:S01]  /*2ffb0*/  IMAD.MOV.U32 R18, RZ, RZ, R37 ;  /* 0x000000ffff127224 */ /* 0x000fe200078e0025 */
[----:B--2---:R0:W-:Y:S04]  /*2ffc0*/  STL.64 [R1+0x2150], R44 ;  /* 0x0021502c01007387 */ /* 0x0041e80000100a00 */
[----:B0-----:R-:W2:Y:S01]  /*2ffd0*/  LDL.LU.64 R44, [R1+0x2b0] ;  /* 0x0002b000012c7983 */ /* 0x001ea20000300a00 */
[----:B------:R-:W2:Y:S02]  /*2ffe0*/  LDL.LU.64 R46, [R1+0x2b8] ;  /* 0x0002b800012e7983 */ /* 0x000ea40000300a00 */
[----:B------:R-:W2:Y:S02]  /*2fff0*/  LDL.64 R28, [R1+0x10] ;  /* 0x00001000011c7983 */ /* 0x000ea40000100a00 */
[----:B------:R-:W2:Y:S01]  /*30000*/  LDL.64 R36, [R1] ;  /* 0x0000000001247983 */ /* 0x000ea20000100a00 */
[----:B------:R0:W-:Y:S04]  /*30010*/  STL.64 [R1+0x20b0], R12 ;  /* 0x0020b00c01007387 */ /* 0x0001e80000100a00 */
[----:B0-----:R-:W3:Y:S02]  /*30020*/  LDL.64 R12, [R1+0x80] ;  /* 0x00008000010c7983 */ /* 0x001ee40000100a00 */
[C---:B---3--:R-:W-:Y:S11]  /*30030*/  HMMA.16816.F32 R32, R4.reuse, R12, R32 ;  /* 0x0000000c0420723c */ /* 0x048ff60000001820 */
[----:B------:R-:W-:Y:S11]  /*30040*/  @!UPT UIADD3 URZ, URZ, URZ, URZ ;  /* 0x0000003f3f3ff290 */ /* 0x000ff6000fffe03f */
[----:B------:R-:W-:Y:S01]  /*30050*/  @!UPT UIADD3 URZ, URZ, URZ, URZ ;  /* 0x0000003f3f3ff290 */ /* 0x000fe2000fffe03f */
[----:B------:R0:W-:Y:S01]  /*30060*/  STL.64 [R1+0x2d0], R32 ;  /* 0x0002d02001007387 */ /* 0x0001e20000100a00 */
[----:B------:R-:W-:Y:S03]  /*30070*/  STL.64 [R1+0x2d8], R34 ;  /* 0x0002d82201007387 */ /* 0x000fe60000100a00 */
[----:B0-----:R-:W3:Y:S01]  /*30080*/  LDL.LU.64 R32, [R1+0x2168] ;  /* 0x0021680001207983 */ /* 0x001ee20000300a00 */
[C---:B--2---:R-:W-:Y:S08]  /*30090*/  HMMA.16816.F32 R44, R4.reuse, R56, R44 ;  /* 0x00000038042c723c */ /* 0x044ff0000000182c */
[----:B---3--:R-:W-:Y:S01]  /*300a0*/  HMMA.16816.F32 R40, R4, R32, R40 ;  /* 0x000000200428723c */ /* 0x008fe20000001828 */
[----:B------:R-:W-:-:S02]  /*300b0*/  IMAD.MOV.U32 R14, RZ, RZ, R32 ;  /* 0x000000ffff0e7224 */ /* 0x000fc400078e0020 */
[----:B------:R-:W-:Y:S02]  /*300c0*/  IMAD.MOV.U32 R3, RZ, RZ, R33 ;  /* 0x000000ffff037224 */ /* 0x000fe400078e0021 */
[----:B------:R-:W2:Y:S11]  /*300d0*/  LDL.LU.64 R32, [R1+0x2160] ;  /* 0x0021600001207983 */ /* 0x000eb60000300a00 */
[----:B------:R-:W-:Y:S07]  /*300e0*/  @!UPT UIADD3 URZ, URZ, URZ, URZ ;  /* 0x0000003f3f3ff290 */ /* 0x000fee000fffe03f */
[----:B------:R0:W-:Y:S01]  /*300f0*/  STL.64 [R1+0x2c0], R40 ;  /* 0x0002c02801007387 */ /* 0x0001e20000100a00 */
[----:B------:R-:W-:Y:S02]  /*30100*/  IMAD.MOV.U32 R27, RZ, RZ, R42 ;  /* 0x000000ffff1b7224 */ /* 0x000fe400078e002a */
[----:B------:R-:W-:Y:S01]  /*30110*/  IMAD.MOV.U32 R26, RZ, RZ, R43 ;  /* 0x000000ffff1a7224 */ /* 0x000fe200078e002b */
[----:B0-----:R-:W3:Y:S01]  /*30120*/  LDL.LU.64 R40, [R1+0x290] ;  /* 0x0002900001287983 */ /* 0x001ee20000300a00 */
[----:B------:R-:W3:Y:S02]  /*30130*/  LDL.LU.64 R42, [R1+0x298] ;  /* 0x00029800012a7983 */ /* 0x000ee40000300a00 */
[----:B------:R0:W-:Y:S02]  /*30140*/  STL.64 [R1+0x2b0], R44 ;  /* 0x0002b02c01007387 */ /* 0x0001e40000100a00 */
[----:B------:R1:W-:Y:S01]  /*30150*/  STL.64 [R1+0x2b8], R46 ;  /* 0x0002b82e01007387 */ /* 0x0003e20000100a00 */
[----:B0-----:R-:W2:Y:S01]  /*30160*/  LDL.LU.64 R44, [R1+0x280] ;  /* 0x00028000012c7983 */ /* 0x001ea20000300a00 */
[----:B-1----:R-:W2:Y:S01]  /*30170*/  LDL.LU.64 R46, [R1+0x288] ;  /* 0x00028800012e7983 */ /* 0x002ea20000300a00 */
[----:B----4-:R-:W-:Y:S01]  /*30180*/  HMMA.16816.F32 R8, R4, R20, R8 ;  /* 0x000000140408723c */ /* 0x010fe20000001808 */
[----:B------:R-:W-:-:S02]  /*30190*/  IMAD.MOV.U32 R19, RZ, RZ, R56 ;  /* 0x000000ffff137224 */ /* 0x000fc400078e0038 */
[----:B------:R-:W-:Y:S02]  /*301a0*/  IMAD.MOV.U32 R15, RZ, RZ, R57 ;  /* 0x000000ffff0f7224 */ /* 0x000fe400078e0039 */
[----:B------:R-:W-:Y:S02]  /*301b0*/  IMAD.MOV.U32 R35, RZ, RZ, R20 ;  /* 0x000000ffff237224 */ /* 0x000fe400078e0014 */
[----:B------:R-:W-:Y:S11]  /*301c0*/  IMAD.MOV.U32 R34, RZ, RZ, R21 ;  /* 0x000000ffff227224 */ /* 0x000ff600078e0015 */
[----:B------:R-:W-:Y:S05]  /*301d0*/  @!UPT UIADD3 URZ, URZ, URZ, URZ ;  /* 0x0000003f3f3ff290 */ /* 0x000fea000fffe03f */
[----:B------:R0:W-:Y:S01]  /*301e0*/  STL.64 [R1+0x2a0], R8 ;  /* 0x0002a00801007387 */ /* 0x0001e20000100a00 */
[----:B------:R1:W-:Y:S03]  /*301f0*/  STL.64 [R1+0x2a8], R10 ;  /* 0x0002a80a01007387 */ /* 0x0003e60000100a00 */
[----:B0-----:R-:W4:Y:S01]  /*30200*/  LDL.LU.64 R8, [R1+0x270] ;  /* 0x0002700001087983 */ /* 0x001f220000300a00 */
[----:B-1----:R-:W4:Y:S02]  /*30210*/  LDL.LU.64 R10, [R1+0x278] ;  /* 0x00027800010a7983 */ /* 0x002f240000300a00 */
[----:B------:R-:W4:Y:S02]  /*30220*/  LDL.LU.64 R56, [R1+0x260] ;  /* 0x0002600001387983 */ /* 0x000f240000300a00 */
[----:B------:R-:W4:Y:S01]  /*30230*/  LDL.LU.64 R58, [R1+0x268] ;  /* 0x00026800013a7983 */ /* 0x000f220000300a00 */
[----:B------:R-:W4:Y:S01]  /*30240*/  LDL.LU.64 R20, [R1+0x250] ;  /* 0x0002500001147983 */ /* 0x000f220000300a00 */
[----:B------:R-:W4:Y:S01]  /*30250*/  LDL.LU.64 R22, [R1+0x258] ;  /* 0x0002580001167983 */ /* 0x000f220000300a00 */
[C---:B---3--:R-:W-:Y:S08]  /*30260*/  HMMA.16816.F32 R40, R4.reuse, R52, R40 ;  /* 0x000000340428723c */ /* 0x048ff00000001828 */
[C---:B--2---:R-:W-:Y:S11]  /*30270*/  HMMA.16816.F32 R44, R4.reuse, R48, R44 ;  /* 0x00000030042c723c */ /* 0x044ff6000000182c */
[----:B------:R-:W-:Y:S04]  /*30280*/  @!UPT UIADD3 URZ, URZ, URZ, URZ ;  /* 0x0000003f3f3ff290 */ /* 0x000fe8000fffe03f */
[----:B------:R0:W-:Y:S01]  /*30290*/  STL.64 [R1+0x290], R40 ;  /* 0x0002902801007387 */ /* 0x0001e20000100a00 */
[----:B------:R1:W-:Y:S03]  /*302a0*/  STL.64 [R1+0x298], R42 ;  /* 0x0002982a01007387 */ /* 0x0003e60000100a00 */
[----:B0-----:R-:W2:Y:S01]  /*302b0*/  LDL.LU.64 R40, [R1+0x2158] ;  /* 0x0021580001287983 */ /* 0x001ea20000300a00 */
[----:B-1----:R-:W-:Y:S02]  /*302c0*/  IMAD.MOV.U32 R43, RZ, RZ, R52 ;  /* 0x000000ffff2b7224 */ /* 0x002fe400078e0034 */
[----:B------:R-:W-:Y:S02]  /*302d0*/  IMAD.MOV.U32 R42, RZ, RZ, R53 ;  /* 0x000000ffff2a7224 */ /* 0x000fe400078e0035 */
[----:B------:R-:W3:Y:S01]  /*302e0*/  LDL.LU.64 R52, [R1+0x240] ;  /* 0x0002400001347983 */ /* 0x000ee20000300a00 */
[----:B------:R-:W3:Y:S02]  /*302f0*/  LDL.LU.64 R54, [R1+0x248] ;  /* 0x0002480001367983 */ /* 0x000ee40000300a00 */
[----:B------:R0:W-:Y:S02]  /*30300*/  STL.64 [R1+0x280], R44 ;  /* 0x0002802c01007387 */ /* 0x0001e40000100a00 */
[----:B------:R1:W-:Y:S01]  /*30310*/  STL.64 [R1+0x288], R46 ;  /* 0x0002882e01007387 */ /* 0x0003e20000100a00 */
[----:B0-----:R-:W2:Y:S01]  /*30320*/  LDL.LU.64 R44, [R1+0x2150] ;  /* 0x00215000012c7983 */ /* 0x001ea20000300a00 */
[C---:B----4-:R-:W-:Y:S08]  /*30330*/  HMMA.16816.F32 R56, R4.reuse, R28, R56 ;  /* 0x0000001c0438723c */ /* 0x050ff00000001838 */
[----:B------:R-:W-:Y:S01]  /*30340*/  HMMA.16816.F32 R20, R4, R36, R20 ;  /* 0x000000240414723c */ /* 0x000fe20000001814 */
[----:B------:R-:W-:-:S02]  /*30350*/  IMAD.MOV.U32 R2, RZ, RZ, R12 ;  /* 0x000000ffff027224 */ /* 0x000fc400078e000c */
[----:B------:R-:W-:Y:S02]  /*30360*/  IMAD.MOV.U32 R0, RZ, RZ, R13 ;  /* 0x000000ffff007224 */ /* 0x000fe400078e000d */
[----:B------:R-:W-:Y:S02]  /*30370*/  IMAD.MOV.U32 R13, RZ, RZ, R48 ;  /* 0x000000ffff0d7224 */ /* 0x000fe400078e0030 */
[----:B------:R-:W-:Y:S02]  /*30380*/  IMAD.MOV.U32 R12, RZ, RZ, R49 ;  /* 0x000000ffff0c7224 */ /* 0x000fe400078e0031 */
[----:B------:R-:W4:Y:S01]  /*30390*/  LDL.LU.64 R48, [R1+0x230] ;  /* 0x0002300001307983 */ /* 0x000f220000300a00 */
[----:B------:R-:W4:Y:S02]  /*303a0*/  LDL.LU.64 R50, [R1+0x238] ;  /* 0x0002380001327983 */ /* 0x000f240000300a00 */
[----:B------:R-:W-:Y:S02]  /*303b0*/  IMAD.MOV.U32 R61, RZ, RZ, R28 ;  /* 0x000000ffff3d7224 */ /* 0x000fe400078e001c */
[----:B------:R-:W-:-:S02]  /*303c0*/  IMAD.MOV.U32 R16, RZ, RZ, R29 ;  /* 0x000000ffff107224 */ /* 0x000fc400078e001d */
[----:B-1----:R-:W-:Y:S02]  /*303d0*/  IMAD.MOV.U32 R46, RZ, RZ, R36 ;  /* 0x000000ffff2e7224 */ /* 0x002fe400078e0024 */
[----:B------:R-:W-:Y:S01]  /*303e0*/  IMAD.MOV.U32 R60, RZ, RZ, R37 ;  /* 0x000000ffff3c7224 */ /* 0x000fe200078e0025 */
[C---:B--2---:R-:W-:Y:S01]  /*303f0*/  HMMA.16816.F32 R8, R4.reuse, R44, R8 ;  /* 0x0000002c0408723c */ /* 0x044fe20000001808 */
[----:B------:R-:W-:Y:S11]  /*30400*/  IMAD.MOV.U32 R17, RZ, RZ, R44 ;  /* 0x000000ffff117224 */ /* 0x000ff600078e002c */
[----:B------:R-:W-:Y:S11]  /*30410*/  @!UPT UIADD3 URZ, URZ, URZ, URZ ;  /* 0x0000003f3f3ff290 */ /* 0x000ff6000fffe03f */
[----:B------:R-:W-:Y:S01]  /*30420*/  STL.64 [R1+0x270], R8 ;  /* 0x0002700801007387 */ /* 0x000fe20000100a00 */
[----:B------:R0:W-:Y:S03]  /*30430*/  STL.64 [R1+0x278], R10 ;  /* 0x0002780a01007387 */ /* 0x0001e60000100a00 */
[----:B0-----:R-:W2:Y:S01]  /*30440*/  LDL.LU.64 R10, [R1+0x2148] ;  /* 0x00214800010a7983 */ /* 0x001ea20000300a00 */
[----:B------:R-:W2:Y:S02]  /*30450*/  LDL.LU R9, [R1+0x2144] ;  /* 0x0021440001097983 */ /* 0x000ea40000300800 */
[----:B------:R-:W-:Y:S02]  /*30460*/  IMAD.MOV.U32 R8, RZ, RZ, R45 ;  /* 0x000000ffff087224 */ /* 0x000fe400078e002d */
[----:B------:R-:W2:Y:S01]  /*30470*/  LDL.LU R47, [R1+0x2140] ;  /* 0x00214000012f7983 */ /* 0x000ea20000300800 */
[----:B------:R-:W2:Y:S01]  /*30480*/  LDL.LU.64 R44, [R1+0x2138] ;  /* 0x00213800012c7983 */ /* 0x000ea20000300a00 */
[----:B------:R-:W-:Y:S02]  /*30490*/  STL.64 [R1+0x260], R56 ;  /* 0x0002603801007387 */ /* 0x000fe40000100a00 */
[----:B------:R0:W-:Y:S02]  /*304a0*/  STL.64 [R1+0x268], R58 ;  /* 0x0002683a01007387 */ /* 0x0001e40000100a00 */
[----:B0-----:R-:W2:Y:S01]  /*304b0*/  LDL.LU.64 R58, [R1+0x2130] ;  /* 0x00213000013a7983 */ /* 0x001ea20000300a00 */
[----:B------:R-:W2:Y:S02]  /*304c0*/  LDL.LU.64 R56, [R1+0x2128] ;  /* 0x0021280001387983 */ /* 0x000ea40000300a00 */
[----:B------:R-:W2:Y:S02]  /*304d0*/  LDL.LU.64 R28, [R1+0x2120] ;  /* 0x00212000011c7983 */ /* 0x000ea40000300a00 */
[----:B------:R-:W-:Y:S01]  /*304e0*/  STL.64 [R1+0x250], R20 ;  /* 0x0002501401007387 */ /* 0x000fe20000100a00 */
[----:B------:R0:W-:Y:S04]  /*304f0*/  STL.64 [R1+0x258], R22 ;  /* 0x0002581601007387 */ /* 0x0001e80000100a00 */
[----:B0-----:R-:W2:Y:S01]  /*30500*/  LDL.LU.64 R22, [R1+0x2118] ;  /* 0x0021180001167983 */ /* 0x001ea20000300a00 */
[----:B------:R-:W3:Y:S02]  /*30510*/  LDL.LU.64 R20, [R1+0x2110] ;  /* 0x0021100001147983 */ /* 0x000ee40000300a00 */
[----:B------:R-:W2:Y:S02]  /*30520*/  LDL.LU.64 R36, [R1+0x220] ;  /* 0x0002200001247983 */ /* 0x000ea40000300a00 */
[----:B------:R-:W2:Y:S01]  /*30530*/  LDL.LU.64 R38, [R1+0x228] ;  /* 0x0002280001267983 */ /* 0x000ea20000300a00 */
[C---:B----4-:R-:W-:Y:S08]  /*30540*/  HMMA.16816.F32 R48, R4.reuse, R24, R48 ;  /* 0x000000180430723c */ /* 0x050ff00000001830 */
[C---:B---3--:R-:W-:Y:S08]  /*30550*/  HMMA.16816.F32 R52, R4.reuse, R20, R52 ;  /* 0x000000140434723c */ /* 0x048ff00000001834 */
[C---:B--2---:R-:W-:Y:S01]  /*30560*/  HMMA.16816.F32 R36, R4.reuse, R28, R36 ;  /* 0x0000001c0424723c */ /* 0x044fe20000001824 */
[----:B------:R-:W-:Y:S01]  /*30570*/  STL.64 [R1+0x1fe8], R22 ;  /* 0x001fe81601007387 */ /* 0x000fe20000100a00 */
[----:B------:R0:W-:Y:S11]  /*30580*/  STL.64 [R1+0x1fe0], R20 ;  /* 0x001fe01401007387 */ /* 0x0001f60000100a00 */
[----:B------:R-:W-:Y:S02]  /*30590*/  @!UPT UIADD3 URZ, URZ, URZ, URZ ;  /* 0x0000003f3f3ff290 */ /* 0x000fe4000fffe03f */
[----:B------:R1:W-:Y:S01]  /*305a0*/  STL.64 [R1+0x240], R52 ;  /* 0x0002403401007387 */ /* 0x0003e20000100a00 */
[----:B------:R2:W-:Y:S02]  /*305b0*/  STL.64 [R1+0x248], R54 ;  /* 0x0002483601007387 */ /* 0x0005e40000100a00 */
[----:B0-----:R-:W3:Y:S02]  /*305c0*/  LDL.LU.64 R20, [R1+0x200] ;  /* 0x0002000001147983 */ /* 0x001ee40000300a00 */
[----:B------:R-:W3:Y:S01]  /*305d0*/  LDL.LU.64 R22, [R1+0x208] ;  /* 0x0002080001167983 */ /* 0x000ee20000300a00 */
[----:B-1----:R-:W4:Y:S01]  /*305e0*/  LDL.LU.64 R52, [R1+0x1f0] ;  /* 0x0001f00001347983 */ /* 0x002f220000300a00 */
[----:B--2---:R-:W4:Y:S02]  /*305f0*/  LDL.LU.64 R54, [R1+0x1f8] ;  /* 0x0001f80001367983 */ /* 0x004f240000300a00 */
[----:B------:R0:W-:Y:S02]  /*30600*/  STL.64 [R1+0x230], R48 ;  /* 0x0002303001007387 */ /* 0x0001e40000100a00 */
[----:B------:R1:W-:Y:S01]  /*30610*/  STL.64 [R1+0x238], R50 ;  /* 0x0002383201007387 */ /* 0x0003e20000100a00 */
[----:B0-----:R-:W2:Y:S01]  /*30620*/  LDL.LU.64 R48, [R1+0x1e0] ;  /* 0x0001e00001307983 */ /* 0x001ea20000300a00 */
[----:B-1----:R-:W2:Y:S02]  /*30630*/  LDL.LU.64 R50, [R1+0x1e8] ;  /* 0x0001e80001327983 */ /* 0x002ea40000300a00 */
[----:B------:R-:W-:Y:S02]  /*30640*/  STL.64 [R1+0x1ff8], R26 ;  /* 0x001ff81a01007387 */ /* 0x000fe40000100a00 */
[----:B------:R0:W-:Y:S02]  /*30650*/  STL.64 [R1+0x1ff0], R24 ;  /* 0x001ff01801007387 */ /* 0x0001e40000100a00 */
[----:B0-----:R-:W2:Y:S01]  /*30660*/  LDL.LU.64 R24, [R1+0x210] ;  /* 0x0002100001187983 */ /* 0x001ea20000300a00 */
[----:B------:R-:W2:Y:S02]  /*30670*/  LDL.LU.64 R26, [R1+0x218] ;  /* 0x00021800011a7983 */ /* 0x000ea40000300a00 */
[----:B------:R-:W-:Y:S02]  /*30680*/  STL.64 [R1+0x220], R36 ;  /* 0x0002202401007387 */ /* 0x000fe40000100a00 */
[----:B------:R0:W-:Y:S02]  /*30690*/  STL.64 [R1+0x228], R38 ;  /* 0x0002282601007387 */ /* 0x0001e40000100a00 */
[----:B0-----:R-:W3:Y:S01]  /*306a0*/  LDL.LU.64 R38, [R1+0x2108] ;  /* 0x0021080001267983 */ /* 0x001ee20000300a00 */
[----:B------:R-:W3:Y:S01]  /*306b0*/  LDL.LU.64 R36, [R1+0x2100] ;  /* 0x0021000001247983 */ /* 0x000ee20000300a00 */
[C---:B----4-:R-:W-:Y:S08]  /*306c0*/  HMMA.16816.F32 R52, R4.reuse, R40, R52 ;  /* 0x000000280434723c */ /* 0x050ff00000001834 */
[C---:B--2---:R-:W-:Y:S08]  /*306d0*/  HMMA.16816.F32 R24, R4.reuse, R32, R24 ;  /* 0x000000200418723c */ /* 0x044ff00000001818 */
[C---:B------:R-:W-:Y:S08]  /*306e0*/  HMMA.16816.F32 R48, R4.reuse, R44, R48 ;  /* 0x0000002c0430723c */ /* 0x040ff00000001830 */
[----:B---3--:R-:W-:Y:S07]  /*306f0*/  HMMA.16816.F32 R20, R4, R36, R20 ;  /* 0x000000240414723c */ /* 0x008fee0000001814 */
[----:B------:R0:W-:Y:S01]  /*30700*/  STL.64 [R1+0x210], R24 ;  /* 0x0002101801007387 */ /* 0x0001e20000100a00 */
[----:B------:R1:W-:Y:S03]  /*30710*/  STL.64 [R1+0x218], R26 ;  /* 0x0002181a01007387 */ /* 0x0003e60000100a00 */
[----:B0-----:R-:W2:Y:S01]  /*30720*/  LDL.LU.64 R24, [R1+0x1c0] ;  /* 0x0001c00001187983 */ /* 0x001ea20000300a00 */
[----:B-1----:R-:W2:Y:S02]  /*30730*/  LDL.LU.64 R26, [R1+0x1c8] ;  /* 0x0001c800011a7983 */ /* 0x002ea40000300a00 */
[----:B------:R-:W-:Y:S09]  /*30740*/  STL.64 [R1+0x1fd8], R32 ;  /* 0x001fd82001007387 */ /* 0x000ff20000100a00 */
[----:B------:R0:W-:Y:S01]  /*30750*/  STL.64 [R1+0x200], R20 ;  /* 0x0002001401007387 */ /* 0x0001e20000100a00 */
[----:B------:R1:W-:Y:S04]  /*30760*/  STL.64 [R1+0x208], R22 ;  /* 0x0002081601007387 */ /* 0x0003e80000100a00 */
[----:B0-----:R-:W3:Y:S01]  /*30770*/  LDL.LU.64 R20, [R1+0x970] ;  /* 0x0009700001147983 */ /* 0x001ee20000300a00 */
[----:B-1----:R-:W3:Y:S02]  /*30780*/  LDL.LU.64 R22, [R1+0x978] ;  /* 0x0009780001167983 */ /* 0x002ee40000300a00 */
[----:B------:R-:W-:Y:S02]  /*30790*/  STL.64 [R1+0x2008], R38 ;  /* 0x0020082601007387 */ /* 0x000fe40000100a00 */
[----:B------:R0:W-:Y:S02]  /*307a0*/  STL.64 [R1+0x2000], R36 ;  /* 0x0020002401007387 */ /* 0x0001e40000100a00 */
[----:B------:R-:W-:-:S02]  /*307b0*/  IMAD.MOV.U32 R31, RZ, RZ, R50 ;  /* 0x000000ffff1f7224 */ /* 0x000fc400078e0032 */
[----:B------:R-:W-:Y:S01]  /*307c0*/  IMAD.MOV.U32 R30, RZ, RZ, R49 ;  /* 0x000000ffff1e7224 */ /* 0x000fe200078e0031 */
[----:B0-----:R-:W4:Y:S01]  /*307d0*/  LDL.LU.64 R36, [R1+0x1d0] ;  /* 0x0001d00001247983 */ /* 0x001f220000300a00 */
[----:B------:R-:W4:Y:S02]  /*307e0*/  LDL.LU.64 R38, [R1+0x1d8] ;  /* 0x0001d80001267983 */ /* 0x000f240000300a00 */
[----:B------:R0:W-:Y:S02]  /*307f0*/  STL.64 [R1+0x1f0], R52 ;  /* 0x0001f03401007387 */ /* 0x0001e40000100a00 */
[----:B------:R-:W-:Y:S01]  /*30800*/  STL.64 [R1+0x1f8], R54 ;  /* 0x0001f83601007387 */ /* 0x000fe20000100a00 */
[----:B0-----:R-:W2:Y:S01]  /*30810*/  LDL.LU.64 R52, [R1+0x20f8] ;  /* 0x0020f80001347983 */ /* 0x001ea20000300a00 */
[----:B------:R-:W-:Y:S02]  /*30820*/  STL.64 [R1+0x1fd0], R40 ;  /* 0x001fd02801007387 */ /* 0x000fe40000100a00 */
[----:B------:R-:W-:Y:S02]  /*30830*/  STL [R1+0x1e0], R48 ;  /* 0x0001e03001007387 */ /* 0x000fe40000100800 */
[----:B------:R0:W-:Y:S02]  /*30840*/  STL [R1+0x1ec], R51 ;  /* 0x0001ec3301007387 */ /* 0x0001e40000100800 */
[----:B0-----:R-:W3:Y:S01]  /*30850*/  LDL.LU.64 R50, [R1+0x20f0] ;  /* 0x0020f00001327983 */ /* 0x001ee20000300a00 */
[----:B------:R-:W4:Y:S02]  /*30860*/  LDL.LU.64 R48, [R1+0x20e8] ;  /* 0x0020e80001307983 */ /* 0x000f240000300a00 */
[----:B------:R-:W-:Y:S02]  /*30870*/  STL.64 [R1+0x2010], R44 ;  /* 0x0020102c01007387 */ /* 0x000fe40000100a00 */
[----:B------:R0:W-:Y:S01]  /*30880*/  STL [R1+0x1d24], R31 ;  /* 0x001d241f01007387 */ /* 0x0001e20000100800 */
[----:B------:R1:W-:Y:S01]  /*30890*/  STL [R1+0x1d20], R30 ;  /* 0x001d201e01007387 */ /* 0x0003e20000100800 */
[C---:B--2---:R-:W-:Y:S08]  /*308a0*/  HMMA.16816.F32 R24, R4.reuse, R52, R24 ;  /* 0x000000340418723c */ /* 0x044ff00000001818 */
[C---:B----4-:R-:W-:Y:S08]  /*308b0*/  HMMA.16816.F32 R36, R4.reuse, R48, R36 ;  /* 0x000000300424723c */ /* 0x050ff00000001824 */
[----:B---3--:R-:W-:Y:S01]  /*308c0*/  HMMA.16816.F32 R4, R4, R56, R20 ;  /* 0x000000380404723c */ /* 0x008fe20000001814 */
[----:B------:R-:W-:Y:S01]  /*308d0*/  STL.64 [R1+0x2020], R50 ;  /* 0x0020203201007387 */ /* 0x000fe20000100a00 */
[----:B------:R-:W-:Y:S06]  /*308e0*/  STL.64 [R1+0x2018], R48 ;  /* 0x0020183001007387 */ /* 0x000fec0000100a00 */
[----:B0-----:R-:W-:-:S02]  /*308f0*/  IMAD.MOV.U32 R31, RZ, RZ, R26 ;  /* 0x000000ffff1f7224 */ /* 0x001fc400078e001a */
[----:B-1----:R-:W-:-:S05]  /*30900*/  IMAD.MOV.U32 R30, RZ, RZ, R27 ;  /* 0x000000ffff1e7224 */ /* 0x002fca00078e001b */
[----:B------:R-:W-:Y:S01]  /*30910*/  STL.64 [R1+0x1d0], R36 ;  /* 0x0001d02401007387 */ /* 0x000fe20000100a00 */
[----:B------:R-:W-:Y:S08]  /*30920*/  STL.64 [R1+0x1d8], R38 ;  /* 0x0001d82601007387 */ /* 0x000ff00000100a00 */
[----:B------:R-:W-:Y:S02]  /*30930*/  IMAD.MOV.U32 R54, RZ, RZ, R6 ;  /* 0x000000ffff367224 */ /* 0x000fe400078e0006 */
[----:B------:R-:W-:Y:S01]  /*30940*/  IMAD.MOV.U32 R55, RZ, RZ, R7 ;  /* 0x000000ffff377224 */ /* 0x000fe200078e0007 */
[----:B------:R-:W-:Y:S01]  /*30950*/  STL.64 [R1+0x1c0], R24 ;  /* 0x0001c01801007387 */ /* 0x000fe20000100a00 */
[----:B------:R-:W-:Y:S02]  /*30960*/  STL.64 [R1+0x2030], R30 ;  /* 0x0020301e01007387 */ /* 0x000fe40000100a00 */
[----:B------:R-:W-:Y:S02]  /*30970*/  STL.64 [R1+0x2028], R28 ;  /* 0x0020281c01007387 */ /* 0x000fe40000100a00 */
[----:B------:R0:W-:Y:S01]  /*30980*/  STL.64 [R1+0x160], R4 ;  /* 0x0001600401007387 */ /* 0x0001e20000100a00 */
[----:B------:R-:W-:Y:S01]  /*30990*/  STL.64 [R1+0x2050], R54 ;  /* 0x0020503601007387 */ /* 0x000fe20000100a00 */
[----:B------:R1:W-:Y:S02]  /*309a0*/  STL.64 [R1+0x2048], R52 ;  /* 0x0020483401007387 */ /* 0x0003e40000100a00 */
[----:B0-----:R-:W-:Y:S01]  /*309b0*/  IMAD.MOV.U32 R4, RZ, RZ, R11 ;  /* 0x000000ffff047224 */ /* 0x001fe200078e000b */
[----:B-1----:R-:W2:Y:S01]  /*309c0*/  LDL.64 R52, [R1+0x130] ;  /* 0x0001300001347983 */ /* 0x002ea20000100a00 */
[----:B------:R-:W-:Y:S02]  /*309d0*/  STL.64 [R1+0x2040], R58 ;  /* 0x0020403a01007387 */ /* 0x000fe40000100a00 */
[----:B------:R-:W-:Y:S02]  /*309e0*/  STL.64 [R1+0x2038], R56 ;  /* 0x0020383801007387 */ /* 0x000fe40000100a00 */
[----:B------:R-:W3:Y:S02]  /*309f0*/  LDL.LU R11, [R1+0x20e0] ;  /* 0x0020e000010b7983 */ /* 0x000ee40000300800 */
[----:B------:R-:W-:-:S02]  /*30a00*/  IMAD.MOV.U32 R20, RZ, RZ, R46 ;  /* 0x000000ffff147224 */ /* 0x000fc400078e002e */
[----:B------:R-:W-:Y:S02]  /*30a10*/  IMAD.MOV.U32 R21, RZ, RZ, R60 ;  /* 0x000000ffff157224 */ /* 0x000fe400078e003c */
[----:B------:R-:W-:Y:S02]  /*30a20*/  IMAD.MOV.U32 R5, RZ, RZ, R18 ;  /* 0x000000ffff057224 */ /* 0x000fe400078e0012 */
[----:B------:R-:W4:Y:S01]  /*30a30*/  LDL.LU R18, [R1+0x20dc] ;  /* 0x0020dc0001127983 */ /* 0x000f220000300800 */
[----:B------:R-:W2:Y:S02]  /*30a40*/  LDL.LU R46, [R1+0x20d8] ;  /* 0x0020d800012e7983 */ /* 0x000ea40000300800 */
[----:B------:R-:W2:Y:S02]  /*30a50*/  LDL.LU R60, [R1+0x20d4] ;  /* 0x0020d400013c7983 */ /* 0x000ea40000300800 */
[----:B------:R-:W-:Y:S02]  /*30a60*/  IMAD.MOV.U32 R36, RZ, RZ, R61 ;  /* 0x000000ffff247224 */ /* 0x000fe400078e003d */
[----:B------:R-:W-:Y:S01]  /*30a70*/  IMAD.MOV.U32 R37, RZ, RZ, R16 ;  /* 0x000000ffff257224 */ /* 0x000fe200078e0010 */
[----:B------:R-:W-:Y:S01]  /*30a80*/  STL.64 [R1+0x2058], R20 ;  /* 0x0020581401007387 */ /* 0x000fe20000100a00 */
[----:B------:R-:W2:Y:S02]  /*30a90*/  LDL.LU R61, [R1+0x20d0] ;  /* 0x0020d000013d7983 */ /* 0x000ea40000300800 */
[----:B------:R-:W2:Y:S02]  /*30aa0*/  LDL.LU R16, [R1+0x20cc] ;  /* 0x0020cc0001107983 */ /* 0x000ea40000300800 */
[----:B------:R-:W-:-:S02]  /*30ab0*/  IMAD.MOV.U32 R32, RZ, RZ, R17 ;  /* 0x000000ffff207224 */ /* 0x000fc400078e0011 */
[----:B------:R-:W-:Y:S01]  /*30ac0*/  IMAD.MOV.U32 R33, RZ, RZ, R8 ;  /* 0x000000ffff217224 */ /* 0x000fe200078e0008 */
[----:B------:R-:W2:Y:S04]  /*30ad0*/  LDL R48, [R1+0x110] ;  /* 0x0001100001307983 */ /* 0x000ea80000100800 */
[----:B------:R-:W2:Y:S01]  /*30ae0*/  LDL R49, [R1+0x114] ;  /* 0x0001140001317983 */ /* 0x000ea20000100800 */
[----:B------:R0:W-:Y:S02]  /*30af0*/  STL.64 [R1+0x2060], R36 ;  /* 0x0020602401007387 */ /* 0x0001e40000100a00 */
[----:B------:R-:W2:Y:S02]  /*30b00*/  LDL.LU R17, [R1+0x20c8] ;  /* 0x0020c80001117983 */ /* 0x000ea40000300800 */
[----:B------:R-:W2:Y:S01]  /*30b10*/  LDL.LU R8, [R1+0x20c4] ;  /* 0x0020c40001087983 */ /* 0x000ea20000300800 */
[----:B------:R-:W-:Y:S01]  /*30b20*/  STL.64 [R1+0x2068], R32 ;  /* 0x0020682001007387 */ /* 0x000fe20000100a00 */
[----:B------:R-:W-:-:S02]  /*30b30*/  IMAD.MOV.U32 R24, RZ, RZ, R9 ;  /* 0x000000ffff187224 */ /* 0x000fc400078e0009 */
[----:B------:R-:W-:Y:S02]  /*30b40*/  IMAD.MOV.U32 R25, RZ, RZ, R10 ;  /* 0x000000ffff197224 */ /* 0x000fe400078e000a */
[----:B------:R-:W-:Y:S02]  /*30b50*/  IMAD.MOV.U32 R28, RZ, RZ, R13 ;  /* 0x000000ffff1c7224 */ /* 0x000fe400078e000d */
[----:B------:R-:W-:Y:S01]  /*30b60*/  IMAD.MOV.U32 R29, RZ, RZ, R12 ;  /* 0x000000ffff1d7224 */ /* 0x000fe200078e000c */
[----:B0-----:R-:W2:Y:S01]  /*30b70*/  LDL.LU.64 R36, [R1+0x3d0] ;  /* 0x0003d00001247983 */ /* 0x001ea20000300a00 */
[----:B------:R-:W2:Y:S02]  /*30b80*/  LDL.LU.64 R38, [R1+0x3d8] ;  /* 0x0003d80001267983 */ /* 0x000ea40000300a00 */
[----:B------:R-:W2:Y:S02]  /*30b90*/  LDL.LU R9, [R1+0x20c0] ;  /* 0x0020c00001097983 */ /* 0x000ea40000300800 */
[----:B------:R-:W2:Y:S02]  /*30ba0*/  LDL.LU R10, [R1+0x20bc] ;  /* 0x0020bc00010a7983 */ /* 0x000ea40000300800 */
[----:B---3--:R-:W-:-:S02]  /*30bb0*/  IMAD.MOV.U32 R40, RZ, RZ, R11 ;  /* 0x000000ffff287224 */ /* 0x008fc400078e000b */
[----:B------:R-:W3:Y:S01]  /*30bc0*/  LDL.LU R11, [R1+0x20b8] ;  /* 0x0020b800010b7983 */ /* 0x000ee20000300800 */
[----:B------:R-:W3:Y:S02]  /*30bd0*/  LDL.LU.64 R20, [R1+0x3c0] ;  /* 0x0003c00001147983 */ /* 0x000ee40000300a00 */
[----:B------:R-:W3:Y:S02]  /*30be0*/  LDL.LU.64 R22, [R1+0x3c8] ;  /* 0x0003c80001167983 */ /* 0x000ee40000300a00 */
[----:B------:R-:W3:Y:S01]  /*30bf0*/  LDL.64 R44, [R1+0xe0] ;  /* 0x0000e000012c7983 */ /* 0x000ee20000100a00 */
[----:B------:R-:W3:Y:S01]  /*30c00*/  LDL.64 R12, [R1+0xb0] ;  /* 0x0000b000010c7983 */ /* 0x000ee20000100a00 */
[----:B------:R0:W-:Y:S03]  /*30c10*/  STL.64 [R1+0x2070], R28 ;  /* 0x0020701c01007387 */ /* 0x0001e60000100a00 */
[----:B0-----:R-:W3:Y:S01]  /*30c20*/  LDL.LU.64 R28, [R1+0x3e0] ;  /* 0x0003e000011c7983 */ /* 0x001ee20000300a00 */
[----:B------:R-:W3:Y:S02]  /*30c30*/  LDL.LU.64 R30, [R1+0x3e8] ;  /* 0x0003e800011e7983 */ /* 0x000ee40000300a00 */
[----:B----4-:R-:W-:-:S02]  /*30c40*/  IMAD.MOV.U32 R57, RZ, RZ, R18 ;  /* 0x000000ffff397224 */ /* 0x010fc400078e0012 */
[----:B--2---:R-:W-:Y:S02]  /*30c50*/  IMAD.MOV.U32 R18, RZ, RZ, R52 ;  /* 0x000000ffff127224 */ /* 0x004fe400078e0034 */
[----:B------:R-:W-:Y:S01]  /*30c60*/  IMAD.MOV.U32 R7, RZ, RZ, R53 ;  /* 0x000000ffff077224 */ /* 0x000fe200078e0035 */
[C---:B---3--:R-:W-:Y:S08]  /*30c70*/  HMMA.16816.F32 R28, R8.reuse, R52, R28 ;  /* 0x00000034081c723c */ /* 0x048ff0000000181c */
[C---:B------:R-:W-:Y:S11]  /*30c80*/  HMMA.16816.F32 R20, R8.reuse, R48, R20 ;  /* 0x000000300814723c */ /* 0x040ff60000001814 */
[----:B------:R-:W-:Y:S04]  /*30c90*/  @!UPT UIADD3 URZ, URZ, URZ, URZ ;  /* 0x0000003f3f3ff290 */ /* 0x000fe8000fffe03f */
[----:B------:R-:W-:Y:S01]  /*30ca0*/  STL.64 [R1+0x3e0], R28 ;  /* 0x0003e01c01007387 */ /* 0x000fe20000100a00 */
[----:B------:R0:W-:Y:S02]  /*30cb0*/  STL.64 [R1+0x3e8], R30 ;  /* 0x0003e81e01007387 */ /* 0x0001e40000100a00 */
[----:B0-----:R-:W-:Y:S01]  /*30cc0*/  HMMA.16816.F32 R28, R8, R16, R36 ;  /* 0x00000010081c723c */ /* 0x001fe20000001824 */
[----:B------:R-:W-:Y:S02]  /*30cd0*/  IMAD.MOV.U32 R52, RZ, RZ, R43 ;  /* 0x000000ffff347224 */ /* 0x000fe400078e002b */
[----:B------:R-:W-:-:S05]  /*30ce0*/  IMAD.MOV.U32 R53, RZ, RZ, R42 ;  /* 0x000000ffff357224 */ /* 0x000fca00078e002a */
[----:B------:R0:W-:Y:S01]  /*30cf0*/  STL.64 [R1+0x2078], R52 ;  /* 0x0020783401007387 */ /* 0x0001e20000100a00 */
[----:B------:R-:W-:Y:S02]  /*30d00*/  STL [R1+0x2088], R18 ;  /* 0x0020881201007387 */ /* 0x000fe40000100800 */
[----:B------:R-:W-:Y:S02]  /*30d10*/  STL.64 [R1+0x2080], R16 ;  /* 0x0020801001007387 */ /* 0x000fe40000100a00 */
[----:B------:R-:W-:Y:S02]  /*30d20*/  IMAD.MOV.U32 R36, RZ, RZ, R35 ;  /* 0x000000ffff247224 */ /* 0x000fe400078e0023 */
[----:B------:R-:W-:-:S08]  /*30d30*/  IMAD.MOV.U32 R37, RZ, RZ, R34 ;  /* 0x000000ffff257224 */ /* 0x000fd000078e0022 */
[----:B------:R1:W-:Y:S01]  /*30d40*/  STL.64 [R1+0x3d0], R28 ;  /* 0x0003d01c01007387 */ /* 0x0003e20000100a00 */
[----:B------:R-:W-:Y:S02]  /*30d50*/  STL.64 [R1+0x3d8], R30 ;  /* 0x0003d81e01007387 */ /* 0x000fe40000100a00 */
[----:B0-----:R-:W2:Y:S02]  /*30d60*/  LDL.LU.64 R52, [R1+0x3a0] ;  /* 0x0003a00001347983 */ /* 0x001ea40000300a00 */
[----:B------:R-:W2:Y:S01]  /*30d70*/  LDL.LU.64 R54, [R1+0x3a8] ;  /* 0x0003a80001367983 */ /* 0x000ea20000300a00 */
[----:B------:R0:W-:Y:S01]  /*30d80*/  STL.64 [R1+0x2090], R36 ;  /* 0x0020902401007387 */ /* 0x0001e20000100a00 */
[----:B------:R-:W3:Y:S02]  /*30d90*/  LDL.LU.64 R48, [R1+0x560] ;  /* 0x0005600001307983 */ /* 0x000ee40000300a00 */
[----:B------:R-:W3:Y:S02]  /*30da0*/  LDL.LU.64 R50, [R1+0x568] ;  /* 0x0005680001327983 */ /* 0x000ee40000300a00 */
[----:B------:R4:W-:Y:S01]  /*30db0*/  STL.64 [R1+0x3c0], R20 ;  /* 0x0003c01401007387 */ /* 0x0009e20000100a00 */
[----:B------:R4:W-:Y:S01]  /*30dc0*/  STL.64 [R1+0x3c8], R22 ;  /* 0x0003c81601007387 */ /* 0x0009e20000100a00 */
[----:B-1----:R-:W-:-:S02]  /*30dd0*/  IMAD.MOV.U32 R28, RZ, RZ, R19 ;  /* 0x000000ffff1c7224 */ /* 0x002fc400078e0013 */
[----:B------:R-:W-:Y:S01]  /*30de0*/  IMAD.MOV.U32 R29, RZ, RZ, R15 ;  /* 0x000000ffff1d7224 */ /* 0x000fe200078e000f */
[----:B0-----:R-:W2:Y:S01]  /*30df0*/  LDL.LU.64 R36, [R1+0x550] ;  /* 0x0005500001247983 */ /* 0x001ea20000300a00 */
[----:B------:R-:W2:Y:S02]  /*30e00*/  LDL.LU.64 R38, [R1+0x558] ;  /* 0x0005580001267983 */ /* 0x000ea40000300a00 */
[----:B------:R-:W2:Y:S02]  /*30e10*/  LDL.LU.64 R32, [R1+0x540] ;  /* 0x0005400001207983 */ /* 0x000ea40000300a00 */
[----:B------:R-:W2:Y:S01]  /*30e20*/  LDL.LU.64 R34, [R1+0x548] ;  /* 0x0005480001227983 */ /* 0x000ea20000300a00 */
[----:B----4-:R-:W4:Y:S01]  /*30e30*/  LDL.LU.64 R20, [R1+0x530] ;  /* 0x0005300001147983 */ /* 0x010f220000300a00 */
[----:B------:R-:W4:Y:S02]  /*30e40*/  LDL.LU.64 R22, [R1+0x538] ;  /* 0x0005380001167983 */ /* 0x000f240000300a00 */
[----:B------:R0:W-:Y:S02]  /*30e50*/  STL.64 [R1+0x2098], R28 ;  /* 0x0020981c01007387 */ /* 0x0001e40000100a00 */
[----:B0-----:R-:W2:Y:S01]  /*30e60*/  LDL.LU.64 R28, [R1+0x3b0] ;  /* 0x0003b000011c7983 */ /* 0x001ea20000300a00 */
[----:B------:R-:W2:Y:S02]  /*30e70*/  LDL.LU.64 R30, [R1+0x3b8] ;  /* 0x0003b800011e7983 */ /* 0x000ea40000300a00 */
[----:B------:R-:W-:-:S02]  /*30e80*/  IMAD.MOV.U32 R16, RZ, RZ, R61 ;  /* 0x000000ffff107224 */ /* 0x000fc400078e003d */
[----:B------:R-:W-:Y:S02]  /*30e90*/  IMAD.MOV.U32 R17, RZ, RZ, R60 ;  /* 0x000000ffff117224 */ /* 0x000fe400078e003c */
[----:B------:R-:W-:Y:S02]  /*30ea0*/  IMAD.MOV.U32 R56, RZ, RZ, R46 ;  /* 0x000000ffff387224 */ /* 0x000fe400078e002e */
[----:B------:R-:W-:-:S03]  /*30eb0*/  IMAD.MOV.U32 R41, RZ, RZ, R47 ;  /* 0x000000ffff297224 */ /* 0x000fc600078e002f */
[C---:B--2---:R-:W-:Y:S07]  /*30ec0*/  HMMA.16816.F32 R28, R8.reuse, R16, R28 ;  /* 0x00000010081c723c */ /* 0x044fee000000181c */
[----:B------:R-:W-:Y:S02]  /*30ed0*/  IMAD.MOV.U32 R16, RZ, RZ, R14 ;  /* 0x000000ffff107224 */ /* 0x000fe400078e000e */
[----:B------:R-:W-:Y:S11]  /*30ee0*/  IMAD.MOV.U32 R17, RZ, RZ, R3 ;  /* 0x000000ffff117224 */ /* 0x000ff600078e0003 */
[----:B------:R-:W-:Y:S03]  /*30ef0*/  @!UPT UIADD3 URZ, URZ, URZ, URZ ;  /* 0x0000003f3f3ff290 */ /* 0x000fe6000fffe03f */
[----:B------:R-:W-:Y:S01]  /*30f00*/  STL.64 [R1+0x3b0], R28 ;  /* 0x0003b01c01007387 */ /* 0x000fe20000100a00 */
[----:B------:R-:W-:Y:S02]  /*30f10*/  STL.64 [R1+0x3b8], R30 ;  /* 0x0003b81e01007387 */ /* 0x000fe40000100a00 */
[----:B------:R0:W-:Y:S02]  /*30f20*/  STL.64 [R1+0x20a0], R16 ;  /* 0x0020a01001007387 */ /* 0x0001e40000100a00 */
[C---:B0-----:R-:W-:Y:S01]  /*30f30*/  HMMA.16816.F32 R16, R8.reuse, R56, R52 ;  /* 0x000000380810723c */ /* 0x041fe20000001834 */
[----:B------:R-:W-:Y:S02]  /*30f40*/  IMAD.MOV.U32 R28, RZ, RZ, R2 ;  /* 0x000000ffff1c7224 */ /* 0x000fe400078e0002 */
[----:B------:R-:W-:Y:S11]  /*30f50*/  IMAD.MOV.U32 R29, RZ, RZ, R0 ;  /* 0x000000ffff1d7224 */ /* 0x000ff600078e0000 */
[----:B------:R-:W-:Y:S09]  /*30f60*/  @!UPT UIADD3 URZ, URZ, URZ, URZ ;  /* 0x0000003f3f3ff290 */ /* 0x000ff2000fffe03f */
[----:B------:R-:W-:Y:S01]  /*30f70*/  STL.64 [R1+0x3a0], R16 ;  /* 0x0003a01001007387 */ /* 0x000fe20000100a00 */
[----:B------:R3:W-:Y:S02]  /*30f80*/  STL.64 [R1+0x3a8], R18 ;  /* 0x0003a81201007387 */ /* 0x0007e40000100a00 */
[C---:B---3--:R-:W-:Y:S01]  /*30f90*/  HMMA.16816.F32 R16, R8.reuse, R44, R48 ;  /* 0x0000002c0810723c */ /* 0x048fe20000001830 */
[----:B------:R0:W-:Y:S07]  /*30fa0*/  STL.64 [R1+0x20a8], R28 ;  /* 0x0020a81c01007387 */ /* 0x0001ee0000100a00 */
[C---:B------:R-:W-:Y:S08]  /*30fb0*/  HMMA.16816.F32 R24, R8.reuse, R24, R32 ;  /* 0x000000180818723c */ /* 0x040ff00000001820 */
[C---:B0-----:R-:W-:Y:S07]  /*30fc0*/  HMMA.16816.F32 R28, R8.reuse, R40, R36 ;  /* 0x00000028081c723c */ /* 0x041fee0000001824 */
[----:B------:R-:W-:Y:S01]  /*30fd0*/  STL.64 [R1+0x560], R16 ;  /* 0x0005601001007387 */ /* 0x000fe20000100a00 */
[----:B------:R4:W-:Y:S02]  /*30fe0*/  STL.64 [R1+0x568], R18 ;  /* 0x0005681201007387 */ /* 0x0009e40000100a00 */
[----:B----4-:R-:W-:Y:S11]  /*30ff0*/  HMMA.16816.F32 R16, R8, R12, R20 ;  /* 0x0000000c0810723c */ /* 0x010ff60000001814 */
[----:B------:R-:W-:Y:S02]  /*31000*/  @!UPT UIADD3 URZ, URZ, URZ, URZ ;  /* 0x0000003f3f3ff290 */ /* 0x000fe4000fffe03f */
[----:B------:R0:W-:Y:S01]  /*31010*/  STL.64 [R1+0x550], R28 ;  /* 0x0005501c01007387 */ /* 0x0001e20000100a00 */
[----:B------:R1:W-:Y:S02]  /*31020*/  STL.64 [R1+0x558], R30 ;  /* 0x0005581e01007387 */ /* 0x0003e40000100a00 */
[----:B------:R-:W-:Y:S02]  /*31030*/  STL.64 [R1+0x540], R24 ;  /* 0x0005401801007387 */ /* 0x000fe40000100a00 */
[----:B------:R-:W-:Y:S02]  /*31040*/  STL.64 [R1+0x548], R26 ;  /* 0x0005481a01007387 */ /* 0x000fe40000100a00 */
[----:B------:R-:W-:Y:S02]  /*31050*/  IMAD.MOV.U32 R2, RZ, RZ, R12 ;  /* 0x000000ffff027224 */ /* 0x000fe400078e000c */
[----:B------:R-:W-:Y:S01]  /*31060*/  IMAD.MOV.U32 R0, RZ, RZ, R13 ;  /* 0x000000ffff007224 */ /* 0x000fe200078e000d */
[----:B------:R2:W-:Y:S01]  /*31070*/  STL.64 [R1+0x530], R16 ;  /* 0x0005301001007387 */ /* 0x0005e20000100a00 */
[----:B------:R3:W-:Y:S02]  /*31080*/  STL.64 [R1+0x538], R18 ;  /* 0x0005381201007387 */ /* 0x0007e40000100a00 */
[----:B------:R-:W4:Y:S02]  /*31090*/  LDL.LU.64 R12, [R1+0x520] ;  /* 0x00052000010c7983 */ /* 0x000f240000300a00 */
[----:B------:R-:W4:Y:S01]  /*310a0*/  LDL.LU.64 R14, [R1+0x528] ;  /* 0x00052800010e7983 */ /* 0x000f220000300a00 */
[----:B0-----:R-:W4:Y:S01]  /*310b0*/  LDL.LU.64 R28, [R1+0x510] ;  /* 0x00051000011c7983 */ /* 0x001f220000300a00 */
[----:B-1----:R-:W4:Y:S03]  /*310c0*/  LDL.LU.64 R30, [R1+0x518] ;  /* 0x00051800011e7983 */ /* 0x002f260000300a00 */
[----:B--2---:R-:W2:Y:S01]  /*310d0*/  LDL.LU.64 R16, [R1+0x500] ;  /* 0x0005000001107983 */ /* 0x004ea20000300a00 */
[----:B---3--:R-:W2:Y:S02]  /*310e0*/  LDL.LU.64 R18, [R1+0x508] ;  /* 0x0005080001127983 */ /* 0x008ea40000300a00 */
[----:B------:R-:W3:Y:S02]  /*310f0*/  LDL.LU.64 R36, [R1+0x4f0] ;  /* 0x0004f00001247983 */ /* 0x000ee40000300a00 */
[----:B------:R-:W3:Y:S01]  /*31100*/  LDL.LU.64 R38, [R1+0x4f8] ;  /* 0x0004f80001267983 */ /* 0x000ee20000300a00 */
[----:B------:R-:W2:Y:S01]  /*31110*/  LDL.LU.64 R52, [R1+0x4e0] ;  /* 0x0004e00001347983 */ /* 0x000ea20000300a00 */
[----:B------:R-:W2:Y:S02]  /*31120*/  LDL.LU.64 R54, [R1+0x4e8] ;  /* 0x0004e80001367983 */ /* 0x000ea40000300a00 */
[----:B------:R-:W2:Y:S02]  /*31130*/  LDL.LU.64 R32, [R1+0x4d0] ;  /* 0x0004d00001207983 */ /* 0x000ea40000300a00 */
[----:B------:R-:W2:Y:S01]  /*31140*/  LDL.LU.64 R34, [R1+0x4d8] ;  /* 0x0004d80001227983 */ /* 0x000ea20000300a00 */
[----:B------:R-:W2:Y:S01]  /*31150*/  LDL.LU.64 R20, [R1+0x4c0] ;  /* 0x0004c00001147983 */ /* 0x000ea20000300a00 */
[----:B------:R-:W2:Y:S02]  /*31160*/  LDL.LU.64 R22, [R1+0x4c8] ;  /* 0x0004c80001167983 */ /* 0x000ea40000300a00 */
[----:B------:R-:W2:Y:S02]  /*31170*/  LDL.LU.64 R56, [R1+0x4b0] ;  /* 0x0004b00001387983 */ /* 0x000ea40000300a00 */
[----:B------:R-:W2:Y:S01]  /*31180*/  LDL.LU.64 R58, [R1+0x4b8] ;  /* 0x0004b800013a7983 */ /* 0x000ea20000300a00 */
[----:B------:R-:W2:Y:S01]  /*31190*/  LDL.LU.64 R48, [R1+0x4a0] ;  /* 0x0004a00001307983 */ /* 0x000ea20000300a00 */
[----:B------:R-:W-:-:S02]  /*311a0*/  IMAD.MOV.U32 R6, RZ, RZ, R44 ;  /* 0x000000ffff067224 */ /* 0x000fc400078e002c */
[----:B------:R-:W-:Y:S02]  /*311b0*/  IMAD.MOV.U32 R3, RZ, RZ, R45 ;  /* 0x000000ffff037224 */ /* 0x000fe400078e002d */
[----:B------:R-:W2:Y:S01]  /*311c0*/  LDL.LU.64 R50, [R1+0x4a8] ;  /* 0x0004a80001327983 */ /* 0x000ea20000300a00 */
[----:B------:R-:W2:Y:S01]  /*311d0*/  LDL.LU.64 R44, [R1+0x490] ;  /* 0x00049000012c7983 */ /* 0x000ea20000300a00 */
[----:B------:R-:W2:Y:S02]  /*311e0*/  LDL.LU.64 R46, [R1+0x498] ;  /* 0x00049800012e7983 */ /* 0x000ea40000300a00 */
[----:B------:R-:W2:Y:S02]  /*311f0*/  LDL.LU.64 R24, [R1+0x480] ;  /* 0x0004800001187983 */ /* 0x000ea40000300a00 */
[----:B------:R-:W2:Y:S01]  /*31200*/  LDL.LU.64 R26, [R1+0x488] ;  /* 0x00048800011a7983 */ /* 0x000ea20000300a00 */
[----:B------:R-:W2:Y:S01]  /*31210*/  LDL.LU.64 R40, [R1+0x470] ;  /* 0x0004700001287983 */ /* 0x000ea20000300a00 */
[----:B------:R-:W2:Y:S01]  /*31220*/  LDL.LU.64 R42, [R1+0x478] ;  /* 0x00047800012a7983 */ /* 0x000ea20000300a00 */
[C---:B----4-:R-:W-:Y:S11]  /*31230*/  HMMA.16816.F32 R12, R8.reuse, R4, R12 ;  /* 0x00000004080c723c */ /* 0x050ff6000000180c */
[----:B------:R-:W-:Y:S11]  /*31240*/  @!UPT UIADD3 URZ, URZ, URZ, URZ ;  /* 0x0000003f3f3ff290 */ /* 0x000ff6000fffe03f */
[----:B------:R-:W-:Y:S01]  /*31250*/  @!UPT UIADD3 URZ, URZ, URZ, URZ ;  /* 0x0000003f3f3ff290 */ /* 0x000fe2000fffe03f */
[----:B------:R0:W-:Y:S01]  /*31260*/  STL.64 [R1+0x520], R12 ;  /* 0x0005200c01007387 */ /* 0x0001e20000100a00 */
[----:B------:R1:W-:Y:S03]  /*31270*/  STL.64 [R1+0x528], R14 ;  /* 0x0005280e01007387 */ /* 0x0003e60000100a00 */
[----:B0-----:R-:W1:Y:S02]  /*31280*/  LDL.LU.64 R12, [R1+0x20b0] ;  /* 0x0020b000010c7983 */ /* 0x001e640000300a00 */
[C---:B-1----:R-:W-:Y:S02]  /*31290*/  HMMA.16816.F32 R12, R8.reuse, R12, R28 ;  /* 0x0000000c080c723c */ /* 0x042fe4000000181c */
[----:B------:R-:W2:Y:S11]  /*312a0*/  LDL.LU.64 R28, [R1+0x20a8] ;  /* 0x0020a800011c7983 */ /* 0x000eb60000300a00 */
[----:B------:R-:W-:Y:S10]  /*312b0*/  @!UPT UIADD3 URZ, URZ, URZ, URZ ;  /* 0x0000003f3f3ff290 */ /* 0x000ff4000fffe03f */
[----:B------:R0:W-:Y:S01]  /*312c0*/  STL.64 [R1+0x510], R12 ;  /* 0x0005100c01007387 */ /* 0x0001e20000100a00 */
[----:B------:R1:W-:Y:S03]  /*312d0*/  STL.64 [R1+0x518], R14 ;  /* 0x0005180e01007387 */ /* 0x0003e60000100a00 */
[----:B0-----:R-:W4:Y:S01]  /*312e0*/  LDL.LU.64 R12, [R1+0x460] ;  /* 0x00046000010c7983 */ /* 0x001f220000300a00 */
[----:B-1----:R-:W4:Y:S01]  /*312f0*/  LDL.LU.64 R14, [R1+0x468] ;  /* 0x00046800010e7983 */ /* 0x002f220000300a00 */
[C---:B--2---:R-:W-:Y:S02]  /*31300*/  HMMA.16816.F32 R28, R8.reuse, R28, R16 ;  /* 0x0000001c081c723c */ /* 0x044fe40000001810 */
[----:B------:R-:W3:Y:S11]  /*31310*/  LDL.LU.64 R16, [R1+0x20a0] ;  /* 0x0020a00001107983 */ /* 0x000ef60000300a00 */
[----:B------:R-:W-:Y:S10]  /*31320*/  @!UPT UIADD3 URZ, URZ, URZ, URZ ;  /* 0x0000003f3f3ff290 */ /* 0x000ff4000fffe03f */
[----:B------:R0:W-:Y:S01]  /*31330*/  STL.64 [R1+0x500], R28 ;  /* 0x0005001c01007387 */ /* 0x0001e20000100a00 */
[----:B------:R1:W-:Y:S03]  /*31340*/  STL.64 [R1+0x508], R30 ;  /* 0x0005081e01007387 */ /* 0x0003e60000100a00 */
[----:B0-----:R-:W1:Y:S01]  /*31350*/  LDL.LU.64 R28, [R1+0x2098] ;  /* 0x00209800011c7983 */ /* 0x001e620000300a00 */
[C---:B---3--:R-:W-:Y:S03]  /*31360*/  HMMA.16816.F32 R16, R8.reuse, R16, R36 ;  /* 0x000000100810723c */ /* 0x048fe60000001824 */
[----:B------:R-:W2:Y:S11]  /*31370*/  LDL.LU.64 R36, [R1+0x2090] ;  /* 0x0020900001247983 */ /* 0x000eb60000300a00 */
[----:B------:R-:W-:Y:S09]  /*31380*/  @!UPT UIADD3 URZ, URZ, URZ, URZ ;  /* 0x0000003f3f3ff290 */ /* 0x000ff2000fffe03f */
[----:B------:R-:W-:Y:S01]  /*31390*/  STL.64 [R1+0x4f0], R16 ;  /* 0x0004f01001007387 */ /* 0x000fe20000100a00 */
[----:B------:R0:W-:Y:S01]  /*313a0*/  STL.64 [R1+0x4f8], R18 ;  /* 0x0004f81201007387 */ /* 0x0001e20000100a00 */
[C---:B-1----:R-:W-:Y:S02]  /*313b0*/  HMMA.16816.F32 R28, R8.reuse, R28, R52 ;  /* 0x0000001c081c723c */ /* 0x042fe40000001834 */
[----:B0-----:R-:W3:Y:S01]  /*313c0*/  LDL.LU R18, [R1+0x2088] ;  /* 0x0020880001127983 */ /* 0x001ee20000300800 */
[----:B------:R-:W3:Y:S02]  /*313d0*/  LDL.LU.64 R16, [R1+0x2080] ;  /* 0x0020800001107983 */ /* 0x000ee40000300a00 */
[----:B------:R-:W3:Y:S11]  /*313e0*/  LDL.LU.64 R52, [R1+0x2078] ;  /* 0x0020780001347983 */ /* 0x000ef60000300a00 */
[----:B------:R-:W-:Y:S07]  /*313f0*/  @!UPT UIADD3 URZ, URZ, URZ, URZ ;  /* 0x0000003f3f3ff290 */ /* 0x000fee000fffe03f */
[----:B------:R0:W-:Y:S01]  /*31400*/  STL.64 [R1+0x4e0], R28 ;  /* 0x0004e01c01007387 */ /* 0x0001e20000100a00 */
[----:B------:R-:W-:Y:S03]  /*31410*/  STL.64 [R1+0x4e8], R30 ;  /* 0x0004e81e01007387 */ /* 0x000fe60000100a00 */
[----:B0-----:R-:W4:Y:S01]  /*31420*/  LDL.LU.64 R28, [R1+0x2070] ;  /* 0x00207000011c7983 */ /* 0x001f220000300a00 */
[C---:B--2---:R-:W-:Y:S03]  /*31430*/  HMMA.16816.F32 R36, R8.reuse, R36, R32 ;  /* 0x000000240824723c */ /* 0x044fe60000001820 */
[----:B------:R-:W2:Y:S11]  /*31440*/  LDL.LU.64 R32, [R1+0x2068] ;  /* 0x0020680001207983 */ /* 0x000eb60000300a00 */
[----:B------:R-:W-:Y:S09]  /*31450*/  @!UPT UIADD3 URZ, URZ, URZ, URZ ;  /* 0x0000003f3f3ff290 */ /* 0x000ff2000fffe03f */
[----:B------:R0:W-:Y:S01]  /*31460*/  STL.64 [R1+0x4d0], R36 ;  /* 0x0004d02401007387 */ /* 0x0001e20000100a00 */
[----:B------:R-:W-:Y:S03]  /*31470*/  STL.64 [R1+0x4d8], R38 ;  /* 0x0004d82601007387 */ /* 0x000fe60000100a00 */
[----:B0-----:R-:W2:Y:S01]  /*31480*/  LDL.LU.64 R36, [R1+0x2060] ;  /* 0x0020600001247983 */ /* 0x001ea20000300a00 */
[C---:B---3--:R-:W-:Y:S01]  /*31490*/  HMMA.16816.F32 R52, R8.reuse, R52, R20 ;  /* 0x000000340834723c */ /* 0x048fe20000001814 */
[----:B------:R-:W3:Y:S07]  /*314a0*/  LDL.LU.64 R20, [R1+0x2058] ;  /* 0x0020580001147983 */ /* 0x000eee0000300a00 */
[C---:B----4-:R-:W-:Y:S11]  /*314b0*/  HMMA.16816.F32 R28, R8.reuse, R28, R56 ;  /* 0x0000001c081c723c */ /* 0x050ff60000001838 */
[----:B------:R-:W-:Y:S04]  /*314c0*/  @!UPT UIADD3 URZ, URZ, URZ, URZ ;  /* 0x0000003f3f3ff290 */ /* 0x000fe8000fffe03f */
[----:B------:R-:W-:Y:S01]  /*314d0*/  STL.64 [R1+0x4c0], R52 ;  /* 0x0004c03401007387 */ /* 0x000fe20000100a00 */
[----:B------:R0:W-:Y:S03]  /*314e0*/  STL.64 [R1+0x4c8], R54 ;  /* 0x0004c83601007387 */ /* 0x0001e60000100a00 */
[----:B0-----:R-:W4:Y:S01]  /*314f0*/  LDL.LU.64 R54, [R1+0x2050] ;  /* 0x0020500001367983 */ /* 0x001f220000300a00 */
[----:B------:R-:W4:Y:S02]  /*31500*/  LDL.LU.64 R52, [R1+0x2048] ;  /* 0x0020480001347983 */ /* 0x000f240000300a00 */
[----:B------:R-:W4:Y:S02]  /*31510*/  LDL.LU.64 R58, [R1+0x2040] ;  /* 0x00204000013a7983 */ /* 0x000f240000300a00 */
[----:B------:R-:W4:Y:S01]  /*31520*/  LDL.LU.64 R56, [R1+0x2038] ;  /* 0x0020380001387983 */ /* 0x000f220000300a00 */
[----:B------:R-:W-:Y:S01]  /*31530*/  STL.64 [R1+0x4b0], R28 ;  /* 0x0004b01c01007387 */ /* 0x000fe20000100a00 */
[----:B------:R0:W-:Y:S03]  /*31540*/  STL.64 [R1+0x4b8], R30 ;  /* 0x0004b81e01007387 */ /* 0x0001e60000100a00 */
[----:B0-----:R-:W4:Y:S01]  /*31550*/  LDL.LU.64 R30, [R1+0x2030] ;  /* 0x00203000011e7983 */ /* 0x001f220000300a00 */
[----:B------:R-:W4:Y:S01]  /*31560*/  LDL.LU.64 R28, [R1+0x2028] ;  /* 0x00202800011c7983 */ /* 0x000f220000300a00 */
[C---:B--2---:R-:W-:Y:S02]  /*31570*/  HMMA.16816.F32 R32, R8.reuse, R32, R48 ;  /* 0x000000200820723c */ /* 0x044fe40000001830 */
[----:B------:R-:W2:Y:S01]  /*31580*/  LDL.LU.64 R50, [R1+0x2020] ;  /* 0x0020200001327983 */ /* 0x000ea20000300a00 */
[----:B------:R-:W2:Y:S05]  /*31590*/  LDL.LU.64 R48, [R1+0x2018] ;  /* 0x0020180001307983 */ /* 0x000eaa0000300a00 */
[C---:B------:R-:W-:Y:S08]  /*315a0*/  HMMA.16816.F32 R36, R8.reuse, R36, R44 ;  /* 0x000000240824723c */ /* 0x040ff0000000182c */
[C---:B---3--:R-:W-:Y:S07]  /*315b0*/  HMMA.16816.F32 R20, R8.reuse, R20, R24 ;  /* 0x000000140814723c */ /* 0x048fee0000001818 */
[----:B------:R0:W-:Y:S01]  /*315c0*/  STL.64 [R1+0x4a0], R32 ;  /* 0x0004a02001007387 */ /* 0x0001e20000100a00 */
[----:B------:R1:W-:Y:S03]  /*315d0*/  STL.64 [R1+0x4a8], R34 ;  /* 0x0004a82201007387 */ /* 0x0003e60000100a00 */
[----:B0-----:R-:W4:Y:S01]  /*315e0*/  LDL.LU.64 R32, [R1+0x450] ;  /* 0x0004500001207983 */ /* 0x001f220000300a00 */
[----:B-1----:R-:W4:Y:S02]  /*315f0*/  LDL.LU.64 R34, [R1+0x458] ;  /* 0x0004580001227983 */ /* 0x002f240000300a00 */
[----:B------:R-:W3:Y:S01]  /*31600*/  LDL.LU.64 R44, [R1+0x2010] ;  /* 0x00201000012c7983 */ /* 0x000ee20000300a00 */
[----:B------:R-:W-:Y:S01]  /*31610*/  STL.64 [R1+0x490], R36 ;  /* 0x0004902401007387 */ /* 0x000fe20000100a00 */
[----:B------:R0:W-:Y:S03]  /*31620*/  STL.64 [R1+0x498], R38 ;  /* 0x0004982601007387 */ /* 0x0001e60000100a00 */
[----:B0-----:R-:W2:Y:S01]  /*31630*/  LDL.LU.64 R38, [R1+0x2008] ;  /* 0x0020080001267983 */ /* 0x001ea20000300a00 */
[----:B------:R-:W2:Y:S02]  /*31640*/  LDL.LU.64 R36, [R1+0x2000] ;  /* 0x0020000001247983 */ /* 0x000ea40000300a00 */
[----:B------:R-:W2:Y:S02]  /*31650*/  LDL.LU.64 R26, [R1+0x1ff8] ;  /* 0x001ff800011a7983 */ /* 0x000ea40000300a00 */
[----:B------:R-:W2:Y:S01]  /*31660*/  LDL.LU.64 R24, [R1+0x1ff0] ;  /* 0x001ff00001187983 */ /* 0x000ea20000300a00 */
[----:B------:R-:W-:Y:S01]  /*31670*/  STL.64 [R1+0x480], R20 ;  /* 0x0004801401007387 */ /* 0x000fe20000100a00 */
[----:B------:R0:W-:Y:S03]  /*31680*/  STL.64 [R1+0x488], R22 ;  /* 0x0004881601007387 */ /* 0x0001e60000100a00 */
[----:B0-----:R-:W3:Y:S01]  /*31690*/  LDL.LU.64 R22, [R1+0x1fe8] ;  /* 0x001fe80001167983 */ /* 0x001ee20000300a00 */
[----:B------:R-:W3:Y:S01]  /*316a0*/  LDL.LU.64 R20, [R1+0x1fe0] ;  /* 0x001fe00001147983 */ /* 0x000ee20000300a00 */
[C---:B----4-:R-:W-:Y:S08]  /*316b0*/  HMMA.16816.F32 R32, R8.reuse, R28, R32 ;  /* 0x0000001c0820723c */ /* 0x050ff00000001820 */
[C---:B--2---:R-:W-:Y:S08]  /*316c0*/  HMMA.16816.F32 R12, R8.reuse, R24, R12 ;  /* 0x00000018080c723c */ /* 0x044ff0000000180c */
[C---:B---3--:R-:W-:Y:S01]  /*316d0*/  HMMA.16816.F32 R40, R8.reuse, R20, R40 ;  /* 0x000000140828723c */ /* 0x048fe20000001828 */
[----:B------:R-:W-:Y:S01]  /*316e0*/  STL.64 [R1+0x1f48], R22 ;  /* 0x001f481601007387 */ /* 0x000fe20000100a00 */
[----:B------:R0:W-:Y:S11]  /*316f0*/  STL.64 [R1+0x1f40], R20 ;  /* 0x001f401401007387 */ /* 0x0001f60000100a00 */
[----:B------:R-:W-:Y:S10]  /*31700*/  @!UPT UIADD3 URZ, URZ, URZ, URZ ;  /* 0x0000003f3f3ff290 */ /* 0x000ff4000fffe03f */
        /* <DEDUP_REMOVED lines=14> */
[----:B------:R0:W-:Y:S02]  /*317f0*/  STL.64 [R1+0x450], R32 ;  /* 0x0004502001007387 */ /* 0x0001e40000100a00 */
[----:B------:R-:W-:Y:S01]  /*31800*/  STL.64 [R1+0x458], R34 ;  /* 0x0004582201007387 */ /* 0x000fe20000100a00 */
[----:B0-----:R-:W3:Y:S01]  /*31810*/  LDL.LU.64 R32, [R1+0x1fd8] ;  /* 0x001fd80001207983 */ /* 0x001ee20000300a00 */
[----:B------:R-:W-:Y:S02]  /*31820*/  STL.64 [R1+0x1f68], R30 ;  /* 0x001f681e01007387 */ /* 0x000fe40000100a00 */
[----:B------:R-:W-:Y:S01]  /*31830*/  STL.64 [R1+0x1f60], R28 ;  /* 0x001f601c01007387 */ /* 0x000fe20000100a00 */
[C---:B----4-:R-:W-:Y:S08]  /*31840*/  HMMA.16816.F32 R40, R8.reuse, R36, R40 ;  /* 0x000000240828723c */ /* 0x050ff00000001828 */
[C---:B---3--:R-:W-:Y:S11]  /*31850*/  HMMA.16816.F32 R20, R8.reuse, R32, R20 ;  /* 0x000000200814723c */ /* 0x048ff60000001814 */
[----:B------:R-:W-:Y:S11]  /*31860*/  @!UPT UIADD3 URZ, URZ, URZ, URZ ;  /* 0x0000003f3f3ff290 */ /* 0x000ff6000fffe03f */
[----:B------:R-:W-:Y:S01]  /*31870*/  @!UPT UIADD3 URZ, URZ, URZ, URZ ;  /* 0x0000003f3f3ff290 */ /* 0x000fe2000fffe03f */
[----:B------:R0:W-:Y:S01]  /*31880*/  STL.64 [R1+0x440], R20 ;  /* 0x0004401401007387 */ /* 0x0001e20000100a00 */
[----:B------:R1:W-:Y:S03]  /*31890*/  STL.64 [R1+0x448], R22 ;  /* 0x0004481601007387 */ /* 0x0003e60000100a00 */
[----:B0-----:R-:W3:Y:S01]  /*318a0*/  LDL.LU.64 R20, [R1+0x390] ;  /* 0x0003900001147983 */ /* 0x001ee20000300a00 */
[----:B-1----:R-:W3:Y:S02]  /*318b0*/  LDL.LU.64 R22, [R1+0x398] ;  /* 0x0003980001167983 */ /* 0x002ee40000300a00 */
[----:B------:R0:W-:Y:S02]  /*318c0*/  STL.64 [R1+0x1fb8], R32 ;  /* 0x001fb82001007387 */ /* 0x0001e40000100a00 */
[----:B0-----:R-:W4:Y:S01]  /*318d0*/  LDL.LU.64 R32, [R1+0x3f0] ;  /* 0x0003f00001207983 */ /* 0x001f220000300a00 */
[----:B------:R-:W4:Y:S02]  /*318e0*/  LDL.LU.64 R34, [R1+0x3f8] ;  /* 0x0003f80001227983 */ /* 0x000f240000300a00 */
[----:B------:R0:W-:Y:S02]  /*318f0*/  STL.64 [R1+0x430], R40 ;  /* 0x0004302801007387 */ /* 0x0001e40000100a00 */
[----:B------:R-:W-:Y:S01]  /*31900*/  STL.64 [R1+0x438], R42 ;  /* 0x0004382a01007387 */ /* 0x000fe20000100a00 */
[----:B0-----:R-:W2:Y:S01]  /*31910*/  LDL.LU.64 R40, [R1+0x1fd0] ;  /* 0x001fd00001287983 */ /* 0x001ea20000300a00 */
[----:B------:R-:W-:Y:S02]  /*31920*/  STL.64 [R1+0x1f38], R38 ;  /* 0x001f382601007387 */ /* 0x000fe40000100a00 */
[----:B------:R0:W-:Y:S02]  /*31930*/  STL.64 [R1+0x1f30], R36 ;  /* 0x001f302401007387 */ /* 0x0001e40000100a00 */
[----:B0-----:R-:W3:Y:S01]  /*31940*/  LDL.LU.64 R36, [R1+0x410] ;  /* 0x0004100001247983 */ /* 0x001ee20000300a00 */
[----:B------:R-:W3:Y:S01]  /*31950*/  LDL.LU.64 R38, [R1+0x418] ;  /* 0x0004180001267983 */ /* 0x000ee20000300a00 */
[C---:B--2---:R-:W-:Y:S08]  /*31960*/  HMMA.16816.F32 R12, R8.reuse, R40, R12 ;  /* 0x00000028080c723c */ /* 0x044ff0000000180c */
[C---:B---3--:R-:W-:Y:S11]  /*31970*/  HMMA.16816.F32 R36, R8.reuse, R44, R36 ;  /* 0x0000002c0824723c */ /* 0x048ff60000001824 */
[----:B------:R-:W-:Y:S04]  /*31980*/  @!UPT UIADD3 URZ, URZ, URZ, URZ ;  /* 0x0000003f3f3ff290 */ /* 0x000fe8000fffe03f */
[----:B------:R-:W-:Y:S01]  /*31990*/  STL.64 [R1+0x420], R12 ;  /* 0x0004200c01007387 */ /* 0x000fe20000100a00 */
[----:B------:R0:W-:Y:S03]  /*319a0*/  STL.64 [R1+0x428], R14 ;  /* 0x0004280e01007387 */ /* 0x0001e60000100a00 */
[----:B0-----:R-:W2:Y:S01]  /*319b0*/  LDL.LU.64 R14, [R1+0x1fc8] ;  /* 0x001fc800010e7983 */ /* 0x001ea20000300a00 */
[----:B------:R-:W2:Y:S03]  /*319c0*/  LDL.LU.64 R12, [R1+0x1fc0] ;  /* 0x001fc000010c7983 */ /* 0x000ea60000300a00 */
[----:B------:R-:W-:Y:S02]  /*319d0*/  STL.64 [R1+0x410], R36 ;  /* 0x0004102401007387 */ /* 0x000fe40000100a00 */
[----:B------:R0:W-:Y:S02]  /*319e0*/  STL.64 [R1+0x418], R38 ;  /* 0x0004182601007387 */ /* 0x0001e40000100a00 */
[C---:B0-----:R-:W-:Y:S01]  /*319f0*/  HMMA.16816.F32 R36, R8.reuse, R48, R24 ;  /* 0x000000300824723c */ /* 0x041fe20000001818 */
[----:B------:R-:W2:Y:S01]  /*31a00*/  LDL.LU.64 R24, [R1+0x5b0] ;  /* 0x0005b00001187983 */ /* 0x000ea20000300a00 */
[----:B------:R-:W2:Y:S11]  /*31a10*/  LDL.LU.64 R26, [R1+0x5b8] ;  /* 0x0005b800011a7983 */ /* 0x000eb60000300a00 */
[----:B------:R-:W-:Y:S10]  /*31a20*/  @!UPT UIADD3 URZ, URZ, URZ, URZ ;  /* 0x0000003f3f3ff290 */ /* 0x000ff4000fffe03f */
[----:B------:R-:W-:Y:S01]  /*31a30*/  STL.64 [R1+0x400], R36 ;  /* 0x0004002401007387 */ /* 0x000fe20000100a00 */
[----:B------:R4:W-:Y:S02]  /*31a40*/  STL.64 [R1+0x408], R38 ;  /* 0x0004082601007387 */ /* 0x0009e40000100a00 */
[C---:B----4-:R-:W-:Y:S08]  /*31a50*/  HMMA.16816.F32 R36, R8.reuse, R52, R32 ;  /* 0x000000340824723c */ /* 0x050ff00000001820 */
[----:B------:R-:W-:Y:S01]  /*31a60*/  HMMA.16816.F32 R8, R8, R56, R20 ;  /* 0x000000380808723c */ /* 0x000fe20000001814 */
[----:B------:R-:W-:Y:S01]  /*31a70*/  STL.64 [R1+0x1f78], R50 ;  /* 0x001f783201007387 */ /* 0x000fe20000100a00 */
[----:B------:R0:W-:Y:S03]  /*31a80*/  STL.64 [R1+0x1f70], R48 ;  /* 0x001f703001007387 */ /* 0x0001e60000100a00 */
[----:B0-----:R-:W3:Y:S01]  /*31a90*/  LDL.LU.64 R48, [R1+0x5c0] ;  /* 0x0005c00001307983 */ /* 0x001ee20000300a00 */
[----:B------:R-:W3:Y:S02]  /*31aa0*/  LDL.LU.64 R50, [R1+0x5c8] ;  /* 0x0005c80001327983 */ /* 0x000ee40000300a00 */
[----:B------:R-:W4:Y:S02]  /*31ab0*/  LDL.LU.64 R32, [R1+0xf0] ;  /* 0x0000f00001207983 */ /* 0x000f240000300a00 */
[----:B------:R-:W-:Y:S05]  /*31ac0*/  STL.64 [R1+0x1f88], R54 ;  /* 0x001f883601007387 */ /* 0x000fea0000100a00 */
[----:B------:R-:W-:Y:S01]  /*31ad0*/  STL.64 [R1+0x3f0], R36 ;  /* 0x0003f02401007387 */ /* 0x000fe20000100a00 */
[----:B------:R-:W-:Y:S02]  /*31ae0*/  STL.64 [R1+0x3f8], R38 ;  /* 0x0003f82601007387 */ /* 0x000fe40000100a00 */
[----:B------:R-:W-:Y:S05]  /*31af0*/  STL.64 [R1+0x1f80], R52 ;  /* 0x001f803401007387 */ /* 0x000fea0000100a00 */
[----:B------:R0:W-:Y:S01]  /*31b00*/  STL.64 [R1+0x390], R8 ;  /* 0x0003900801007387 */ /* 0x0001e20000100a00 */
[----:B------:R1:W-:Y:S01]  /*31b10*/  STL.64 [R1+0x398], R10 ;  /* 0x0003980a01007387 */ /* 0x0003e20000100a00 */
[----:B------:R-:W4:Y:S02]  /*31b20*/  LDL.LU.64 R20, [R1+0x5a0] ;  /* 0x0005a00001147983 */ /* 0x000f240000300a00 */
[----:B------:R-:W4:Y:S02]  /*31b30*/  LDL.LU.64 R22, [R1+0x5a8] ;  /* 0x0005a80001167983 */ /* 0x000f240000300a00 */
[----:B------:R-:W-:Y:S01]  /*31b40*/  STL.64 [R1+0x1f20], R58 ;  /* 0x001f203a01007387 */ /* 0x000fe20000100a00 */
[----:B------:R2:W-:Y:S04]  /*31b50*/  STL.64 [R1+0x1f18], R56 ;  /* 0x001f183801007387 */ /* 0x0005e80000100a00 */
[----:B0-----:R-:W4:Y:S01]  /*31b60*/  LDL.LU.64 R8, [R1+0x110] ;  /* 0x0001100001087983 */ /* 0x001f220000300a00 */
[----:B-1----:R-:W4:Y:S02]  /*31b70*/  LDL.64 R10, [R1+0x118] ;  /* 0x00011800010a7983 */ /* 0x002f240000100a00 */
[----:B------:R-:W-:-:S02]  /*31b80*/  IMAD.MOV.U32 R28, RZ, RZ, R18 ;  /* 0x000000ffff1c7224 */ /* 0x000fc400078e0012 */
[----:B------:R-:W-:Y:S02]  /*31b90*/  IMAD.MOV.U32 R29, RZ, RZ, R7 ;  /* 0x000000ffff1d7224 */ /* 0x000fe400078e0007 */
[----:B------:R-:W-:Y:S02]  /*31ba0*/  IMAD.MOV.U32 R46, RZ, RZ, R16 ;  /* 0x000000ffff2e7224 */ /* 0x000fe400078e0010 */
[----:B------:R-:W-:Y:S01]  /*31bb0*/  IMAD.MOV.U32 R47, RZ, RZ, R17 ;  /* 0x000000ffff2f7224 */ /* 0x000fe200078e0011 */
[C---:B--2---:R-:W-:Y:S08]  /*31bc0*/  HMMA.16816.F32 R24, R12.reuse, R16, R24 ;  /* 0x000000100c18723c */ /* 0x044ff00000001818 */
[C---:B---3--:R-:W-:Y:S01]  /*31bd0*/  HMMA.16816.F32 R28, R12.reuse, R28, R48 ;  /* 0x0000001c0c1c723c */ /* 0x048fe20000001830 */
[----:B------:R-:W2:Y:S07]  /*31be0*/  LDL.LU.64 R48, [R1+0xd0] ;  /* 0x0000d00001307983 */ /* 0x000eae0000300a00 */
[C---:B----4-:R-:W-:Y:S11]  /*31bf0*/  HMMA.16816.F32 R20, R12.reuse, R8, R20 ;  /* 0x000000080c14723c */ /* 0x050ff60000001814 */
[----:B------:R-:W-:Y:S04]  /*31c00*/  @!UPT UIADD3 URZ, URZ, URZ, URZ ;  /* 0x0000003f3f3ff290 */ /* 0x000fe8000fffe03f */
[----:B------:R0:W-:Y:S01]  /*31c10*/  STL.64 [R1+0x5c0], R28 ;  /* 0x0005c01c01007387 */ /* 0x0001e20000100a00 */
[----:B------:R-:W-:Y:S02]  /*31c20*/  STL.64 [R1+0x5c8], R30 ;  /* 0x0005c81e01007387 */ /* 0x000fe40000100a00 */
[----:B------:R1:W-:Y:S02]  /*31c30*/  STL.64 [R1+0x5b0], R24 ;  /* 0x0005b01801007387 */ /* 0x0003e40000100a00 */
[----:B------:R-:W-:Y:S01]  /*31c40*/  STL.64 [R1+0x5b8], R26 ;  /* 0x0005b81a01007387 */ /* 0x000fe20000100a00 */
[----:B------:R-:W3:Y:S01]  /*31c50*/  LDL.LU.64 R16, [R1+0x590] ;  /* 0x0005900001107983 */ /* 0x000ee20000300a00 */
[----:B------:R-:W3:Y:S02]  /*31c60*/  LDL.LU.64 R18, [R1+0x598] ;  /* 0x0005980001127983 */ /* 0x000ee40000300a00 */
[----:B------:R-:W4:Y:S02]  /*31c70*/  LDL.LU.64 R56, [R1+0x580] ;  /* 0x0005800001387983 */ /* 0x000f240000300a00 */
[----:B------:R-:W4:Y:S01]  /*31c80*/  LDL.LU.64 R58, [R1+0x588] ;  /* 0x00058800013a7983 */ /* 0x000f220000300a00 */
[----:B0-----:R-:W2:Y:S01]  /*31c90*/  LDL.64 R28, [R1+0x90] ;  /* 0x00009000011c7983 */ /* 0x001ea20000100a00 */
[----:B------:R-:W-:Y:S02]  /*31ca0*/  STL.64 [R1+0x1f98], R46 ;  /* 0x001f982e01007387 */ /* 0x000fe40000100a00 */
[----:B------:R0:W-:Y:S02]  /*31cb0*/  STL.64 [R1+0x1f90], R44 ;  /* 0x001f902c01007387 */ /* 0x0001e40000100a00 */
[----:B-1----:R-:W2:Y:S01]  /*31cc0*/  LDL.64 R24, [R1+0xc0] ;  /* 0x0000c00001187983 */ /* 0x002ea20000100a00 */
[----:B------:R1:W-:Y:S01]  /*31cd0*/  STL.64 [R1+0x5a0], R20 ;  /* 0x0005a01401007387 */ /* 0x0003e20000100a00 */
[----:B------:R-:W-:Y:S03]  /*31ce0*/  STL.64 [R1+0x5a8], R22 ;  /* 0x0005a81601007387 */ /* 0x000fe60000100a00 */
[----:B0-----:R-:W2:Y:S01]  /*31cf0*/  LDL.LU.64 R44, [R1+0x750] ;  /* 0x00075000012c7983 */ /* 0x001ea20000300a00 */
[----:B------:R-:W2:Y:S03]  /*31d00*/  LDL.LU.64 R46, [R1+0x758] ;  /* 0x00075800012e7983 */ /* 0x000ea60000300a00 */
[----:B-1----:R-:W2:Y:S01]  /*31d10*/  LDL.LU.64 R20, [R1+0x80] ;  /* 0x0000800001147983 */ /* 0x002ea20000300a00 */
[----:B------:R-:W-:Y:S02]  /*31d20*/  STL.64 [R1+0x1fa8], R10 ;  /* 0x001fa80a01007387 */ /* 0x000fe40000100a00 */
[----:B------:R0:W-:Y:S02]  /*31d30*/  STL.64 [R1+0x1fa0], R8 ;  /* 0x001fa00801007387 */ /* 0x0001e40000100a00 */
[----:B0-----:R-:W3:Y:S02]  /*31d40*/  LDL.LU.64 R8, [R1+0x100] ;  /* 0x0001000001087983 */ /* 0x001ee40000300a00 */
[C---:B---3--:R-:W-:Y:S11]  /*31d50*/  HMMA.16816.F32 R16, R12.reuse, R8, R16 ;  /* 0x000000080c10723c */ /* 0x048ff60000001810 */
[----:B------:R-:W-:Y:S11]  /*31d60*/  @!UPT UIADD3 URZ, URZ, URZ, URZ ;  /* 0x0000003f3f3ff290 */ /* 0x000ff6000fffe03f */
[----:B------:R-:W-:Y:S01]  /*31d70*/  @!UPT UIADD3 URZ, URZ, URZ, URZ ;  /* 0x0000003f3f3ff290 */ /* 0x000fe2000fffe03f */
[----:B------:R0:W-:Y:S01]  /*31d80*/  STL.64 [R1+0x590], R16 ;  /* 0x0005901001007387 */ /* 0x0001e20000100a00 */
[----:B------:R-:W-:Y:S02]  /*31d90*/  STL.64 [R1+0x598], R18 ;  /* 0x0005981201007387 */ /* 0x000fe40000100a00 */
[----:B0-----:R-:W-:Y:S02]  /*31da0*/  IMAD.MOV.U32 R17, RZ, RZ, R8 ;  /* 0x000000ffff117224 */ /* 0x001fe400078e0008 */
[----:B------:R-:W-:Y:S02]  /*31db0*/  IMAD.MOV.U32 R16, RZ, RZ, R9 ;  /* 0x000000ffff107224 */ /* 0x000fe400078e0009 */
[----:B------:R-:W3:Y:S01]  /*31dc0*/  LDL.LU.64 R8, [R1+0x740] ;  /* 0x0007400001087983 */ /* 0x000ee20000300a00 */
[----:B------:R-:W3:Y:S02]  /*31dd0*/  LDL.LU.64 R10, [R1+0x748] ;  /* 0x00074800010a7983 */ /* 0x000ee40000300a00 */
[----:B------:R4:W-:Y:S02]  /*31de0*/  STL.64 [R1+0x1fb0], R16 ;  /* 0x001fb01001007387 */ /* 0x0009e40000100a00 */
[----:B----4-:R-:W-:Y:S01]  /*31df0*/  HMMA.16816.F32 R16, R12, R32, R56 ;  /* 0x000000200c10723c */ /* 0x010fe20000001838 */
[----:B------:R-:W-:-:S02]  /*31e00*/  IMAD.MOV.U32 R36, RZ, RZ, R6 ;  /* 0x000000ffff247224 */ /* 0x000fc400078e0006 */
[----:B------:R-:W-:Y:S02]  /*31e10*/  IMAD.MOV.U32 R37, RZ, RZ, R3 ;  /* 0x000000ffff257224 */ /* 0x000fe400078e0003 */
[----:B------:R-:W-:Y:S02]  /*31e20*/  IMAD.MOV.U32 R6, RZ, RZ, R32 ;  /* 0x000000ffff067224 */ /* 0x000fe400078e0020 */
[----:B------:R-:W-:Y:S11]  /*31e30*/  IMAD.MOV.U32 R3, RZ, RZ, R33 ;  /* 0x000000ffff037224 */ /* 0x000ff600078e0021 */
[----:B------:R-:W-:Y:S05]  /*31e40*/  @!UPT UIADD3 URZ, URZ, URZ, URZ ;  /* 0x0000003f3f3ff290 */ /* 0x000fea000fffe03f */
[----:B------:R-:W-:Y:S01]  /*31e50*/  STL.64 [R1+0x580], R16 ;  /* 0x0005801001007387 */ /* 0x000fe20000100a00 */
[----:B------:R2:W-:Y:S02]  /*31e60*/  STL.64 [R1+0x588], R18 ;  /* 0x0005881201007387 */ /* 0x0005e40000100a00 */
[----:B------:R-:W4:Y:S02]  /*31e70*/  LDL.LU.64 R32, [R1+0x730] ;  /* 0x0007300001207983 */ /* 0x000f240000300a00 */
[----:B------:R-:W4:Y:S01]  /*31e80*/  LDL.LU.64 R34, [R1+0x738] ;  /* 0x0007380001227983 */ /* 0x000f220000300a00 */
[C---:B--2---:R-:W-:Y:S01]  /*31e90*/  HMMA.16816.F32 R16, R12.reuse, R36, R44 ;  /* 0x000000240c10723c */ /* 0x044fe2000000182c */
[----:B------:R-:W-:Y:S01]  /*31ea0*/  STL [R1+0x1edc], R3 ;  /* 0x001edc0301007387 */ /* 0x000fe20000100800 */
[----:B------:R-:W-:Y:S02]  /*31eb0*/  STL [R1+0x1ed8], R6 ;  /* 0x001ed80601007387 */ /* 0x000fe40000100800 */
[----:B------:R-:W2:Y:S02]  /*31ec0*/  LDL.LU.64 R56, [R1+0x720] ;  /* 0x0007200001387983 */ /* 0x000ea40000300a00 */
[----:B------:R-:W2:Y:S11]  /*31ed0*/  LDL.LU.64 R58, [R1+0x728] ;  /* 0x00072800013a7983 */ /* 0x000eb60000300a00 */
[----:B------:R-:W-:Y:S06]  /*31ee0*/  @!UPT UIADD3 URZ, URZ, URZ, URZ ;  /* 0x0000003f3f3ff290 */ /* 0x000fec000fffe03f */
[----:B------:R0:W-:Y:S01]  /*31ef0*/  STL.64 [R1+0x750], R16 ;  /* 0x0007501001007387 */ /* 0x0001e20000100a00 */
[----:B------:R-:W-:Y:S02]  /*31f00*/  STL.64 [R1+0x758], R18 ;  /* 0x0007581201007387 */ /* 0x000fe40000100a00 */
[----:B------:R-:W2:Y:S02]  /*31f10*/  LDL.LU.64 R44, [R1+0x710] ;  /* 0x00071000012c7983 */ /* 0x000ea40000300a00 */
[----:B------:R-:W2:Y:S01]  /*31f20*/  LDL.LU.64 R46, [R1+0x718] ;  /* 0x00071800012e7983 */ /* 0x000ea20000300a00 */
[----:B------:R-:W2:Y:S01]  /*31f30*/  LDL.LU.64 R36, [R1+0x700] ;  /* 0x0007000001247983 */ /* 0x000ea20000300a00 */
[----:B------:R-:W2:Y:S03]  /*31f40*/  LDL.LU.64 R38, [R1+0x708] ;  /* 0x0007080001267983 */ /* 0x000ea60000300a00 */
[----:B0-----:R-:W2:Y:S01]  /*31f50*/  LDL.LU.64 R16, [R1+0x70] ;  /* 0x0000700001107983 */ /* 0x001ea20000300a00 */
[C---:B---3--:R-:W-:Y:S11]  /*31f60*/  HMMA.16816.F32 R8, R12.reuse, R48, R8 ;  /* 0x000000300c08723c */ /* 0x048ff60000001808 */
[----:B------:R-:W-:Y:S11]  /*31f70*/  @!UPT UIADD3 URZ, URZ, URZ, URZ ;  /* 0x0000003f3f3ff290 */ /* 0x000ff6000fffe03f */
[----:B------:R-:W-:Y:S01]  /*31f80*/  @!UPT UIADD3 URZ, URZ, URZ, URZ ;  /* 0x0000003f3f3ff290 */ /* 0x000fe2000fffe03f */
[----:B------:R0:W-:Y:S01]  /*31f90*/  STL.64 [R1+0x740], R8 ;  /* 0x0007400801007387 */ /* 0x0001e20000100a00 */
[----:B------:R1:W-:Y:S03]  /*31fa0*/  STL.64 [R1+0x748], R10 ;  /* 0x0007480a01007387 */ /* 0x0003e60000100a00 */
[----:B0-----:R-:W3:Y:S01]  /*31fb0*/  LDL.LU.64 R8, [R1+0x6f0] ;  /* 0x0006f00001087983 */ /* 0x001ee20000300a00 */
[----:B-1----:R-:W3:Y:S01]  /*31fc0*/  LDL.LU.64 R10, [R1+0x6f8] ;  /* 0x0006f800010a7983 */ /* 0x002ee20000300a00 */
[----:B----4-:R-:W-:Y:S01]  /*31fd0*/  HMMA.16816.F32 R32, R12, R24, R32 ;  /* 0x000000180c20723c */ /* 0x010fe20000001820 */
[----:B------:R-:W-:Y:S02]  /*31fe0*/  IMAD.MOV.U32 R43, RZ, RZ, R48 ;  /* 0x000000ffff2b7224 */ /* 0x000fe400078e0030 */
[----:B------:R-:W-:Y:S02]  /*31ff0*/  IMAD.MOV.U32 R52, RZ, RZ, R2 ;  /* 0x000000ffff347224 */ /* 0x000fe400078e0002 */
[----:B------:R-:W-:-:S02]  /*32000*/  IMAD.MOV.U32 R53, RZ, RZ, R0 ;  /* 0x000000ffff357224 */ /* 0x000fc400078e0000 */
[----:B------:R-:W-:Y:S02]  /*32010*/  IMAD.MOV.U32 R42, RZ, RZ, R49 ;  /* 0x000000ffff2a7224 */ /* 0x000fe400078e0031 */
[----:B------:R-:W4:Y:S01]  /*32020*/  LDL.LU.64 R48, [R1+0x60] ;  /* 0x0000600001307983 */ /* 0x000f220000300a00 */
[----:B------:R-:W-:Y:S02]  /*32030*/  STL [R1+0x1ee4], R43 ;  /* 0x001ee42b01007387 */ /* 0x000fe40000100800 */
[----:B------:R-:W-:Y:S02]  /*32040*/  STL [R1+0x1ee0], R42 ;  /* 0x001ee02a01007387 */ /* 0x000fe40000100800 */
[----:B------:R-:W-:Y:S01]  /*32050*/  IMAD.MOV.U32 R3, RZ, RZ, R25 ;  /* 0x000000ffff037224 */ /* 0x000fe200078e0019 */
[C---:B--2---:R-:W-:Y:S08]  /*32060*/  HMMA.16816.F32 R52, R12.reuse, R52, R56 ;  /* 0x000000340c34723c */ /* 0x044ff00000001838 */
[----:B------:R0:W-:Y:S01]  /*32070*/  STL.64 [R1+0x730], R32 ;  /* 0x0007302001007387 */ /* 0x0001e20000100a00 */
[----:B------:R-:W-:Y:S03]  /*32080*/  STL.64 [R1+0x738], R34 ;  /* 0x0007382201007387 */ /* 0x000fe60000100a00 */
[----:B0-----:R-:W2:Y:S01]  /*32090*/  LDL.LU.64 R32, [R1+0x1fb8] ;  /* 0x001fb80001207983 */ /* 0x001ea20000300a00 */
[----:B------:R-:W2:Y:S01]  /*320a0*/  LDL.LU.64 R24, [R1+0x50] ;  /* 0x0000500001187983 */ /* 0x000ea20000300a00 */
[C---:B------:R-:W-:Y:S01]  /*320b0*/  HMMA.16816.F32 R44, R12.reuse, R4, R44 ;  /* 0x000000040c2c723c */ /* 0x040fe2000000182c */
[----:B------:R-:W-:Y:S01]  /*320c0*/  STL [R1+0x1ee8], R3 ;  /* 0x001ee80301007387 */ /* 0x000fe20000100800 */
[----:B------:R0:W-:Y:S06]  /*320d0*/  STL.64 [R1+0x1eb0], R4 ;  /* 0x001eb00401007387 */ /* 0x0001ec0000100a00 */
[----:B0-----:R-:W-:Y:S01]  /*320e0*/  HMMA.16816.F32 R4, R12, R28, R36 ;  /* 0x0000001c0c04723c */ /* 0x001fe20000001824 */
[----:B------:R-:W-:Y:S01]  /*320f0*/  STL.64 [R1+0x720], R52 ;  /* 0x0007203401007387 */ /* 0x000fe20000100a00 */
[----:B------:R-:W-:Y:S02]  /*32100*/  STL.64 [R1+0x728], R54 ;  /* 0x0007283601007387 */ /* 0x000fe40000100a00 */
[----:B------:R-:W-:-:S11]  /*32110*/  IMAD.MOV.U32 R3, RZ, RZ, R29 ;  /* 0x000000ffff037224 */ /* 0x000fd600078e001d */
[----:B------:R-:W-:Y:S01]  /*32120*/  STL.64 [R1+0x710], R44 ;  /* 0x0007102c01007387 */ /* 0x000fe20000100a00 */
[----:B------:R-:W-:Y:S02]  /*32130*/  STL.64 [R1+0x718], R46 ;  /* 0x0007182e01007387 */ /* 0x000fe40000100a00 */
[----:B------:R-:W2:Y:S02]  /*32140*/  LDL.LU.64 R36, [R1+0x40] ;  /* 0x0000400001247983 */ /* 0x000ea40000300a00 */
[----:B------:R-:W-:-:S03]  /*32150*/  IMAD.MOV.U32 R34, RZ, RZ, R20 ;  /* 0x000000ffff227224 */ /* 0x000fc600078e0014 */
[----:B------:R-:W-:Y:S01]  /*32160*/  STL.64 [R1+0x700], R4 ;  /* 0x0007000401007387 */ /* 0x000fe20000100a00 */
[----:B------:R0:W-:Y:S02]  /*32170*/  STL.64 [R1+0x708], R6 ;  /* 0x0007080601007387 */ /* 0x0001e40000100a00 */
[----:B------:R-:W2:Y:S02]  /*32180*/  LDL.LU.64 R56, [R1+0x30] ;  /* 0x0000300001387983 */ /* 0x000ea40000300a00 */
[----:B------:R-:W-:Y:S02]  /*32190*/  STL [R1+0x1efc], R3 ;  /* 0x001efc0301007387 */ /* 0x000fe40000100800 */
[----:B0-----:R-:W-:Y:S01]  /*321a0*/  IMAD.MOV.U32 R7, RZ, RZ, R21 ;  /* 0x000000ffff077224 */ /* 0x001fe200078e0015 */
[----:B---3--:R-:W-:Y:S11]  /*321b0*/  HMMA.16816.F32 R8, R12, R20, R8 ;  /* 0x000000140c08723c */ /* 0x008ff60000001808 */
[----:B------:R-:W-:Y:S11]  /*321c0*/  @!UPT UIADD3 URZ, URZ, URZ, URZ ;  /* 0x0000003f3f3ff290 */ /* 0x000ff6000fffe03f */
[----:B------:R-:W-:Y:S01]  /*321d0*/  @!UPT UIADD3 URZ, URZ, URZ, URZ ;  /* 0x0000003f3f3ff290 */ /* 0x000fe2000fffe03f */
[----:B------:R0:W-:Y:S01]  /*321e0*/  STL.64 [R1+0x6f0], R8 ;  /* 0x0006f00801007387 */ /* 0x0001e20000100a00 */
[----:B------:R1:W-:Y:S03]  /*321f0*/  STL.64 [R1+0x6f8], R10 ;  /* 0x0006f80a01007387 */ /* 0x0003e60000100a00 */
[----:B0-----:R-:W3:Y:S01]  /*32200*/  LDL.LU.64 R8, [R1+0x6d0] ;  /* 0x0006d00001087983 */ /* 0x001ee20000300a00 */
[----:B-1----:R-:W3:Y:S02]  /*32210*/  LDL.LU.64 R10, [R1+0x6d8] ;  /* 0x0006d800010a7983 */ /* 0x002ee40000300a00 */
[----:B------:R-:W3:Y:S02]  /*32220*/  LDL.LU.64 R44, [R1+0x6c0] ;  /* 0x0006c000012c7983 */ /* 0x000ee40000300a00 */
[----:B------:R-:W3:Y:S01]  /*32230*/  LDL.LU.64 R46, [R1+0x6c8] ;  /* 0x0006c800012e7983 */ /* 0x000ee20000300a00 */
[----:B------:R-:W3:Y:S01]  /*32240*/  LDL.LU.64 R52, [R1+0x20] ;  /* 0x0000200001347983 */ /* 0x000ee20000300a00 */
[----:B------:R-:W3:Y:S02]  /*32250*/  LDL.LU.64 R28, [R1+0x10] ;  /* 0x00001000011c7983 */ /* 0x000ee40000300a00 */
[----:B------:R-:W3:Y:S02]  /*32260*/  LDL.LU.64 R20, [R1] ;  /* 0x0000000001147983 */ /* 0x000ee40000300a00 */
[----:B------:R0:W-:Y:S01]  /*32270*/  STL [R1+0x1ef0], R7 ;  /* 0x001ef00701007387 */ /* 0x0001e20000100800 */
[----:B------:R-:W3:Y:S04]  /*32280*/  LDL.LU.64 R4, [R1+0x6e0] ;  /* 0x0006e00001047983 */ /* 0x000ee80000300a00 */
[----:B0-----:R-:W3:Y:S01]  /*32290*/  LDL.LU.64 R6, [R1+0x6e8] ;  /* 0x0006e80001067983 */ /* 0x001ee20000300a00 */
[----:B------:R-:W-:Y:S02]  /*322a0*/  STL [R1+0x1eec], R34 ;  /* 0x001eec2201007387 */ /* 0x000fe40000100800 */
[----:B------:R-:W-:-:S02]  /*322b0*/  IMAD.MOV.U32 R35, RZ, RZ, R17 ;  /* 0x000000ffff237224 */ /* 0x000fc400078e0011 */
[----:B------:R-:W-:Y:S02]  /*322c0*/  IMAD.MOV.U32 R0, RZ, RZ, R16 ;  /* 0x000000ffff007224 */ /* 0x000fe400078e0010 */
[----:B----4-:R-:W-:Y:S02]  /*322d0*/  IMAD.MOV.U32 R61, RZ, RZ, R48 ;  /* 0x000000ffff3d7224 */ /* 0x010fe400078e0030 */
[----:B------:R-:W-:Y:S02]  /*322e0*/  IMAD.MOV.U32 R2, RZ, RZ, R49 ;  /* 0x000000ffff027224 */ /* 0x000fe400078e0031 */
[----:B--2---:R-:W-:Y:S01]  /*322f0*/  IMAD.MOV.U32 R60, RZ, RZ, R25 ;  /* 0x000000ffff3c7224 */ /* 0x004fe200078e0019 */
[C---:B---3--:R-:W-:Y:S08]  /*32300*/  HMMA.16816.F32 R4, R12.reuse, R16, R4 ;  /* 0x000000100c04723c */ /* 0x048ff00000001804 */
[C---:B------:R-:W-:Y:S11]  /*32310*/  HMMA.16816.F32 R44, R12.reuse, R24, R44 ;  /* 0x000000180c2c723c */ /* 0x040ff6000000182c */
[----:B------:R-:W-:Y:S04]  /*32320*/  @!UPT UIADD3 URZ, URZ, URZ, URZ ;  /* 0x0000003f3f3ff290 */ /* 0x000fe8000fffe03f */
[----:B------:R-:W-:Y:S01]  /*32330*/  STL.64 [R1+0x6e0], R4 ;  /* 0x0006e00401007387 */ /* 0x000fe20000100a00 */
[----:B------:R0:W-:Y:S02]  /*32340*/  STL.64 [R1+0x6e8], R6 ;  /* 0x0006e80601007387 */ /* 0x0001e40000100a00 */
[----:B------:R-:W2:Y:S02]  /*32350*/  LDL.LU.64 R16, [R1+0x6b0] ;  /* 0x0006b00001107983 */ /* 0x000ea40000300a00 */
[----:B------:R-:W2:Y:S01]  /*32360*/  LDL.LU.64 R18, [R1+0x6b8] ;  /* 0x0006b80001127983 */ /* 0x000ea20000300a00 */
[----:B0-----:R-:W-:Y:S01]  /*32370*/  HMMA.16816.F32 R4, R12, R48, R8 ;  /* 0x000000300c04723c */ /* 0x001fe20000001808 */
[----:B------:R-:W-:Y:S01]  /*32380*/  STL [R1+0x1ef8], R35 ;  /* 0x001ef82301007387 */ /* 0x000fe20000100800 */
[----:B------:R-:W-:Y:S11]  /*32390*/  STL [R1+0x1ef4], R0 ;  /* 0x001ef40001007387 */ /* 0x000ff60000100800 */
[----:B------:R-:W-:Y:S10]  /*323a0*/  @!UPT UIADD3 URZ, URZ, URZ, URZ ;  /* 0x0000003f3f3ff290 */ /* 0x000ff4000fffe03f */
[----:B------:R-:W-:Y:S01]  /*323b0*/  STL.64 [R1+0x6d0], R4 ;  /* 0x0006d00401007387 */ /* 0x000fe20000100a00 */
[----:B------:R-:W-:Y:S02]  /*323c0*/  STL.64 [R1+0x6d8], R6 ;  /* 0x0006d80601007387 */ /* 0x000fe40000100a00 */
[----:B------:R-:W3:Y:S02]  /*323d0*/  LDL.LU.64 R8, [R1+0x6a0] ;  /* 0x0006a00001087983 */ /* 0x000ee40000300a00 */
[----:B------:R-:W3:Y:S01]  /*323e0*/  LDL.LU.64 R10, [R1+0x6a8] ;  /* 0x0006a800010a7983 */ /* 0x000ee20000300a00 */
[----:B------:R-:W-:Y:S01]  /*323f0*/  STL [R1+0x1f00], R61 ;  /* 0x001f003d01007387 */ /* 0x000fe20000100800 */
[----:B------:R0:W-:Y:S02]  /*32400*/  STL.64 [R1+0x6c0], R44 ;  /* 0x0006c02c01007387 */ /* 0x0001e40000100a00 */
[----:B------:R1:W-:Y:S01]  /*32410*/  STL.64 [R1+0x6c8], R46 ;  /* 0x0006c82e01007387 */ /* 0x0003e20000100a00 */
[----:B0-----:R-:W4:Y:S01]  /*32420*/  LDL.LU.64 R44, [R1+0x690] ;  /* 0x00069000012c7983 */ /* 0x001f220000300a00 */
[----:B-1----:R-:W4:Y:S02]  /*32430*/  LDL.LU.64 R46, [R1+0x698] ;  /* 0x00069800012e7983 */ /* 0x002f240000300a00 */
[----:B------:R-:W4:Y:S02]  /*32440*/  LDL.LU.64 R48, [R1+0x680] ;  /* 0x0006800001307983 */ /* 0x000f240000300a00 */
[----:B------:R-:W4:Y:S02]  /*32450*/  LDL.LU.64 R50, [R1+0x688] ;  /* 0x0006880001327983 */ /* 0x000f240000300a00 */
[----:B------:R-:W-:-:S02]  /*32460*/  IMAD.MOV.U32 R6, RZ, RZ, R24 ;  /* 0x000000ffff067224 */ /* 0x000fc400078e0018 */
[----:B------:R-:W4:Y:S01]  /*32470*/  LDL.LU.64 R24, [R1+0x670] ;  /* 0x0006700001187983 */ /* 0x000f220000300a00 */
[----:B------:R-:W4:Y:S02]  /*32480*/  LDL.LU.64 R26, [R1+0x678] ;  /* 0x00067800011a7983 */ /* 0x000f240000300a00 */
        /* <DEDUP_REMOVED lines=10> */
[C---:B--2---:R-:W-:Y:S08]  /*32530*/  HMMA.16816.F32 R16, R12.reuse, R36, R16 ;  /* 0x000000240c10723c */ /* 0x044ff00000001810 */
[C---:B---3--:R-:W-:Y:S11]  /*32540*/  HMMA.16816.F32 R8, R12.reuse, R56, R8 ;  /* 0x000000380c08723c */ /* 0x048ff60000001808 */
[----:B------:R-:W-:Y:S04]  /*32550*/  @!UPT UIADD3 URZ, URZ, URZ, URZ ;  /* 0x0000003f3f3ff290 */ /* 0x000fe8000fffe03f */
[----:B------:R0:W-:Y:S01]  /*32560*/  STL.64 [R1+0x6b0], R16 ;  /* 0x0006b01001007387 */ /* 0x0001e20000100a00 */
[----:B------:R-:W-:Y:S03]  /*32570*/  STL.64 [R1+0x6b8], R18 ;  /* 0x0006b81201007387 */ /* 0x000fe60000100a00 */
[----:B0-----:R-:W2:Y:S01]  /*32580*/  LDL.LU.64 R16, [R1+0x1fb0] ;  /* 0x001fb00001107983 */ /* 0x001ea20000300a00 */
[----:B------:R-:W3:Y:S01]  /*32590*/  LDL.LU.64 R36, [R1+0x660] ;  /* 0x0006600001247983 */ /* 0x000ee20000300a00 */
[C---:B----4-:R-:W-:Y:S08]  /*325a0*/  HMMA.16816.F32 R44, R12.reuse, R52, R44 ;  /* 0x000000340c2c723c */ /* 0x050ff0000000182c */
[C---:B------:R-:W-:Y:S08]  /*325b0*/  HMMA.16816.F32 R48, R12.reuse, R28, R48 ;  /* 0x0000001c0c30723c */ /* 0x040ff00000001830 */
[C---:B------:R-:W-:Y:S01]  /*325c0*/  HMMA.16816.F32 R24, R12.reuse, R20, R24 ;  /* 0x000000140c18723c */ /* 0x040fe20000001818 */
[----:B------:R-:W3:Y:S04]  /*325d0*/  LDL.LU.64 R38, [R1+0x668] ;  /* 0x0006680001267983 */ /* 0x000ee80000300a00 */
[----:B------:R-:W-:Y:S01]  /*325e0*/  STL.64 [R1+0x6a0], R8 ;  /* 0x0006a00801007387 */ /* 0x000fe20000100a00 */
[----:B------:R0:W-:Y:S03]  /*325f0*/  STL.64 [R1+0x6a8], R10 ;  /* 0x0006a80a01007387 */ /* 0x0001e60000100a00 */
[----:B0-----:R-:W4:Y:S01]  /*32600*/  LDL.LU.64 R10, [R1+0x1fa8] ;  /* 0x001fa800010a7983 */ /* 0x001f220000300a00 */
[----:B------:R-:W2:Y:S02]  /*32610*/  LDL.LU.64 R8, [R1+0x1fa0] ;  /* 0x001fa00001087983 */ /* 0x000ea40000300a00 */
[----:B------:R-:W2:Y:S02]  /*32620*/  LDL.LU.64 R56, [R1+0x650] ;  /* 0x0006500001387983 */ /* 0x000ea40000300a00 */
[----:B------:R-:W2:Y:S01]  /*32630*/  LDL.LU.64 R58, [R1+0x658] ;  /* 0x00065800013a7983 */ /* 0x000ea20000300a00 */
        /* <DEDUP_REMOVED lines=17> */
[----:B------:R-:W3:Y:S02]  /*32750*/  LDL.LU.64 R20, [R1+0x1f40] ;  /* 0x001f400001147983 */ /* 0x000ee40000300a00 */
[C---:B---3--:R-:W-:Y:S08]  /*32760*/  HMMA.16816.F32 R36, R12.reuse, R20, R36 ;  /* 0x000000140c24723c */ /* 0x048ff00000001824 */
[----:B--2---:R-:W-:Y:S11]  /*32770*/  HMMA.16816.F32 R56, R12, R24, R56 ;  /* 0x000000180c38723c */ /* 0x004ff60000001838 */
[----:B------:R-:W-:Y:S04]  /*32780*/  @!UPT UIADD3 URZ, URZ, URZ, URZ ;  /* 0x0000003f3f3ff290 */ /* 0x000fe8000fffe03f */
[----:B------:R0:W-:Y:S01]  /*32790*/  STL.64 [R1+0x660], R36 ;  /* 0x0006602401007387 */ /* 0x0001e20000100a00 */
[----:B------:R1:W-:Y:S03]  /*327a0*/  STL.64 [R1+0x668], R38 ;  /* 0x0006682601007387 */ /* 0x0003e60000100a00 */
[----:B0-----:R-:W2:Y:S01]  /*327b0*/  LDL.LU.64 R36, [R1+0x630] ;  /* 0x0006300001247983 */ /* 0x001ea20000300a00 */
[----:B-1----:R-:W2:Y:S02]  /*327c0*/  LDL.LU.64 R38, [R1+0x638] ;  /* 0x0006380001267983 */ /* 0x002ea40000300a00 */
[----:B------:R-:W-:Y:S02]  /*327d0*/  STL.64 [R1+0x1e20], R22 ;  /* 0x001e201601007387 */ /* 0x000fe40000100a00 */
[----:B------:R0:W-:Y:S01]  /*327e0*/  STL.64 [R1+0x1e18], R20 ;  /* 0x001e181401007387 */ /* 0x0001e20000100a00 */
[----:B------:R1:W-:Y:S01]  /*327f0*/  STL.64 [R1+0x650], R56 ;  /* 0x0006503801007387 */ /* 0x0003e20000100a00 */
[----:B------:R3:W-:Y:S02]  /*32800*/  STL.64 [R1+0x658], R58 ;  /* 0x0006583a01007387 */ /* 0x0007e40000100a00 */
[----:B0-----:R-:W-:Y:S01]  /*32810*/  IMAD.MOV.U32 R20, RZ, RZ, R17 ;  /* 0x000000ffff147224 */ /* 0x001fe200078e0011 */
[----:B-1----:R-:W4:Y:S01]  /*32820*/  LDL.LU.64 R56, [R1+0x610] ;  /* 0x0006100001387983 */ /* 0x002f220000300a00 */
[----:B------:R-:W-:-:S02]  /*32830*/  IMAD.MOV.U32 R21, RZ, RZ, R16 ;  /* 0x000000ffff157224 */ /* 0x000fc400078e0010 */
[----:B---3--:R-:W4:Y:S02]  /*32840*/  LDL.LU.64 R58, [R1+0x618] ;  /* 0x00061800013a7983 */ /* 0x008f240000300a00 */
[----:B------:R-:W3:Y:S01]  /*32850*/  LDL.LU.64 R16, [R1+0x600] ;  /* 0x0006000001107983 */ /* 0x000ee20000300a00 */
[----:B------:R-:W3:Y:S01]  /*32860*/  LDL.LU.64 R18, [R1+0x608] ;  /* 0x0006080001127983 */ /* 0x000ee20000300a00 */
[----:B------:R-:W-:Y:S02]  /*32870*/  STL.64 [R1+0x1e10], R26 ;  /* 0x001e101a01007387 */ /* 0x000fe40000100a00 */
[----:B------:R0:W-:Y:S02]  /*32880*/  STL.64 [R1+0x1e08], R24 ;  /* 0x001e081801007387 */ /* 0x0001e40000100a00 */
[----:B0-----:R-:W3:Y:S01]  /*32890*/  LDL.LU.64 R24, [R1+0x640] ;  /* 0x0006400001187983 */ /* 0x001ee20000300a00 */
[----:B------:R-:W3:Y:S01]  /*328a0*/  LDL.LU.64 R26, [R1+0x648] ;  /* 0x00064800011a7983 */ /* 0x000ee20000300a00 */
[C---:B--2---:R-:W-:Y:S08]  /*328b0*/  HMMA.16816.F32 R36, R12.reuse, R32, R36 ;  /* 0x000000200c24723c */ /* 0x044ff00000001824 */
[C---:B---3--:R-:W-:Y:S11]  /*328c0*/  HMMA.16816.F32 R24, R12.reuse, R28, R24 ;  /* 0x0000001c0c18723c */ /* 0x048ff60000001818 */
[----:B------:R-:W-:Y:S11]  /*328d0*/  @!UPT UIADD3 URZ, URZ, URZ, URZ ;  /* 0x0000003f3f3ff290 */ /* 0x000ff6000fffe03f */
[----:B------:R-:W-:Y:S01]  /*328e0*/  @!UPT UIADD3 URZ, URZ, URZ, URZ ;  /* 0x0000003f3f3ff290 */ /* 0x000fe2000fffe03f */
[----:B------:R0:W-:Y:S01]  /*328f0*/  STL.64 [R1+0x640], R24 ;  /* 0x0006401801007387 */ /* 0x0001e20000100a00 */
[----:B------:R1:W-:Y:S03]  /*32900*/  STL.64 [R1+0x648], R26 ;  /* 0x0006481a01007387 */ /* 0x0003e60000100a00 */
[----:B0-----:R-:W2:Y:S01]  /*32910*/  LDL.LU.64 R24, [R1+0x5f0] ;  /* 0x0005f00001187983 */ /* 0x001ea20000300a00 */
[----:B-1----:R-:W2:Y:S02]  /*32920*/  LDL.LU.64 R26, [R1+0x5f8] ;  /* 0x0005f800011a7983 */ /* 0x002ea40000300a00 */
[----:B------:R-:W-:Y:S02]  /*32930*/  STL.64 [R1+0x1e00], R30 ;  /* 0x001e001e01007387 */ /* 0x000fe40000100a00 */
[----:B------:R0:W-:Y:S02]  /*32940*/  STL.64 [R1+0x1df8], R28 ;  /* 0x001df81c01007387 */ /* 0x0001e40000100a00 */
[----:B0-----:R-:W3:Y:S01]  /*32950*/  LDL.LU.64 R28, [R1+0x620] ;  /* 0x00062000011c7983 */ /* 0x001ee20000300a00 */
[----:B------:R-:W3:Y:S02]  /*32960*/  LDL.LU.64 R30, [R1+0x628] ;  /* 0x00062800011e7983 */ /* 0x000ee40000300a00 */
[----:B------:R-:W-:Y:S02]  /*32970*/  STL.64 [R1+0x630], R36 ;  /* 0x0006302401007387 */ /* 0x000fe40000100a00 */
[----:B------:R0:W-:Y:S02]  /*32980*/  STL.64 [R1+0x638], R38 ;  /* 0x0006382601007387 */ /* 0x0001e40000100a00 */
[----:B0-----:R-:W2:Y:S01]  /*32990*/  LDL.LU.64 R38, [R1+0x1f38] ;  /* 0x001f380001267983 */ /* 0x001ea20000300a00 */
[----:B------:R-:W3:Y:S02]  /*329a0*/  LDL.LU.64 R36, [R1+0x1f30] ;  /* 0x001f300001247983 */ /* 0x000ee40000300a00 */
[----:B------:R-:W-:Y:S01]  /*329b0*/  STL.64 [R1+0x1df0], R32 ;  /* 0x001df02001007387 */ /* 0x000fe20000100a00 */
[----:B---3--:R-:W-:Y:S01]  /*329c0*/  HMMA.16816.F32 R28, R12, R36, R28 ;  /* 0x000000240c1c723c */ /* 0x008fe2000000181c */
[----:B--2---:R-:W-:Y:S01]  /*329d0*/  STL.64 [R1+0x1e30], R38 ;  /* 0x001e302601007387 */ /* 0x004fe20000100a00 */
[----:B------:R0:W-:Y:S05]  /*329e0*/  STL.64 [R1+0x1e28], R36 ;  /* 0x001e282401007387 */ /* 0x0001ea0000100a00 */
[----:B0-----:R-:W-:-:S02]  /*329f0*/  IMAD.MOV.U32 R36, RZ, RZ, R46 ;  /* 0x000000ffff247224 */ /* 0x001fc400078e002e */
[----:B------:R-:W-:Y:S11]  /*32a00*/  IMAD.MOV.U32 R37, RZ, RZ, R47 ;  /* 0x000000ffff257224 */ /* 0x000ff600078e002f */
[----:B------:R-:W-:Y:S03]  /*32a10*/  @!UPT UIADD3 URZ, URZ, URZ, URZ ;  /* 0x0000003f3f3ff290 */ /* 0x000fe6000fffe03f */
[----:B------:R-:W-:Y:S01]  /*32a20*/  STL.64 [R1+0x620], R28 ;  /* 0x0006201c01007387 */ /* 0x000fe20000100a00 */
[----:B------:R4:W-:Y:S02]  /*32a30*/  STL.64 [R1+0x628], R30 ;  /* 0x0006281e01007387 */ /* 0x0009e40000100a00 */
[----:B------:R-:W2:Y:S02]  /*32a40*/  LDL.LU R46, [R1+0x1f2c] ;  /* 0x001f2c00012e7983 */ /* 0x000ea40000300800 */
[----:B------:R-:W2:Y:S01]  /*32a50*/  LDL.LU R47, [R1+0x1f28] ;  /* 0x001f2800012f7983 */ /* 0x000ea20000300800 */
[C---:B----4-:R-:W-:Y:S01]  /*32a60*/  HMMA.16816.F32 R28, R12.reuse, R40, R56 ;  /* 0x000000280c1c723c */ /* 0x050fe20000001838 */
[----:B------:R-:W3:Y:S01]  /*32a70*/  LDL.LU.64 R56, [R1+0x5e0] ;  /* 0x0005e00001387983 */ /* 0x000ee20000300a00 */
[----:B------:R-:W3:Y:S06]  /*32a80*/  LDL.LU.64 R58, [R1+0x5e8] ;  /* 0x0005e800013a7983 */ /* 0x000eec0000300a00 */
[C---:B------:R-:W-:Y:S11]  /*32a90*/  HMMA.16816.F32 R24, R12.reuse, R48, R24 ;  /* 0x000000300c18723c */ /* 0x040ff60000001818 */
[----:B------:R-:W-:Y:S04]  /*32aa0*/  @!UPT UIADD3 URZ, URZ, URZ, URZ ;  /* 0x0000003f3f3ff290 */ /* 0x000fe8000fffe03f */
[----:B------:R-:W-:Y:S01]  /*32ab0*/  STL.64 [R1+0x610], R28 ;  /* 0x0006101c01007387 */ /* 0x000fe20000100a00 */
[----:B------:R0:W-:Y:S02]  /*32ac0*/  STL.64 [R1+0x618], R30 ;  /* 0x0006181e01007387 */ /* 0x0001e40000100a00 */
[C---:B0-----:R-:W-:Y:S01]  /*32ad0*/  HMMA.16816.F32 R28, R12.reuse, R44, R16 ;  /* 0x0000002c0c1c723c */ /* 0x041fe20000001810 */
[----:B------:R-:W-:Y:S01]  /*32ae0*/  STL.64 [R1+0x1e38], R40 ;  /* 0x001e382801007387 */ /* 0x000fe20000100a00 */
[----:B------:R-:W4:Y:S02]  /*32af0*/  LDL.LU.64 R16, [R1+0x370] ;  /* 0x0003700001107983 */ /* 0x000f240000300a00 */
[----:B------:R-:W4:Y:S11]  /*32b00*/  LDL.LU.64 R18, [R1+0x378] ;  /* 0x0003780001127983 */ /* 0x000f360000300a00 */
[----:B------:R-:W-:Y:S08]  /*32b10*/  @!UPT UIADD3 URZ, URZ, URZ, URZ ;  /* 0x0000003f3f3ff290 */ /* 0x000ff0000fffe03f */
[----:B------:R-:W-:Y:S01]  /*32b20*/  STL.64 [R1+0x600], R28 ;  /* 0x0006001c01007387 */ /* 0x000fe20000100a00 */
[----:B------:R-:W-:Y:S03]  /*32b30*/  STL.64 [R1+0x608], R30 ;  /* 0x0006081e01007387 */ /* 0x000fe60000100a00 */
[----:B--2---:R-:W-:Y:S01]  /*32b40*/  STL.64 [R1+0x1e48], R46 ;  /* 0x001e482e01007387 */ /* 0x004fe20000100a00 */
[----:B------:R0:W-:Y:S01]  /*32b50*/  STL.64 [R1+0x1e40], R44 ;  /* 0x001e402c01007387 */ /* 0x0001e20000100a00 */
[C---:B---3--:R-:W-:Y:S02]  /*32b60*/  HMMA.16816.F32 R56, R12.reuse, R52, R56 ;  /* 0x000000340c38723c */ /* 0x048fe40000001838 */
[----:B0-----:R-:W2:Y:S01]  /*32b70*/  LDL.LU.64 R44, [R1+0x8e0] ;  /* 0x0008e000012c7983 */ /* 0x001ea20000300a00 */
[----:B------:R-:W2:Y:S02]  /*32b80*/  LDL.LU.64 R46, [R1+0x8e8] ;  /* 0x0008e800012e7983 */ /* 0x000ea40000300a00 */
[----:B------:R0:W-:Y:S02]  /*32b90*/  STL.64 [R1+0x5f0], R24 ;  /* 0x0005f01801007387 */ /* 0x0001e40000100a00 */
[----:B------:R1:W-:Y:S01]  /*32ba0*/  STL.64 [R1+0x5f8], R26 ;  /* 0x0005f81a01007387 */ /* 0x0003e20000100a00 */
[----:B------:R-:W3:Y:S01]  /*32bb0*/  LDL.LU.64 R28, [R1+0x8d0] ;  /* 0x0008d000011c7983 */ /* 0x000ee20000300a00 */
[----:B------:R-:W3:Y:S03]  /*32bc0*/  LDL.LU.64 R30, [R1+0x8d8] ;  /* 0x0008d800011e7983 */ /* 0x000ee60000300a00 */
[----:B0-----:R-:W2:Y:S01]  /*32bd0*/  LDL.LU.64 R24, [R1+0x8c0] ;  /* 0x0008c00001187983 */ /* 0x001ea20000300a00 */
[----:B-1----:R-:W2:Y:S02]  /*32be0*/  LDL.LU.64 R26, [R1+0x8c8] ;  /* 0x0008c800011a7983 */ /* 0x002ea40000300a00 */
[----:B------:R-:W-:Y:S02]  /*32bf0*/  STL.64 [R1+0x1e58], R50 ;  /* 0x001e583201007387 */ /* 0x000fe40000100a00 */
[----:B------:R0:W-:Y:S02]  /*32c00*/  STL.64 [R1+0x1e50], R48 ;  /* 0x001e503001007387 */ /* 0x0001e40000100a00 */
[----:B0-----:R-:W2:Y:S01]  /*32c10*/  LDL.LU R48, [R1+0x130] ;  /* 0x0001300001307983 */ /* 0x001ea20000300800 */
[----:B------:R-:W2:Y:S03]  /*32c20*/  LDL.LU R49, [R1+0x134] ;  /* 0x0001340001317983 */ /* 0x000ea60000300800 */
[----:B------:R-:W-:Y:S02]  /*32c30*/  STL.64 [R1+0x5e0], R56 ;  /* 0x0005e03801007387 */ /* 0x000fe40000100a00 */
[----:B------:R0:W-:Y:S02]  /*32c40*/  STL.64 [R1+0x5e8], R58 ;  /* 0x0005e83a01007387 */ /* 0x0001e40000100a00 */
[----:B0-----:R-:W2:Y:S01]  /*32c50*/  LDL.LU.64 R58, [R1+0x1f20] ;  /* 0x001f2000013a7983 */ /* 0x001ea20000300a00 */
[----:B------:R-:W4:Y:S02]  /*32c60*/  LDL.LU.64 R56, [R1+0x1f18] ;  /* 0x001f180001387983 */ /* 0x000f240000300a00 */
[----:B------:R-:W-:Y:S02]  /*32c70*/  STL.64 [R1+0x1e68], R54 ;  /* 0x001e683601007387 */ /* 0x000fe40000100a00 */
[----:B------:R0:W-:Y:S02]  /*32c80*/  STL.64 [R1+0x1e60], R52 ;  /* 0x001e603401007387 */ /* 0x0001e40000100a00 */
[----:B0-----:R-:W3:Y:S01]  /*32c90*/  LDL.LU.64 R52, [R1+0x8f0] ;  /* 0x0008f00001347983 */ /* 0x001ee20000300a00 */
[----:B------:R-:W3:Y:S01]  /*32ca0*/  LDL.LU.64 R54, [R1+0x8f8] ;  /* 0x0008f80001367983 */ /* 0x000ee20000300a00 */
[----:B----4-:R-:W-:Y:S02]  /*32cb0*/  HMMA.16816.F32 R12, R12, R56, R16 ;  /* 0x000000380c0c723c */ /* 0x010fe40000001810 */
[----:B------:R-:W3:Y:S01]  /*32cc0*/  LDL.LU.64 R18, [R1+0x1f10] ;  /* 0x001f100001127983 */ /* 0x000ee20000300a00 */
[----:B------:R-:W3:Y:S02]  /*32cd0*/  LDL.LU.64 R16, [R1+0x1f08] ;  /* 0x001f080001107983 */ /* 0x000ee40000300a00 */
[----:B--2---:R-:W-:Y:S02]  /*32ce0*/  STL.64 [R1+0x1e78], R58 ;  /* 0x001e783a01007387 */ /* 0x004fe40000100a00 */
[----:B------:R-:W-:Y:S11]  /*32cf0*/  STL.64 [R1+0x1e70], R56 ;  /* 0x001e703801007387 */ /* 0x000ff60000100a00 */
[----:B------:R-:W-:Y:S05]  /*32d00*/  @!UPT UIADD3 URZ, URZ, URZ, URZ ;  /* 0x0000003f3f3ff290 */ /* 0x000fea000fffe03f */
[----:B------:R-:W-:Y:S01]  /*32d10*/  STL [R1+0x1a14], R12 ;  /* 0x001a140c01007387 */ /* 0x000fe20000100800 */
[----:B------:R-:W-:Y:S02]  /*32d20*/  STL [R1+0x1a10], R13 ;  /* 0x001a100d01007387 */ /* 0x000fe40000100800 */
[----:B------:R-:W-:Y:S02]  /*32d30*/  STL [R1+0x1a0c], R14 ;  /* 0x001a0c0e01007387 */ /* 0x000fe40000100800 */
[----:B------:R0:W-:Y:S01]  /*32d40*/  STL [R1+0x1a08], R15 ;  /* 0x001a080f01007387 */ /* 0x0001e20000100800 */
[C---:B---3--:R-:W-:Y:S08]  /*32d50*/  HMMA.16816.F32 R48, R16.reuse, R48, R52 ;  /* 0x000000301030723c */ /* 0x048ff00000001834 */
[C---:B------:R-:W-:Y:S08]  /*32d60*/  HMMA.16816.F32 R36, R16.reuse, R36, R44 ;  /* 0x000000241024723c */ /* 0x040ff0000000182c */
[C---:B0-----:R-:W-:Y:S08]  /*32d70*/  HMMA.16816.F32 R12, R16.reuse, R8, R28 ;  /* 0x00000008100c723c */ /* 0x041ff0000000181c */
[----:B------:R-:W-:Y:S01]  /*32d80*/  HMMA.16816.F32 R20, R16, R20, R24 ;  /* 0x000000141014723c */ /* 0x000fe20000001818 */
[----:B------:R-:W-:-:S02]  /*32d90*/  IMAD.MOV.U32 R8, RZ, RZ, R61 ;  /* 0x000000ffff087224 */ /* 0x000fc400078e003d */
[----:B------:R-:W-:Y:S02]  /*32da0*/  IMAD.MOV.U32 R9, RZ, RZ, R3 ;  /* 0x000000ffff097224 */ /* 0x000fe400078e0003 */
[----:B------:R-:W-:Y:S01]  /*32db0*/  IMAD.MOV.U32 R44, RZ, RZ, R7 ;  /* 0x000000ffff2c7224 */ /* 0x000fe200078e0007 */
[----:B------:R-:W-:Y:S01]  /*32dc0*/  STL.64 [R1+0x8f0], R48 ;  /* 0x0008f03001007387 */ /* 0x000fe20000100a00 */
[----:B------:R-:W-:Y:S02]  /*32dd0*/  STL.64 [R1+0x8f8], R50 ;  /* 0x0008f83201007387 */ /* 0x000fe40000100a00 */
[----:B------:R-:W-:Y:S02]  /*32de0*/  STL.64 [R1+0x1dd8], R10 ;  /* 0x001dd80a01007387 */ /* 0x000fe40000100a00 */
[----:B------:R0:W-:Y:S01]  /*32df0*/  STL.64 [R1+0x8e0], R36 ;  /* 0x0008e02401007387 */ /* 0x0001e20000100a00 */
[----:B------:R-:W-:Y:S03]  /*32e00*/  STL.64 [R1+0x8e8], R38 ;  /* 0x0008e82601007387 */ /* 0x000fe60000100a00 */
[----:B------:R1:W-:Y:S02]  /*32e10*/  STL.64 [R1+0x8d0], R12 ;  /* 0x0008d00c01007387 */ /* 0x0003e40000100a00 */
[----:B------:R-:W-:Y:S02]  /*32e20*/  STL.64 [R1+0x8d8], R14 ;  /* 0x0008d80e01007387 */ /* 0x000fe40000100a00 */
[----:B------:R-:W2:Y:S01]  /*32e30*/  LDL.LU R61, [R1+0x1f00] ;  /* 0x001f0000013d7983 */ /* 0x000ea20000300800 */
[----:B------:R-:W3:Y:S01]  /*32e40*/  LDL.LU R3, [R1+0x1efc] ;  /* 0x001efc0001037983 */ /* 0x000ee20000300800 */
[----:B------:R4:W-:Y:S02]  /*32e50*/  STL.64 [R1+0x1e80], R8 ;  /* 0x001e800801007387 */ /* 0x0009e40000100a00 */
[----:B0-----:R-:W-:-:S02]  /*32e60*/  IMAD.MOV.U32 R36, RZ, RZ, R35 ;  /* 0x000000ffff247224 */ /* 0x001fc400078e0023 */
[----:B------:R-:W-:Y:S01]  /*32e70*/  IMAD.MOV.U32 R37, RZ, RZ, R0 ;  /* 0x000000ffff257224 */ /* 0x000fe200078e0000 */
[----:B------:R-:W2:Y:S01]  /*32e80*/  LDL.LU R35, [R1+0x1ef8] ;  /* 0x001ef80001237983 */ /* 0x000ea20000300800 */
[----:B------:R-:W2:Y:S02]  /*32e90*/  LDL.LU R0, [R1+0x1ef4] ;  /* 0x001ef40001007983 */ /* 0x000ea40000300800 */
[----:B------:R-:W-:Y:S01]  /*32ea0*/  IMAD.MOV.U32 R45, RZ, RZ, R34 ;  /* 0x000000ffff2d7224 */ /* 0x000fe200078e0022 */
[----:B------:R-:W-:Y:S01]  /*32eb0*/  STL.64 [R1+0x1e88], R36 ;  /* 0x001e882401007387 */ /* 0x000fe20000100a00 */
[----:B------:R-:W2:Y:S02]  /*32ec0*/  LDL.LU R7, [R1+0x1ef0] ;  /* 0x001ef00001077983 */ /* 0x000ea40000300800 */
[----:B-1----:R-:W-:Y:S02]  /*32ed0*/  IMAD.MOV.U32 R12, RZ, RZ, R20 ;  /* 0x000000ffff0c7224 */ /* 0x002fe400078e0014 */
[----:B------:R-:W2:Y:S01]  /*32ee0*/  LDL.LU R34, [R1+0x1eec] ;  /* 0x001eec0001227983 */ /* 0x000ea20000300800 */
[----:B------:R-:W2:Y:S01]  /*32ef0*/  LDL.LU R20, [R1+0x90] ;  /* 0x0000900001147983 */ /* 0x000ea20000300800 */
[----:B------:R-:W-:-:S02]  /*32f00*/  IMAD.MOV.U32 R13, RZ, RZ, R21 ;  /* 0x000000ffff0d7224 */ /* 0x000fc400078e0015 */
[----:B------:R-:W-:Y:S02]  /*32f10*/  IMAD.MOV.U32 R52, RZ, RZ, R43 ;  /* 0x000000ffff347224 */ /* 0x000fe400078e002b */
[----:B------:R-:W-:Y:S02]  /*32f20*/  IMAD.MOV.U32 R53, RZ, RZ, R42 ;  /* 0x000000ffff357224 */ /* 0x000fe400078e002a */
[----:B---3--:R-:W-:Y:S02]  /*32f30*/  IMAD.MOV.U32 R21, RZ, RZ, R3 ;  /* 0x000000ffff157224 */ /* 0x008fe400078e0003 */
[----:B------:R-:W3:Y:S04]  /*32f40*/  LDL.LU R3, [R1+0x1ee8] ;  /* 0x001ee80001037983 */ /* 0x000ee80000300800 */
[----:B--2---:R-:W-:Y:S01]  /*32f50*/  STL.64 [R1+0x1eb8], R20 ;  /* 0x001eb81401007387 */ /* 0x004fe20000100a00 */
[----:B------:R-:W-:Y:S02]  /*32f60*/  STL.64 [R1+0x1e90], R44 ;  /* 0x001e902c01007387 */ /* 0x000fe40000100a00 */
[----:B------:R-:W2:Y:S02]  /*32f70*/  LDL.LU R43, [R1+0x1ee4] ;  /* 0x001ee400012b7983 */ /* 0x000ea40000300800 */
[----:B------:R-:W2:Y:S01]  /*32f80*/  LDL.LU R42, [R1+0x1ee0] ;  /* 0x001ee000012a7983 */ /* 0x000ea20000300800 */
[----:B------:R-:W2:Y:S01]  /*32f90*/  LDL.LU R40, [R1+0xb0] ;  /* 0x0000b00001287983 */ /* 0x000ea20000300800 */
[----:B------:R-:W2:Y:S02]  /*32fa0*/  LDL.LU R41, [R1+0xb4] ;  /* 0x0000b40001297983 */ /* 0x000ea40000300800 */
[----:B------:R-:W-:-:S02]  /*32fb0*/  IMAD.MOV.U32 R32, RZ, RZ, R5 ;  /* 0x000000ffff207224 */ /* 0x000fc400078e0005 */
[----:B------:R-:W-:Y:S02]  /*32fc0*/  IMAD.MOV.U32 R33, RZ, RZ, R4 ;  /* 0x000000ffff217224 */ /* 0x000fe400078e0004 */
[----:B----4-:R-:W-:Y:S02]  /*32fd0*/  IMAD.MOV.U32 R8, RZ, RZ, R6 ;  /* 0x000000ffff087224 */ /* 0x010fe400078e0006 */
[----:B------:R-:W-:Y:S02]  /*32fe0*/  IMAD.MOV.U32 R9, RZ, RZ, R60 ;  /* 0x000000ffff097224 */ /* 0x000fe400078e003c */
[----:B------:R-:W-:Y:S02]  /*32ff0*/  IMAD.MOV.U32 R28, RZ, RZ, R61 ;  /* 0x000000ffff1c7224 */ /* 0x000fe400078e003d */
[----:B------:R-:W-:Y:S02]  /*33000*/  IMAD.MOV.U32 R29, RZ, RZ, R2 ;  /* 0x000000ffff1d7224 */ /* 0x000fe400078e0002 */
[----:B------:R-:W-:-:S02]  /*33010*/  IMAD.MOV.U32 R14, RZ, RZ, R22 ;  /* 0x000000ffff0e7224 */ /* 0x000fc400078e0016 */
[----:B------:R-:W-:Y:S02]  /*33020*/  IMAD.MOV.U32 R15, RZ, RZ, R23 ;  /* 0x000000ffff0f7224 */ /* 0x000fe400078e0017 */
[----:B---3--:R-:W-:Y:S01]  /*33030*/  IMAD.MOV.U32 R49, RZ, RZ, R3 ;  /* 0x000000ffff317224 */ /* 0x008fe200078e0003 */
[----:B--2---:R0:W-:Y:S01]  /*33040*/  STL.64 [R1+0x1ec0], R40 ;  /* 0x001ec02801007387 */ /* 0x0041e20000100a00 */
[----:B------:R-:W2:Y:S02]  /*33050*/  LDL.LU R48, [R1+0xc0] ;  /* 0x0000c00001307983 */ /* 0x000ea40000300800 */
[----:B------:R-:W3:Y:S02]  /*33060*/  LDL.LU R3, [R1+0x1edc] ;  /* 0x001edc0001037983 */ /* 0x000ee40000300800 */
[----:B------:R1:W-:Y:S02]  /*33070*/  STL.64 [R1+0x1e98], R52 ;  /* 0x001e983401007387 */ /* 0x0003e40000100a00 */
[----:B------:R-:W-:-:S02]  /*33080*/  IMAD.MOV.U32 R56, RZ, RZ, R43 ;  /* 0x000000ffff387224 */ /* 0x000fc400078e002b */
[----:B------:R-:W-:Y:S01]  /*33090*/  IMAD.MOV.U32 R57, RZ, RZ, R42 ;  /* 0x000000ffff397224 */ /* 0x000fe200078e002a */
[----:B0-----:R-:W4:Y:S01]  /*330a0*/  LDL.LU.64 R40, [R1+0x8b0] ;  /* 0x0008b00001287983 */ /* 0x001f220000300a00 */
[----:B------:R-:W4:Y:S02]  /*330b0*/  LDL.LU.64 R42, [R1+0x8b8] ;  /* 0x0008b800012a7983 */ /* 0x000f240000300a00 */
[----:B------:R-:W2:Y:S02]  /*330c0*/  LDL.LU R4, [R1+0xe0] ;  /* 0x0000e00001047983 */ /* 0x000ea40000300800 */
[----:B------:R-:W2:Y:S01]  /*330d0*/  LDL.LU R5, [R1+0xe4] ;  /* 0x0000e40001057983 */ /* 0x000ea20000300800 */
[----:B------:R0:W-:Y:S01]  /*330e0*/  STL.64 [R1+0x1ea0], R32 ;  /* 0x001ea02001007387 */ /* 0x0001e20000100a00 */
[----:B------:R-:W2:Y:S02]  /*330f0*/  LDL.LU R6, [R1+0x1ed8] ;  /* 0x001ed80001067983 */ /* 0x000ea40000300800 */
[----:B------:R-:W4:Y:S02]  /*33100*/  LDL.LU R60, [R1+0x1ed4] ;  /* 0x001ed400013c7983 */ /* 0x000f240000300800 */
[----:B------:R0:W-:Y:S01]  /*33110*/  STL.64 [R1+0x1ea8], R8 ;  /* 0x001ea80801007387 */ /* 0x0001e20000100a00 */
[----:B------:R-:W4:Y:S01]  /*33120*/  LDL.LU R61, [R1+0x1ed0] ;  /* 0x001ed000013d7983 */ /* 0x000f220000300800 */
[----:B------:R-:W4:Y:S02]  /*33130*/  LDL.LU R2, [R1+0x1ecc] ;  /* 0x001ecc0001027983 */ /* 0x000f240000300800 */
[----:B-1----:R-:W-:-:S02]  /*33140*/  IMAD.MOV.U32 R52, RZ, RZ, R0 ;  /* 0x000000ffff347224 */ /* 0x002fc400078e0000 */
[----:B------:R-:W4:Y:S01]  /*33150*/  LDL.LU R0, [R1+0x1ec8] ;  /* 0x001ec80001007983 */ /* 0x000f220000300800 */
[----:B------:R-:W4:Y:S02]  /*33160*/  LDL.LU.64 R20, [R1+0x8a0] ;  /* 0x0008a00001147983 */ /* 0x000f240000300a00 */
[----:B------:R-:W4:Y:S02]  /*33170*/  LDL.LU.64 R22, [R1+0x8a8] ;  /* 0x0008a80001167983 */ /* 0x000f240000300a00 */
[----:B------:R-:W4:Y:S01]  /*33180*/  LDL.LU.64 R44, [R1+0x350] ;  /* 0x00035000012c7983 */ /* 0x000f220000300a00 */
[----:B------:R-:W4:Y:S01]  /*33190*/  LDL.LU.64 R46, [R1+0x358] ;  /* 0x00035800012e7983 */ /* 0x000f220000300a00 */
[----:B------:R-:W4:Y:S02]  /*331a0*/  LDL.LU.64 R36, [R1+0x330] ;  /* 0x0003300001247983 */ /* 0x000f240000300a00 */
[----:B------:R-:W4:Y:S02]  /*331b0*/  LDL.LU.64 R38, [R1+0x338] ;  /* 0x0003380001267983 */ /* 0x000f240000300a00 */
[----:B------:R-:W-:-:S02]  /*331c0*/  IMAD.MOV.U32 R53, RZ, RZ, R35 ;  /* 0x000000ffff357224 */ /* 0x000fc400078e0023 */
[----:B------:R-:W-:Y:S01]  /*331d0*/  IMAD.MOV.U32 R24, RZ, RZ, R34 ;  /* 0x000000ffff187224 */ /* 0x000fe200078e0022 */
[----:B0-----:R-:W4:Y:S01]  /*331e0*/  LDL.LU.64 R32, [R1+0x310] ;  /* 0x0003100001207983 */ /* 0x001f220000300a00 */
[----:B------:R-:W4:Y:S02]  /*331f0*/  LDL.LU.64 R34, [R1+0x318] ;  /* 0x0003180001227983 */ /* 0x000f240000300a00 */
[----:B------:R-:W4:Y:S02]  /*33200*/  LDL.LU.64 R8, [R1+0x880] ;  /* 0x0008800001087983 */ /* 0x000f240000300a00 */
[----:B------:R-:W4:Y:S01]  /*33210*/  LDL.LU.64 R10, [R1+0x888] ;  /* 0x00088800010a7983 */ /* 0x000f220000300a00 */
[----:B------:R-:W-:Y:S01]  /*33220*/  STL [R1+0x1a2c], R15 ;  /* 0x001a2c0f01007387 */ /* 0x000fe20000100800 */
[----:B------:R-:W-:Y:S02]  /*33230*/  STL [R1+0x1a28], R14 ;  /* 0x001a280e01007387 */ /* 0x000fe40000100800 */
[----:B------:R3:W-:Y:S02]  /*33240*/  STL [R1+0x1a24], R13 ;  /* 0x001a240d01007387 */ /* 0x0007e40000100800 */
[----:B------:R2:W-:Y:S02]  /*33250*/  STL [R1+0x1a20], R12 ;  /* 0x001a200c01007387 */ /* 0x0005e40000100800 */
[----:B------:R-:W-:-:S02]  /*33260*/  IMAD.MOV.U32 R25, RZ, RZ, R7 ;  /* 0x000000ffff197224 */ /* 0x000fc400078e0007 */
[----:B---3--:R-:W-:Y:S02]  /*33270*/  IMAD.MOV.U32 R13, RZ, RZ, R3 ;  /* 0x000000ffff0d7224 */ /* 0x008fe400078e0003 */
[----:B--2---:R-:W-:-:S07]  /*33280*/  IMAD.MOV.U32 R12, RZ, RZ, R6 ;  /* 0x000000ffff0c7224 */ /* 0x004fce00078e0006 */
[C---:B----4-:R-:W-:Y:S08]  /*33290*/  HMMA.16816.F32 R40, R16.reuse, R12, R40 ;  /* 0x0000000c1028723c */ /* 0x050ff00000001828 */
[C---:B------:R-:W-:Y:S01]  /*332a0*/  HMMA.16816.F32 R4, R16.reuse, R4, R20 ;  /* 0x000000041004723c */ /* 0x040fe20000001814 */
[----:B------:R-:W-:Y:S02]  /*332b0*/  IMAD.MOV.U32 R14, RZ, RZ, R61 ;  /* 0x000000ffff0e7224 */ /* 0x000fe400078e003d */
[----:B------:R-:W-:Y:S11]  /*332c0*/  IMAD.MOV.U32 R15, RZ, RZ, R60 ;  /* 0x000000ffff0f7224 */ /* 0x000ff600078e003c */
[----:B------:R-:W-:Y:S01]  /*332d0*/  @!UPT UIADD3 URZ, URZ, URZ, URZ ;  /* 0x0000003f3f3ff290 */ /* 0x000fe2000fffe03f */
[----:B------:R0:W-:Y:S01]  /*332e0*/  STL.64 [R1+0x8b0], R40 ;  /* 0x0008b02801007387 */ /* 0x0001e20000100a00 */
[----:B------:R-:W-:Y:S03]  /*332f0*/  STL.64 [R1+0x8b8], R42 ;  /* 0x0008b82a01007387 */ /* 0x000fe60000100a00 */
[----:B0-----:R-:W2:Y:S01]  /*33300*/  LDL.LU.64 R40, [R1+0x1ec0] ;  /* 0x001ec00001287983 */ /* 0x001ea20000300a00 */
[----:B------:R0:W-:Y:S02]  /*33310*/  STL.64 [R1+0x1dc8], R14 ;  /* 0x001dc80e01007387 */ /* 0x0001e40000100a00 */
[----:B------:R-:W3:Y:S01]  /*33320*/  LDL.LU.64 R12, [R1+0x890] ;  /* 0x00089000010c7983 */ /* 0x000ee20000300a00 */
[----:B0-----:R-:W3:Y:S01]  /*33330*/  LDL.LU.64 R14, [R1+0x898] ;  /* 0x00089800010e7983 */ /* 0x001ee20000300a00 */
[----:B------:R-:W4:Y:S02]  /*33340*/  LDL.LU.64 R20, [R1+0x1eb8] ;  /* 0x001eb80001147983 */ /* 0x000f240000300a00 */
[----:B------:R0:W-:Y:S02]  /*33350*/  STL.64 [R1+0x8a0], R4 ;  /* 0x0008a00401007387 */ /* 0x0001e40000100a00 */
[----:B------:R-:W-:Y:S01]  /*33360*/  STL.64 [R1+0x8a8], R6 ;  /* 0x0008a80601007387 */ /* 0x000fe20000100a00 */
[----:B0-----:R-:W4:Y:S01]  /*33370*/  LDL.LU.64 R4, [R1+0x1eb0] ;  /* 0x001eb00001047983 */ /* 0x001f220000300a00 */
[C---:B------:R-:W-:Y:S08]  /*33380*/  HMMA.16816.F32 R44, R16.reuse, R48, R44 ;  /* 0x00000030102c723c */ /* 0x040ff0000000182c */
[C---:B---3--:R-:W-:Y:S08]  /*33390*/  HMMA.16816.F32 R56, R16.reuse, R56, R12 ;  /* 0x000000381038723c */ /* 0x048ff0000000180c */
[C---:B--2---:R-:W-:Y:S08]  /*333a0*/  HMMA.16816.F32 R12, R16.reuse, R40, R36 ;  /* 0x00000028100c723c */ /* 0x044ff00000001824 */
[C---:B----4-:R-:W-:Y:S01]  /*333b0*/  HMMA.16816.F32 R32, R16.reuse, R4, R32 ;  /* 0x000000041020723c */ /* 0x050fe20000001820 */
[----:B------:R-:W0:Y:S06]  /*333c0*/  LDSM.16.MT88.4 R4, [R0+0x4800] ;  /* 0x004800000004783b */ /* 0x000e2c0000004200 */
[----:B------:R-:W-:Y:S01]  /*333d0*/  STL.64 [R1+0x890], R56 ;  /* 0x0008903801007387 */ /* 0x000fe20000100a00 */
[----:B------:R-:W-:Y:S02]  /*333e0*/  STL.64 [R1+0x898], R58 ;  /* 0x0008983a01007387 */ /* 0x000fe40000100a00 */
[----:B------:R-:W-:Y:S02]  /*333f0*/  STL.64 [R1+0x350], R44 ;  /* 0x0003502c01007387 */ /* 0x000fe40000100a00 */
[----:B------:R-:W-:Y:S03]  /*33400*/  STL.64 [R1+0x358], R46 ;  /* 0x0003582e01007387 */ /* 0x000fe60000100a00 */
[----:B------:R-:W-:Y:S01]  /*33410*/  STL.64 [R1+0x330], R12 ;  /* 0x0003300c01007387 */ /* 0x000fe20000100a00 */
[----:B------:R1:W-:Y:S07]  /*33420*/  STL.64 [R1+0x338], R14 ;  /* 0x0003380e01007387 */ /* 0x0003ee0000100a00 */
[----:B------:R2:W-:Y:S01]  /*33430*/  STL.64 [R1+0x310], R32 ;  /* 0x0003102001007387 */ /* 0x0005e20000100a00 */
[----:B------:R3:W-:Y:S01]  /*33440*/  STL.64 [R1+0x318], R34 ;  /* 0x0003182201007387 */ /* 0x0007e20000100a00 */
[C---:B-1----:R-:W-:Y:S02]  /*33450*/  HMMA.16816.F32 R12, R16.reuse, R20, R8 ;  /* 0x00000014100c723c */ /* 0x042fe40000001808 */
[----:B------:R-:W4:Y:S01]  /*33460*/  LDL.LU.64 R8, [R1+0x870] ;  /* 0x0008700001087983 */ /* 0x000f220000300a00 */
[----:B------:R-:W4:Y:S11]  /*33470*/  LDL.LU.64 R10, [R1+0x878] ;  /* 0x00087800010a7983 */ /* 0x000f360000300a00 */
[----:B------:R-:W-:Y:S09]  /*33480*/  @!UPT UIADD3 URZ, URZ, URZ, URZ ;  /* 0x0000003f3f3ff290 */ /* 0x000ff2000fffe03f */
[----:B------:R1:W-:Y:S01]  /*33490*/  STL.64 [R1+0x880], R12 ;  /* 0x0008800c01007387 */ /* 0x0003e20000100a00 */
[----:B------:R0:W-:Y:S02]  /*334a0*/  STL.64 [R1+0x888], R14 ;  /* 0x0008880e01007387 */ /* 0x0001e40000100a00 */
[----:B--2---:R-:W2:Y:S02]  /*334b0*/  LDL.LU.64 R32, [R1+0x860] ;  /* 0x0008600001207983 */ /* 0x004ea40000300a00 */
[----:B---3--:R-:W2:Y:S01]  /*334c0*/  LDL.LU.64 R34, [R1+0x868] ;  /* 0x0008680001227983 */ /* 0x008ea20000300a00 */
[----:B------:R-:W3:Y:S01]  /*334d0*/  LDL.LU.64 R44, [R1+0x850] ;  /* 0x00085000012c7983 */ /* 0x000ee20000300a00 */
[----:B------:R-:W3:Y:S02]  /*334e0*/  LDL.LU.64 R46, [R1+0x858] ;  /* 0x00085800012e7983 */ /* 0x000ee40000300a00 */
[----:B------:R-:W3:Y:S02]  /*334f0*/  LDL.LU.64 R36, [R1+0x840] ;  /* 0x0008400001247983 */ /* 0x000ee40000300a00 */
[----:B------:R-:W3:Y:S01]  /*33500*/  LDL.LU.64 R38, [R1+0x848] ;  /* 0x0008480001267983 */ /* 0x000ee20000300a00 */
[----:B-1----:R-:W3:Y:S01]  /*33510*/  LDL.LU.64 R12, [R1+0x830] ;  /* 0x00083000010c7983 */ /* 0x002ee20000300a00 */
[----:B0-----:R-:W3:Y:S02]  /*33520*/  LDL.LU.64 R14, [R1+0x838] ;  /* 0x00083800010e7983 */ /* 0x001ee40000300a00 */
[----:B------:R-:W3:Y:S02]  /*33530*/  LDL.LU.64 R56, [R1+0x820] ;  /* 0x0008200001387983 */ /* 0x000ee40000300a00 */
[----:B------:R-:W3:Y:S01]  /*33540*/  LDL.LU.64 R58, [R1+0x828] ;  /* 0x00082800013a7983 */ /* 0x000ee20000300a00 */
[----:B------:R-:W3:Y:S01]  /*33550*/  LDL.LU.64 R48, [R1+0x810] ;  /* 0x0008100001307983 */ /* 0x000ee20000300a00 */
[----:B------:R-:W3:Y:S02]  /*33560*/  LDL.LU.64 R50, [R1+0x818] ;  /* 0x0008180001327983 */ /* 0x000ee40000300a00 */
[----:B------:R-:W3:Y:S02]  /*33570*/  LDL.LU.64 R40, [R1+0x800] ;  /* 0x0008000001287983 */ /* 0x000ee40000300a00 */
[----:B------:R-:W3:Y:S01]  /*33580*/  LDL.LU.64 R42, [R1+0x808] ;  /* 0x00080800012a7983 */ /* 0x000ee20000300a00 */
[----:B------:R-:W3:Y:S01]  /*33590*/  LDL.LU.64 R20, [R1+0x7f0] ;  /* 0x0007f00001147983 */ /* 0x000ee20000300a00 */
[----:B------:R-:W3:Y:S01]  /*335a0*/  LDL.LU.64 R22, [R1+0x7f8] ;  /* 0x0007f80001167983 */ /* 0x000ee20000300a00 */
[C---:B----4-:R-:W-:Y:S02]  /*335b0*/  HMMA.16816.F32 R24, R16.reuse, R24, R8 ;  /* 0x000000181018723c */ /* 0x050fe40000001808 */
[----:B------:R-:W4:Y:S06]  /*335c0*/  LDL.LU.64 R8, [R1+0x1ea8] ;  /* 0x001ea80001087983 */ /* 0x000f2c0000300a00 */
[C---:B--2---:R-:W-:Y:S08]  /*335d0*/  HMMA.16816.F32 R52, R16.reuse, R52, R32 ;  /* 0x000000341034723c */ /* 0x044ff00000001820 */
[C---:B---3--:R-:W-:Y:S07]  /*335e0*/  HMMA.16816.F32 R28, R16.reuse, R28, R44 ;  /* 0x0000001c101c723c */ /* 0x048fee000000182c */
[----:B------:R0:W-:Y:S01]  /*335f0*/  STL.64 [R1+0x870], R24 ;  /* 0x0008701801007387 */ /* 0x0001e20000100a00 */
[----:B------:R1:W-:Y:S03]  /*33600*/  STL.64 [R1+0x878], R26 ;  /* 0x0008781a01007387 */ /* 0x0003e60000100a00 */
[----:B0-----:R-:W2:Y:S01]  /*33610*/  LDL.LU.64 R24, [R1+0x7e0] ;  /* 0x0007e00001187983 */ /* 0x001ea20000300a00 */
[----:B-1----:R-:W2:Y:S02]  /*33620*/  LDL.LU.64 R26, [R1+0x7e8] ;  /* 0x0007e800011a7983 */ /* 0x002ea40000300a00 */
[----:B------:R-:W3:Y:S01]  /*33630*/  LDL.LU.64 R32, [R1+0x1ea0] ;  /* 0x001ea00001207983 */ /* 0x000ee20000300a00 */
[----:B------:R0:W-:Y:S01]  /*33640*/  STL.64 [R1+0x860], R52 ;  /* 0x0008603401007387 */ /* 0x0001e20000100a00 */
[----:B------:R-:W-:Y:S03]  /*33650*/  STL.64 [R1+0x868], R54 ;  /* 0x0008683601007387 */ /* 0x000fe60000100a00 */
[----:B0-----:R-:W2:Y:S01]  /*33660*/  LDL.LU.64 R52, [R1+0x1e98] ;  /* 0x001e980001347983 */ /* 0x001ea20000300a00 */
[----:B------:R-:W2:Y:S03]  /*33670*/  LDL.LU.64 R44, [R1+0x1e90] ;  /* 0x001e9000012c7983 */ /* 0x000ea60000300a00 */
[----:B------:R0:W-:Y:S02]  /*33680*/  STL.64 [R1+0x850], R28 ;  /* 0x0008501c01007387 */ /* 0x0001e40000100a00 */
[----:B------:R1:W-:Y:S01]  /*33690*/  STL.64 [R1+0x858], R30 ;  /* 0x0008581e01007387 */ /* 0x0003e20000100a00 */
[----:B0-----:R-:W2:Y:S01]  /*336a0*/  LDL.LU.64 R28, [R1+0x7d0] ;  /* 0x0007d000011c7983 */ /* 0x001ea20000300a00 */
[----:B-1----:R-:W2:Y:S01]  /*336b0*/  LDL.LU.64 R30, [R1+0x7d8] ;  /* 0x0007d800011e7983 */ /* 0x002ea20000300a00 */
[C---:B----4-:R-:W-:Y:S02]  /*336c0*/  HMMA.16816.F32 R8, R16.reuse, R8, R36 ;  /* 0x000000081008723c */ /* 0x050fe40000001824 */
[----:B------:R-:W4:Y:S11]  /*336d0*/  LDL.LU.64 R36, [R1+0x1e88] ;  /* 0x001e880001247983 */ /* 0x000f360000300a00 */
[----:B------:R-:W-:Y:S10]  /*336e0*/  @!UPT UIADD3 URZ, URZ, URZ, URZ ;  /* 0x0000003f3f3ff290 */ /* 0x000ff4000fffe03f */
[----:B------:R0:W-:Y:S01]  /*336f0*/  STL.64 [R1+0x840], R8 ;  /* 0x0008400801007387 */ /* 0x0001e20000100a00 */
[----:B------:R-:W-:Y:S03]  /*33700*/  STL.64 [R1+0x848], R10 ;  /* 0x0008480a01007387 */ /* 0x000fe60000100a00 */
[----:B0-----:R-:W4:Y:S01]  /*33710*/  LDL.LU.64 R8, [R1+0x1e80] ;  /* 0x001e800001087983 */ /* 0x001f220000300a00 */
[C---:B---3--:R-:W-:Y:S03]  /*33720*/  HMMA.16816.F32 R12, R16.reuse, R32, R12 ;  /* 0x00000020100c723c */ /* 0x048fe6000000180c */
[----:B------:R-:W3:Y:S01]  /*33730*/  LDL.LU.64 R32, [R1+0x7c0] ;  /* 0x0007c00001207983 */ /* 0x000ee20000300a00 */
[----:B------:R-:W3:Y:S04]  /*33740*/  LDL.LU.64 R34, [R1+0x7c8] ;  /* 0x0007c80001227983 */ /* 0x000ee80000300a00 */
[C---:B--2---:R-:W-:Y:S08]  /*33750*/  HMMA.16816.F32 R52, R16.reuse, R52, R56 ;  /* 0x000000341034723c */ /* 0x044ff00000001838 */
[C---:B------:R-:W-:Y:S07]  /*33760*/  HMMA.16816.F32 R44, R16.reuse, R44, R48 ;  /* 0x0000002c102c723c */ /* 0x040fee0000001830 */
[----:B------:R0:W-:Y:S01]  /*33770*/  STL.64 [R1+0x830], R12 ;  /* 0x0008300c01007387 */ /* 0x0001e20000100a00 */
[----:B------:R1:W-:Y:S03]  /*33780*/  STL.64 [R1+0x838], R14 ;  /* 0x0008380e01007387 */ /* 0x0003e60000100a00 */
[----:B0-----:R-:W2:Y:S01]  /*33790*/  LDL.LU.64 R12, [R1+0x780] ;  /* 0x00078000010c7983 */ /* 0x001ea20000300a00 */
[----:B-1----:R-:W2:Y:S02]  /*337a0*/  LDL.LU.64 R14, [R1+0x788] ;  /* 0x00078800010e7983 */ /* 0x002ea40000300a00 */
        /* <DEDUP_REMOVED lines=11> */
[----:B------:R-:W2:Y:S01]  /*33860*/  LDL.LU.64 R44, [R1+0x1e40] ;  /* 0x001e4000012c7983 */ /* 0x000ea20000300a00 */
[C---:B----4-:R-:W-:Y:S02]  /*33870*/  HMMA.16816.F32 R36, R16.reuse, R36, R40 ;  /* 0x000000241024723c */ /* 0x050fe40000001828 */
[----:B------:R-:W4:Y:S11]  /*33880*/  LDL.LU.64 R40, [R1+0x1e38] ;  /* 0x001e380001287983 */ /* 0x000f360000300a00 */
[----:B------:R-:W-:Y:S10]  /*33890*/  @!UPT UIADD3 URZ, URZ, URZ, URZ ;  /* 0x0000003f3f3ff290 */ /* 0x000ff4000fffe03f */
[----:B------:R-:W-:Y:S01]  /*338a0*/  STL.64 [R1+0x800], R36 ;  /* 0x0008002401007387 */ /* 0x000fe20000100a00 */
[----:B------:R0:W-:Y:S01]  /*338b0*/  STL.64 [R1+0x808], R38 ;  /* 0x0008082601007387 */ /* 0x0001e20000100a00 */
[C---:B------:R-:W-:Y:S02]  /*338c0*/  HMMA.16816.F32 R8, R16.reuse, R8, R20 ;  /* 0x000000081008723c */ /* 0x040fe40000001814 */
[----:B0-----:R-:W2:Y:S01]  /*338d0*/  LDL.LU.64 R38, [R1+0x1e30] ;  /* 0x001e300001267983 */ /* 0x001ea20000300a00 */
[----:B------:R-:W2:Y:S02]  /*338e0*/  LDL.LU.64 R36, [R1+0x1e28] ;  /* 0x001e280001247983 */ /* 0x000ea40000300a00 */
[----:B------:R-:W2:Y:S02]  /*338f0*/  LDL.LU.64 R22, [R1+0x1e20] ;  /* 0x001e200001167983 */ /* 0x000ea40000300a00 */
[----:B------:R-:W2:Y:S11]  /*33900*/  LDL.LU.64 R20, [R1+0x1e18] ;  /* 0x001e180001147983 */ /* 0x000eb60000300a00 */
[----:B------:R-:W-:Y:S05]  /*33910*/  @!UPT UIADD3 URZ, URZ, URZ, URZ ;  /* 0x0000003f3f3ff290 */ /* 0x000fea000fffe03f */
[----:B------:R0:W-:Y:S01]  /*33920*/  STL.64 [R1+0x7f0], R8 ;  /* 0x0007f00801007387 */ /* 0x0001e20000100a00 */
[----:B------:R1:W-:Y:S03]  /*33930*/  STL.64 [R1+0x7f8], R10 ;  /* 0x0007f80a01007387 */ /* 0x0003e60000100a00 */
[----:B0-----:R-:W3:Y:S01]  /*33940*/  LDL.LU.64 R8, [R1+0x770] ;  /* 0x0007700001087983 */ /* 0x001ee20000300a00 */
[----:B-1----:R-:W3:Y:S01]  /*33950*/  LDL.LU.64 R10, [R1+0x778] ;  /* 0x00077800010a7983 */ /* 0x002ee20000300a00 */
[C---:B--2---:R-:W-:Y:S11]  /*33960*/  HMMA.16816.F32 R24, R16.reuse, R20, R24 ;  /* 0x000000141018723c */ /* 0x044ff60000001818 */
[----:B------:R-:W-:Y:S11]  /*33970*/  @!UPT UIADD3 URZ, URZ, URZ, URZ ;  /* 0x0000003f3f3ff290 */ /* 0x000ff6000fffe03f */
[----:B------:R-:W-:Y:S01]  /*33980*/  @!UPT UIADD3 URZ, URZ, URZ, URZ ;  /* 0x0000003f3f3ff290 */ /* 0x000fe2000fffe03f */
[----:B------:R-:W-:Y:S01]  /*33990*/  STL.64 [R1+0x7e0], R24 ;  /* 0x0007e01801007387 */ /* 0x000fe20000100a00 */
[----:B------:R0:W-:Y:S03]  /*339a0*/  STL.64 [R1+0x7e8], R26 ;  /* 0x0007e81a01007387 */ /* 0x0001e60000100a00 */
[----:B0-----:R-:W2:Y:S01]  /*339b0*/  LDL.LU.64 R26, [R1+0x1e10] ;  /* 0x001e1000011a7983 */ /* 0x001ea20000300a00 */
[----:B------:R-:W2:Y:S02]  /*339c0*/  LDL.LU.64 R24, [R1+0x1e08] ;  /* 0x001e080001187983 */ /* 0x000ea40000300a00 */
[----:B------:R0:W-:Y:S02]  /*339d0*/  STL.64 [R1+0x1de0], R22 ;  /* 0x001de01601007387 */ /* 0x0001e40000100a00 */
[----:B------:R-:W4:Y:S01]  /*339e0*/  LDL.LU.64 R20, [R1+0x790] ;  /* 0x0007900001147983 */ /* 0x000f220000300a00 */
[----:B0-----:R-:W4:Y:S01]  /*339f0*/  LDL.LU.64 R22, [R1+0x798] ;  /* 0x0007980001167983 */ /* 0x001f220000300a00 */
[C---:B--2---:R-:W-:Y:S11]  /*33a00*/  HMMA.16816.F32 R28, R16.reuse, R24, R28 ;  /* 0x00000018101c723c */ /* 0x044ff6000000181c */
[----:B------:R-:W-:Y:S11]  /*33a10*/  @!UPT UIADD3 URZ, URZ, URZ, URZ ;  /* 0x0000003f3f3ff290 */ /* 0x000ff6000fffe03f */
[----:B------:R-:W-:Y:S01]  /*33a20*/  @!UPT UIADD3 URZ, URZ, URZ, URZ ;  /* 0x0000003f3f3ff290 */ /* 0x000fe2000fffe03f */
[----:B------:R-:W-:Y:S01]  /*33a30*/  STL.64 [R1+0x7d0], R28 ;  /* 0x0007d01c01007387 */ /* 0x000fe20000100a00 */
[----:B------:R0:W-:Y:S03]  /*33a40*/  STL.64 [R1+0x7d8], R30 ;  /* 0x0007d81e01007387 */ /* 0x0001e60000100a00 */
[----:B0-----:R-:W2:Y:S01]  /*33a50*/  LDL.LU.64 R30, [R1+0x1e00] ;  /* 0x001e0000011e7983 */ /* 0x001ea20000300a00 */
[----:B------:R-:W3:Y:S02]  /*33a60*/  LDL.LU.64 R28, [R1+0x1df8] ;  /* 0x001df800011c7983 */ /* 0x000ee40000300a00 */
[----:B------:R0:W-:Y:S02]  /*33a70*/  STL.64 [R1+0x1de8], R26 ;  /* 0x001de81a01007387 */ /* 0x0001e40000100a00 */
[----:B------:R-:W2:Y:S01]  /*33a80*/  LDL.LU.64 R24, [R1+0x7a0] ;  /* 0x0007a00001187983 */ /* 0x000ea20000300a00 */
[----:B0-----:R-:W2:Y:S01]  /*33a90*/  LDL.LU.64 R26, [R1+0x7a8] ;  /* 0x0007a800011a7983 */ /* 0x001ea20000300a00 */
[C---:B---3--:R-:W-:Y:S11]  /*33aa0*/  HMMA.16816.F32 R32, R16.reuse, R28, R32 ;  /* 0x0000001c1020723c */ /* 0x048ff60000001820 */
[----:B------:R-:W-:Y:S11]  /*33ab0*/  @!UPT UIADD3 URZ, URZ, URZ, URZ ;  /* 0x0000003f3f3ff290 */ /* 0x000ff6000fffe03f */
[----:B------:R-:W-:Y:S01]  /*33ac0*/  @!UPT UIADD3 URZ, URZ, URZ, URZ ;  /* 0x0000003f3f3ff290 */ /* 0x000fe2000fffe03f */
[----:B------:R0:W-:Y:S01]  /*33ad0*/  STL.64 [R1+0x7c0], R32 ;  /* 0x0007c02001007387 */ /* 0x0001e20000100a00 */
[----:B------:R-:W-:Y:S03]  /*33ae0*/  STL.64 [R1+0x7c8], R34 ;  /* 0x0007c82201007387 */ /* 0x000fe60000100a00 */
[----:B0-----:R-:W3:Y:S01]  /*33af0*/  LDL.LU.64 R32, [R1+0x1df0] ;  /* 0x001df00001207983 */ /* 0x001ee20000300a00 */
[----:B--2---:R0:W-:Y:S02]  /*33b00*/  STL.64 [R1+0x1d50], R30 ;  /* 0x001d501e01007387 */ /* 0x0041e40000100a00 */
[----:B------:R-:W3:Y:S01]  /*33b10*/  LDL.LU.64 R28, [R1+0x7b0] ;  /* 0x0007b000011c7983 */ /* 0x000ee20000300a00 */
[----:B0-----:R-:W3:Y:S01]  /*33b20*/  LDL.LU.64 R30, [R1+0x7b8] ;  /* 0x0007b800011e7983 */ /* 0x001ee20000300a00 */
[C---:B------:R-:W-:Y:S08]  /*33b30*/  HMMA.16816.F32 R24, R16.reuse, R36, R24 ;  /* 0x000000241018723c */ /* 0x040ff00000001818 */
[C---:B----4-:R-:W-:Y:S01]  /*33b40*/  HMMA.16816.F32 R20, R16.reuse, R40, R20 ;  /* 0x000000281014723c */ /* 0x050fe20000001814 */
[----:B------:R-:W-:Y:S07]  /*33b50*/  STL.64 [R1+0x1d80], R38 ;  /* 0x001d802601007387 */ /* 0x000fee0000100a00 */
[C---:B------:R-:W-:Y:S08]  /*33b60*/  HMMA.16816.F32 R12, R16.reuse, R44, R12 ;  /* 0x0000002c100c723c */ /* 0x040ff0000000180c */
[C---:B------:R-:W-:Y:S11]  /*33b70*/  HMMA.16816.F32 R8, R16.reuse, R48, R8 ;  /* 0x000000301008723c */ /* 0x040ff60000001808 */
[----:B------:R-:W-:Y:S11]  /*33b80*/  @!UPT UIADD3 URZ, URZ, URZ, URZ ;  /* 0x0000003f3f3ff290 */ /* 0x000ff6000fffe03f */
[----:B------:R-:W-:Y:S02]  /*33b90*/  @!UPT UIADD3 URZ, URZ, URZ, URZ ;  /* 0x0000003f3f3ff290 */ /* 0x000fe4000fffe03f */
[----:B------:R-:W-:Y:S02]  /*33ba0*/  IMAD.MOV.U32 R3, RZ, RZ, R10 ;  /* 0x000000ffff037224 */ /* 0x000fe400078e000a */
[----:B------:R-:W-:Y:S01]  /*33bb0*/  IMAD.MOV.U32 R0, RZ, RZ, R11 ;  /* 0x000000ffff007224 */ /* 0x000fe200078e000b */
[----:B---3--:R-:W-:Y:S11]  /*33bc0*/  HMMA.16816.F32 R28, R16, R32, R28 ;  /* 0x00000020101c723c */ /* 0x008ff6000000181c */
[----:B------:R-:W-:Y:S11]  /*33bd0*/  @!UPT UIADD3 URZ, URZ, URZ, URZ ;  /* 0x0000003f3f3ff290 */ /* 0x000ff6000fffe03f */
[----:B------:R-:W-:Y:S01]  /*33be0*/  @!UPT UIADD3 URZ, URZ, URZ, URZ ;  /* 0x0000003f3f3ff290 */ /* 0x000fe2000fffe03f */
[----:B------:R0:W-:Y:S01]  /*33bf0*/  STL.64 [R1+0x7b0], R28 ;  /* 0x0007b01c01007387 */ /* 0x0001e20000100a00 */
[----:B------:R1:W-:Y:S02]  /*33c00*/  STL.64 [R1+0x7b8], R30 ;  /* 0x0007b81e01007387 */ /* 0x0003e40000100a00 */
[----:B------:R-:W-:Y:S02]  /*33c10*/  STL.64 [R1+0x7a0], R24 ;  /* 0x0007a01801007387 */ /* 0x000fe40000100a00 */
[----:B------:R-:W-:Y:S01]  /*33c20*/  STL.64 [R1+0x7a8], R26 ;  /* 0x0007a81a01007387 */ /* 0x000fe20000100a00 */
[----:B0-----:R-:W2:Y:S01]  /*33c30*/  LDL.LU.64 R28, [R1+0x760] ;  /* 0x00076000011c7983 */ /* 0x001ea20000300a00 */
[----:B------:R-:W-:Y:S02]  /*33c40*/  STL.64 [R1+0x790], R20 ;  /* 0x0007901401007387 */ /* 0x000fe40000100a00 */
[----:B------:R-:W-:Y:S02]  /*33c50*/  STL.64 [R1+0x798], R22 ;  /* 0x0007981601007387 */ /* 0x000fe40000100a00 */
[----:B-1----:R-:W2:Y:S01]  /*33c60*/  LDL.LU.64 R30, [R1+0x768] ;  /* 0x00076800011e7983 */ /* 0x002ea20000300a00 */
[----:B------:R0:W-:Y:S01]  /*33c70*/  STL.64 [R1+0x780], R12 ;  /* 0x0007800c01007387 */ /* 0x0001e20000100a00 */
[----:B------:R1:W-:Y:S03]  /*33c80*/  STL.64 [R1+0x788], R14 ;  /* 0x0007880e01007387 */ /* 0x0003e60000100a00 */
[----:B0-----:R-:W3:Y:S01]  /*33c90*/  LDL.LU.64 R12, [R1+0x300] ;  /* 0x00030000010c7983 */ /* 0x001ee20000300a00 */
[----:B-1----:R-:W3:Y:S02]  /*33ca0*/  LDL.LU.64 R14, [R1+0x308] ;  /* 0x00030800010e7983 */ /* 0x002ee40000300a00 */
[----:B------:R-:W-:Y:S02]  /*33cb0*/  STL.64 [R1+0x1d88], R46 ;  /* 0x001d882e01007387 */ /* 0x000fe40000100a00 */
[----:B------:R-:W4:Y:S01]  /*33cc0*/  LDL.LU R20, [R1+0x920] ;  /* 0x0009200001147983 */ /* 0x000f220000300800 */
[----:B------:R-:W4:Y:S01]  /*33cd0*/  LDL.LU R21, [R1+0x924] ;  /* 0x0009240001157983 */ /* 0x000f220000300800 */
[----:B------:R-:W4:Y:S02]  /*33ce0*/  LDL.LU R22, [R1+0x928] ;  /* 0x0009280001167983 */ /* 0x000f240000300800 */
[----:B------:R-:W4:Y:S02]  /*33cf0*/  LDL.LU R23, [R1+0x92c] ;  /* 0x00092c0001177983 */ /* 0x000f240000300800 */
[----:B------:R-:W4:Y:S01]  /*33d00*/  LDL.64 R26, [R1+0x158] ;  /* 0x00015800011a7983 */ /* 0x000f220000100a00 */
[----:B------:R-:W4:Y:S01]  /*33d10*/  LDL.LU R32, [R1+0x570] ;  /* 0x0005700001207983 */ /* 0x000f220000300800 */
[----:B------:R-:W4:Y:S02]  /*33d20*/  LDL.LU R33, [R1+0x574] ;  /* 0x0005740001217983 */ /* 0x000f240000300800 */
[----:B------:R-:W4:Y:S02]  /*33d30*/  LDL.LU R34, [R1+0x578] ;  /* 0x0005780001227983 */ /* 0x000f240000300800 */
[----:B------:R-:W4:Y:S02]  /*33d40*/  LDL.64 R10, [R1+0x148] ;  /* 0x00014800010a7983 */ /* 0x000f240000100a00 */
[----:B------:R-:W-:-:S02]  /*33d50*/  IMAD.MOV.U32 R60, RZ, RZ, R9 ;  /* 0x000000ffff3c7224 */ /* 0x000fc400078e0009 */
[----:B------:R-:W-:Y:S01]  /*33d60*/  IMAD.MOV.U32 R61, RZ, RZ, R8 ;  /* 0x000000ffff3d7224 */ /* 0x000fe200078e0008 */
[----:B------:R0:W-:Y:S01]  /*33d70*/  STL.64 [R1+0x1d90], R50 ;  /* 0x001d903201007387 */ /* 0x0001e20000100a00 */
[----:B------:R-:W-:Y:S02]  /*33d80*/  IMAD.MOV.U32 R35, RZ, RZ, R2 ;  /* 0x000000ffff237224 */ /* 0x000fe400078e0002 */
[----:B------:R-:W-:Y:S02]  /*33d90*/  STL [R1+0x199c], R0 ;  /* 0x00199c0001007387 */ /* 0x000fe40000100800 */
[----:B------:R-:W-:Y:S01]  /*33da0*/  STL [R1+0x1998], R3 ;  /* 0x0019980301007387 */ /* 0x000fe20000100800 */
[----:B------:R-:W-:Y:S01]  /*33db0*/  STL [R1+0x1994], R60 ;  /* 0x0019943c01007387 */ /* 0x000fe20000100800 */
[----:B------:R-:W-:Y:S01]  /*33dc0*/  STL [R1+0x1990], R61 ;  /* 0x0019903d01007387 */ /* 0x000fe20000100800 */
[C---:B--2---:R-:W-:Y:S08]  /*33dd0*/  HMMA.16816.F32 R28, R16.reuse, R52, R28 ;  /* 0x00000034101c723c */ /* 0x044ff0000000181c */
[----:B---3--:R-:W-:Y:S11]  /*33de0*/  HMMA.16816.F32 R16, R16, R56, R12 ;  /* 0x000000381010723c */ /* 0x008ff6000000180c */
[----:B------:R-:W-:Y:S05]  /*33df0*/  @!UPT UIADD3 URZ, URZ, URZ, URZ ;  /* 0x0000003f3f3ff290 */ /* 0x000fea000fffe03f */
[----:B------:R-:W-:Y:S01]  /*33e00*/  IMAD.MOV.U32 R2, RZ, RZ, R31 ;  /* 0x000000ffff027224 */ /* 0x000fe200078e001f */
[----:B------:R-:W-:Y:S01]  /*33e10*/  STL.64 [R1+0x760], R28 ;  /* 0x0007601c01007387 */ /* 0x000fe20000100a00 */
[----:B------:R1:W-:Y:S03]  /*33e20*/  STL [R1+0x768], R30 ;  /* 0x0007681e01007387 */ /* 0x0003e60000100800 */
[----:B------:R-:W-:Y:S01]  /*33e30*/  STL [R1+0x19a0], R2 ;  /* 0x0019a00201007387 */ /* 0x000fe20000100800 */
[----:B------:R-:W2:Y:S02]  /*33e40*/  LDL.LU R48, [R1+0x1b0] ;  /* 0x0001b00001307983 */ /* 0x000ea40000300800 */
[----:B------:R-:W2:Y:S02]  /*33e50*/  LDL.LU R49, [R1+0x1b4] ;  /* 0x0001b40001317983 */ /* 0x000ea40000300800 */
[----:B0-----:R-:W2:Y:S01]  /*33e60*/  LDL.LU R50, [R1+0x1b8] ;  /* 0x0001b80001327983 */ /* 0x001ea20000300800 */
[----:B------:R-:W2:Y:S01]  /*33e70*/  LDL.LU R51, [R1+0x1bc] ;  /* 0x0001bc0001337983 */ /* 0x000ea20000300800 */
[----:B------:R-:W2:Y:S01]  /*33e80*/  LDL.64 R46, [R1+0x138] ;  /* 0x00013800012e7983 */ /* 0x000ea20000100a00 */
[----:B----4-:R-:W-:Y:S01]  /*33e90*/  HMMA.16816.F32 R20, R4, R26, R20 ;  /* 0x0000001a0414723c */ /* 0x010fe20000001814 */
[----:B------:R-:W3:Y:S01]  /*33ea0*/  LDL.LU R36, [R1+0x1a0] ;  /* 0x0001a00001247983 */ /* 0x000ee20000300800 */
[----:B------:R-:W3:Y:S01]  /*33eb0*/  LDL.LU R37, [R1+0x1a4] ;  /* 0x0001a40001257983 */ /* 0x000ee20000300800 */
[----:B------:R-:W3:Y:S02]  /*33ec0*/  LDL.LU R38, [R1+0x1a8] ;  /* 0x0001a80001267983 */ /* 0x000ee40000300800 */
[----:B------:R-:W3:Y:S02]  /*33ed0*/  LDL.LU R39, [R1+0x1ac] ;  /* 0x0001ac0001277983 */ /* 0x000ee40000300800 */
[----:B-1----:R-:W3:Y:S01]  /*33ee0*/  LDL.64 R30, [R1+0x128] ;  /* 0x00012800011e7983 */ /* 0x002ee20000100a00 */
[----:B------:R0:W-:Y:S01]  /*33ef0*/  STL.64 [R1+0x1860], R18 ;  /* 0x0018601201007387 */ /* 0x0001e20000100a00 */
[----:B------:R-:W-:Y:S02]  /*33f00*/  STL.64 [R1+0x1858], R16 ;  /* 0x0018581001007387 */ /* 0x000fe40000100a00 */
[----:B------:R-:W-:-:S02]  /*33f10*/  IMAD.MOV.U32 R42, RZ, RZ, R26 ;  /* 0x000000ffff2a7224 */ /* 0x000fc400078e001a */
[----:B------:R-:W-:Y:S01]  /*33f20*/  IMAD.MOV.U32 R43, RZ, RZ, R27 ;  /* 0x000000ffff2b7224 */ /* 0x000fe200078e001b */
[----:B0-----:R-:W4:Y:S01]  /*33f30*/  LDL.LU R18, [R1+0xd8] ;  /* 0x0000d80001127983 */ /* 0x001f220000300800 */
[----:B------:R-:W4:Y:S02]  /*33f40*/  LDL.LU R19, [R1+0xdc] ;  /* 0x0000dc0001137983 */ /* 0x000f240000300800 */
[----:B------:R-:W3:Y:S02]  /*33f50*/  LDL.LU R12, [R1+0x190] ;  /* 0x00019000010c7983 */ /* 0x000ee40000300800 */
[----:B------:R-:W3:Y:S01]  /*33f60*/  LDL.LU R13, [R1+0x194] ;  /* 0x00019400010d7983 */ /* 0x000ee20000300800 */
[----:B------:R-:W3:Y:S01]  /*33f70*/  LDL.LU R14, [R1+0x198] ;  /* 0x00019800010e7983 */ /* 0x000ee20000300800 */
[----:B------:R-:W3:Y:S02]  /*33f80*/  LDL.LU R15, [R1+0x19c] ;  /* 0x00019c00010f7983 */ /* 0x000ee40000300800 */
[----:B------:R-:W3:Y:S02]  /*33f90*/  LDL.LU.64 R26, [R1+0x1de8] ;  /* 0x001de800011a7983 */ /* 0x000ee40000300a00 */
[----:B------:R-:W-:-:S02]  /*33fa0*/  IMAD.MOV.U32 R56, RZ, RZ, R20 ;  /* 0x000000ffff387224 */ /* 0x000fc400078e0014 */
[----:B------:R-:W-:Y:S01]  /*33fb0*/  IMAD.MOV.U32 R52, RZ, RZ, R22 ;  /* 0x000000ffff347224 */ /* 0x000fe200078e0016 */
[----:B------:R-:W-:Y:S01]  /*33fc0*/  STL.64 [R1+0x920], R20 ;  /* 0x0009201401007387 */ /* 0x000fe20000100a00 */
[----:B------:R0:W-:Y:S03]  /*33fd0*/  STL.64 [R1+0x928], R22 ;  /* 0x0009281601007387 */ /* 0x0001e60000100a00 */
[----:B0-----:R-:W3:Y:S01]  /*33fe0*/  LDL.LU.64 R22, [R1+0x1de0] ;  /* 0x001de00001167983 */ /* 0x001ee20000300a00 */
[----:B------:R0:W-:Y:S02]  /*33ff0*/  STL.64 [R1+0x1d68], R42 ;  /* 0x001d682a01007387 */ /* 0x0001e40000100a00 */
[----:B------:R-:W-:Y:S02]  /*34000*/  STL [R1+0x1810], R56 ;  /* 0x0018103801007387 */ /* 0x000fe40000100800 */
[----:B------:R-:W-:Y:S01]  /*34010*/  STL [R1+0x180c], R52 ;  /* 0x00180c3401007387 */ /* 0x000fe20000100800 */
[----:B0-----:R-:W-:Y:S07]  /*34020*/  HMMA.16816.F32 R40, R4, R10, R32 ;  /* 0x0000000a0428723c */ /* 0x001fee0000001820 */
[----:B------:R-:W-:-:S02]  /*34030*/  IMAD.MOV.U32 R34, RZ, RZ, R10 ;  /* 0x000000ffff227224 */ /* 0x000fc400078e000a */
[----:B------:R-:W-:Y:S02]  /*34040*/  IMAD.MOV.U32 R35, RZ, RZ, R11 ;  /* 0x000000ffff237224 */ /* 0x000fe400078e000b */
[----:B------:R-:W3:Y:S11]  /*34050*/  LDL.LU.64 R10, [R1+0x1dd8] ;  /* 0x001dd800010a7983 */ /* 0x000ef60000300a00 */
[----:B------:R-:W-:Y:S01]  /*34060*/  @!UPT UIADD3 URZ, URZ, URZ, URZ ;  /* 0x0000003f3f3ff290 */ /* 0x000fe2000fffe03f */
[----:B------:R-:W-:Y:S01]  /*34070*/  STL.64 [R1+0x570], R40 ;  /* 0x0005702801007387 */ /* 0x000fe20000100a00 */
[----:B------:R-:W-:Y:S02]  /*34080*/  STL.64 [R1+0x578], R42 ;  /* 0x0005782a01007387 */ /* 0x000fe40000100a00 */
[----:B------:R2:W-:Y:S02]  /*34090*/  STL.64 [R1+0x1da0], R34 ;  /* 0x001da02201007387 */ /* 0x0005e40000100a00 */
[----:B------:R-:W-:Y:S02]  /*340a0*/  IMAD.MOV.U32 R57, RZ, RZ, R40 ;  /* 0x000000ffff397224 */ /* 0x000fe400078e0028 */
[----:B------:R-:W-:-:S03]  /*340b0*/  IMAD.MOV.U32 R53, RZ, RZ, R42 ;  /* 0x000000ffff357224 */ /* 0x000fc600078e002a */
[----:B------:R-:W-:Y:S01]  /*340c0*/  STL [R1+0x1818], R57 ;  /* 0x0018183901007387 */ /* 0x000fe20000100800 */
[----:B------:R-:W-:Y:S02]  /*340d0*/  STL.64 [R1+0x1cb0], R58 ;  /* 0x001cb03a01007387 */ /* 0x000fe40000100a00 */
[----:B------:R-:W-:Y:S02]  /*340e0*/  STL [R1+0x1814], R53 ;  /* 0x0018143501007387 */ /* 0x000fe40000100800 */
[----:B------:R-:W-:Y:S01]  /*340f0*/  STL.64 [R1+0x1d38], R54 ;  /* 0x001d383601007387 */ /* 0x000fe20000100a00 */
[C---:B--2---:R-:W-:Y:S01]  /*34100*/  HMMA.16816.F32 R32, R4.reuse, R46, R48 ;  /* 0x0000002e0420723c */ /* 0x044fe20000001830 */
[----:B------:R-:W-:Y:S02]  /*34110*/  IMAD.MOV.U32 R3, RZ, RZ, R47 ;  /* 0x000000ffff037224 */ /* 0x000fe400078e002f */
[----:B------:R-:W-:Y:S11]  /*34120*/  IMAD.MOV.U32 R16, RZ, RZ, R46 ;  /* 0x000000ffff107224 */ /* 0x000ff600078e002e */
[----:B------:R-:W-:Y:S09]  /*34130*/  @!UPT UIADD3 URZ, URZ, URZ, URZ ;  /* 0x0000003f3f3ff290 */ /* 0x000ff2000fffe03f */
[----:B------:R-:W-:Y:S01]  /*34140*/  STL.64 [R1+0x9c0], R32 ;  /* 0x0009c02001007387 */ /* 0x000fe20000100a00 */
[----:B------:R-:W-:Y:S02]  /*34150*/  STL.64 [R1+0x9c8], R34 ;  /* 0x0009c82201007387 */ /* 0x000fe40000100a00 */
[----:B------:R-:W-:Y:S02]  /*34160*/  STL [R1+0x1c9c], R3 ;  /* 0x001c9c0301007387 */ /* 0x000fe40000100800 */
[----:B------:R-:W-:Y:S01]  /*34170*/  STL [R1+0x1c98], R16 ;  /* 0x001c981001007387 */ /* 0x000fe20000100800 */
[----:B----4-:R3:W-:Y:S02]  /*34180*/  STL.64 [R1+0x1dd0], R18 ;  /* 0x001dd01201007387 */ /* 0x0107e40000100a00 */
[----:B---3--:R-:W-:Y:S01]  /*34190*/  HMMA.16816.F32 R16, R4, R30, R36 ;  /* 0x0000001e0410723c */ /* 0x008fe20000001824 */
[----:B------:R-:W-:Y:S02]  /*341a0*/  IMAD.MOV.U32 R20, RZ, RZ, R31 ;  /* 0x000000ffff147224 */ /* 0x000fe400078e001f */
[----:B------:R-:W-:-:S05]  /*341b0*/  IMAD.MOV.U32 R21, RZ, RZ, R30 ;  /* 0x000000ffff157224 */ /* 0x000fca00078e001e */
[----:B------:R-:W-:Y:S11]  /*341c0*/  HMMA.16816.F32 R12, R4, R10, R12 ;  /* 0x0000000a040c723c */ /* 0x000ff6000000180c */
[----:B------:R-:W-:Y:S04]  /*341d0*/  @!UPT UIADD3 URZ, URZ, URZ, URZ ;  /* 0x0000003f3f3ff290 */ /* 0x000fe8000fffe03f */
[----:B------:R0:W-:Y:S01]  /*341e0*/  STL.64 [R1+0x9b0], R16 ;  /* 0x0009b01001007387 */ /* 0x0001e20000100a00 */
[----:B------:R1:W-:Y:S02]  /*341f0*/  STL.64 [R1+0x9b8], R18 ;  /* 0x0009b81201007387 */ /* 0x0003e40000100a00 */
[----:B------:R-:W-:Y:S02]  /*34200*/  STL [R1+0x1ca4], R20 ;  /* 0x001ca41401007387 */ /* 0x000fe40000100800 */
[----:B------:R-:W-:Y:S01]  /*34210*/  STL [R1+0x1ca0], R21 ;  /* 0x001ca01501007387 */ /* 0x000fe20000100800 */
[----:B------:R-:W-:Y:S04]  /*34220*/  STL.64 [R1+0x1da8], R22 ;  /* 0x001da81601007387 */ /* 0x000fe80000100a00 */
[----:B------:R-:W-:Y:S01]  /*34230*/  STL.64 [R1+0x9a0], R12 ;  /* 0x0009a00c01007387 */ /* 0x000fe20000100a00 */
[----:B------:R2:W-:Y:S02]  /*34240*/  STL.64 [R1+0x9a8], R14 ;  /* 0x0009a80e01007387 */ /* 0x0005e40000100a00 */
[----:B------:R-:W3:Y:S02]  /*34250*/  LDL.LU R40, [R1+0x170] ;  /* 0x0001700001287983 */ /* 0x000ee40000300800 */
[----:B------:R-:W3:Y:S01]  /*34260*/  LDL.LU R41, [R1+0x174] ;  /* 0x0001740001297983 */ /* 0x000ee20000300800 */
[----:B------:R-:W3:Y:S01]  /*34270*/  LDL.LU R42, [R1+0x178] ;  /* 0x00017800012a7983 */ /* 0x000ee20000300800 */
[----:B------:R-:W3:Y:S02]  /*34280*/  LDL.LU R43, [R1+0x17c] ;  /* 0x00017c00012b7983 */ /* 0x000ee40000300800 */
[----:B0-----:R-:W4:Y:S01]  /*34290*/  LDL.LU R16, [R1+0x180] ;  /* 0x0001800001107983 */ /* 0x001f220000300800 */
[----:B------:R-:W4:Y:S04]  /*342a0*/  LDL.LU R17, [R1+0x184] ;  /* 0x0001840001117983 */ /* 0x000f280000300800 */
[----:B-1----:R-:W4:Y:S01]  /*342b0*/  LDL.LU R18, [R1+0x188] ;  /* 0x0001880001127983 */ /* 0x002f220000300800 */
[----:B------:R-:W4:Y:S03]  /*342c0*/  LDL.LU R19, [R1+0x18c] ;  /* 0x00018c0001137983 */ /* 0x000f260000300800 */
[----:B--2---:R-:W4:Y:S01]  /*342d0*/  LDL.64 R14, [R1+0x108] ;  /* 0x00010800010e7983 */ /* 0x004f220000100a00 */
[----:B------:R-:W2:Y:S02]  /*342e0*/  LDL.LU R20, [R1+0x340] ;  /* 0x0003400001147983 */ /* 0x000ea40000300800 */
[----:B------:R-:W2:Y:S02]  /*342f0*/  LDL.LU R21, [R1+0x344] ;  /* 0x0003440001157983 */ /* 0x000ea40000300800 */
[----:B------:R-:W2:Y:S01]  /*34300*/  LDL.LU R22, [R1+0x348] ;  /* 0x0003480001167983 */ /* 0x000ea20000300800 */
[----:B------:R-:W2:Y:S01]  /*34310*/  LDL.LU R23, [R1+0x34c] ;  /* 0x00034c0001177983 */ /* 0x000ea20000300800 */
[----:B------:R-:W-:-:S02]  /*34320*/  IMAD.MOV.U32 R24, RZ, RZ, R11 ;  /* 0x000000ffff187224 */ /* 0x000fc400078e000b */
[----:B------:R-:W3:Y:S02]  /*34330*/  LDL R30, [R1+0xe8] ;  /* 0x0000e800011e7983 */ /* 0x000ee40000100800 */
[----:B------:R-:W3:Y:S01]  /*34340*/  LDL R31, [R1+0xec] ;  /* 0x0000ec00011f7983 */ /* 0x000ee20000100800 */
[----:B------:R-:W3:Y:S01]  /*34350*/  LDL R11, [R1+0x13e8] ;  /* 0x0013e800010b7983 */ /* 0x000ee20000100800 */
[----:B------:R-:W3:Y:S02]  /*34360*/  LDL.LU R36, [R1+0x380] ;  /* 0x0003800001247983 */ /* 0x000ee40000300800 */
[----:B------:R-:W3:Y:S02]  /*34370*/  LDL.LU R37, [R1+0x384] ;  /* 0x0003840001257983 */ /* 0x000ee40000300800 */
[----:B------:R-:W3:Y:S01]  /*34380*/  LDL.LU R38, [R1+0x388] ;  /* 0x0003880001267983 */ /* 0x000ee20000300800 */
[----:B------:R-:W3:Y:S01]  /*34390*/  LDL.LU R39, [R1+0x38c] ;  /* 0x00038c0001277983 */ /* 0x000ee20000300800 */
[----:B------:R-:W-:Y:S01]  /*343a0*/  IMAD.MOV.U32 R25, RZ, RZ, R10 ;  /* 0x000000ffff197224 */ /* 0x000fe200078e000a */
[C---:B----4-:R-:W-:Y:S02]  /*343b0*/  HMMA.16816.F32 R16, R4.reuse, R14, R16 ;  /* 0x0000000e0410723c */ /* 0x050fe40000001810 */
[----:B--2---:R-:W-:Y:S01]  /*343c0*/  STL.64 [R1+0x1db8], R22 ;  /* 0x001db81601007387 */ /* 0x004fe20000100a00 */
[----:B------:R0:W-:Y:S02]  /*343d0*/  STL.64 [R1+0x1db0], R20 ;  /* 0x001db01401007387 */ /* 0x0001e40000100a00 */
[----:B------:R-:W-:Y:S01]  /*343e0*/  IMAD.MOV.U32 R3, RZ, RZ, R14 ;  /* 0x000000ffff037224 */ /* 0x000fe200078e000e */
[----:B---3--:R-:W1:Y:S04]  /*343f0*/  LDSM.16.MT88.4 R8, [R11+0x4800] ;  /* 0x004800000b08783b */ /* 0x008e680000004200 */
[----:B0-----:R-:W2:Y:S01]  /*34400*/  LDL.LU R20, [R1+0x360] ;  /* 0x0003600001147983 */ /* 0x001ea20000300800 */
[----:B------:R-:W2:Y:S02]  /*34410*/  LDL.LU R21, [R1+0x364] ;  /* 0x0003640001157983 */ /* 0x000ea40000300800 */
[----:B------:R-:W2:Y:S02]  /*34420*/  LDL.LU R22, [R1+0x368] ;  /* 0x0003680001167983 */ /* 0x000ea40000300800 */
[----:B------:R-:W2:Y:S01]  /*34430*/  LDL.LU R23, [R1+0x36c] ;  /* 0x00036c0001177983 */ /* 0x000ea20000300800 */
[----:B------:R-:W3:Y:S01]  /*34440*/  LDL.64 R34, [R1+0xc8] ;  /* 0x0000c80001227983 */ /* 0x000ee20000100a00 */
[----:B------:R-:W4:Y:S02]  /*34450*/  LDL.LU R52, [R1+0x2e0] ;  /* 0x0002e00001347983 */ /* 0x000f240000300800 */
[----:B------:R-:W4:Y:S02]  /*34460*/  LDL.LU R53, [R1+0x2e4] ;  /* 0x0002e40001357983 */ /* 0x000f240000300800 */
[----:B------:R-:W4:Y:S01]  /*34470*/  LDL.LU R54, [R1+0x2e8] ;  /* 0x0002e80001367983 */ /* 0x000f220000300800 */
[----:B------:R-:W4:Y:S01]  /*34480*/  LDL.LU R55, [R1+0x2ec] ;  /* 0x0002ec0001377983 */ /* 0x000f220000300800 */
[----:B------:R-:W2:Y:S02]  /*34490*/  LDL.LU R48, [R1+0x320] ;  /* 0x0003200001307983 */ /* 0x000ea40000300800 */
[----:B------:R-:W2:Y:S02]  /*344a0*/  LDL.LU R49, [R1+0x324] ;  /* 0x0003240001317983 */ /* 0x000ea40000300800 */
[----:B------:R-:W2:Y:S01]  /*344b0*/  LDL.LU R50, [R1+0x328] ;  /* 0x0003280001327983 */ /* 0x000ea20000300800 */
[----:B------:R-:W2:Y:S01]  /*344c0*/  LDL.LU R51, [R1+0x32c] ;  /* 0x00032c0001337983 */ /* 0x000ea20000300800 */
[----:B------:R-:W2:Y:S02]  /*344d0*/  LDL.64 R46, [R1+0xb8] ;  /* 0x0000b800012e7983 */ /* 0x000ea40000100a00 */
[----:B------:R-:W2:Y:S02]  /*344e0*/  LDL.64 R58, [R1+0x98] ;  /* 0x00009800013a7983 */ /* 0x000ea40000100a00 */
[----:B------:R-:W-:Y:S01]  /*344f0*/  STL [R1+0x1cac], R24 ;  /* 0x001cac1801007387 */ /* 0x000fe20000100800 */
[----:B------:R-:W-:Y:S01]  /*34500*/  STL [R1+0x1ca8], R25 ;  /* 0x001ca81901007387 */ /* 0x000fe20000100800 */
[----:B------:R0:W-:Y:S02]  /*34510*/  STL.64 [R1+0x990], R16 ;  /* 0x0009901001007387 */ /* 0x0001e40000100a00 */
[----:B------:R0:W-:Y:S02]  /*34520*/  STL.64 [R1+0x998], R18 ;  /* 0x0009981201007387 */ /* 0x0001e40000100a00 */
[----:B0-----:R-:W-:Y:S01]  /*34530*/  IMAD.MOV.U32 R16, RZ, RZ, R15 ;  /* 0x000000ffff107224 */ /* 0x001fe200078e000f */
[----:B------:R-:W2:Y:S01]  /*34540*/  LDL.LU.64 R18, [R1+0x1dd0] ;  /* 0x001dd00001127983 */ /* 0x000ea20000300a00 */
[----:B------:R-:W2:Y:S01]  /*34550*/  LDL.LU.64 R14, [R1+0x1dc8] ;  /* 0x001dc800010e7983 */ /* 0x000ea20000300a00 */
[----:B------:R-:W-:Y:S01]  /*34560*/  HMMA.16816.F32 R28, R4, R30, R36 ;  /* 0x0000001e041c723c */ /* 0x000fe20000001824 */
[----:B------:R-:W3:Y:S06]  /*34570*/  LDL.LU R12, [R1+0x2d0] ;  /* 0x0002d000010c7983 */ /* 0x000eec0000300800 */
[----:B------:R-:W-:-:S02]  /*34580*/  IMAD.MOV.U32 R38, RZ, RZ, R27 ;  /* 0x000000ffff267224 */ /* 0x000fc400078e001b */
[----:B------:R-:W-:Y:S01]  /*34590*/  IMAD.MOV.U32 R39, RZ, RZ, R26 ;  /* 0x000000ffff277224 */ /* 0x000fe200078e001a */
[C---:B--2---:R-:W-:Y:S08]  /*345a0*/  HMMA.16816.F32 R40, R4.reuse, R14, R40 ;  /* 0x0000000e0428723c */ /* 0x044ff00000001828 */
[C---:B------:R-:W-:Y:S11]  /*345b0*/  HMMA.16816.F32 R20, R4.reuse, R18, R20 ;  /* 0x000000120414723c */ /* 0x040ff60000001814 */
[----:B------:R-:W-:Y:S04]  /*345c0*/  @!UPT UIADD3 URZ, URZ, URZ, URZ ;  /* 0x0000003f3f3ff290 */ /* 0x000fe8000fffe03f */
[----:B------:R-:W-:Y:S01]  /*345d0*/  STL.64 [R1+0x980], R40 ;  /* 0x0009802801007387 */ /* 0x000fe20000100a00 */
[----:B------:R0:W-:Y:S02]  /*345e0*/  STL.64 [R1+0x988], R42 ;  /* 0x0009882a01007387 */ /* 0x0001e40000100a00 */
[----:B------:R-:W2:Y:S02]  /*345f0*/  LDL.LU R13, [R1+0x2d4] ;  /* 0x0002d400010d7983 */ /* 0x000ea40000300800 */
[----:B------:R-:W2:Y:S01]  /*34600*/  LDL.LU R14, [R1+0x2d8] ;  /* 0x0002d800010e7983 */ /* 0x000ea20000300800 */
[----:B------:R-:W2:Y:S04]  /*34610*/  LDL.LU R15, [R1+0x2dc] ;  /* 0x0002dc00010f7983 */ /* 0x000ea80000300800 */
[----:B0-----:R-:W2:Y:S01]  /*34620*/  LDL.64 R42, [R1+0x88] ;  /* 0x00008800012a7983 */ /* 0x001ea20000100a00 */
[----:B-1----:R0:W-:Y:S02]  /*34630*/  STL.64 [R1+0x1cc0], R10 ;  /* 0x001cc00a01007387 */ /* 0x0021e40000100a00 */
[----:B------:R-:W-:Y:S01]  /*34640*/  STL.64 [R1+0x1cb8], R8 ;  /* 0x001cb80801007387 */ /* 0x000fe20000100a00 */
[----:B0-----:R-:W2:Y:S01]  /*34650*/  LDL.64 R10, [R1+0xa8] ;  /* 0x0000a800010a7983 */ /* 0x001ea20000100a00 */
[----:B------:R-:W2:Y:S02]  /*34660*/  LDL.LU R36, [R1+0x2c0] ;  /* 0x0002c00001247983 */ /* 0x000ea40000300800 */
[----:B------:R-:W-:Y:S02]  /*34670*/  STL.64 [R1+0x380], R28 ;  /* 0x0003801c01007387 */ /* 0x000fe40000100a00 */
[----:B------:R0:W-:Y:S01]  /*34680*/  STL.64 [R1+0x388], R30 ;  /* 0x0003881e01007387 */ /* 0x0001e20000100a00 */
[----:B------:R-:W2:Y:S01]  /*34690*/  LDL.LU R37, [R1+0x2c4] ;  /* 0x0002c40001257983 */ /* 0x000ea20000300800 */
[----:B------:R-:W2:Y:S02]  /*346a0*/  LDL.LU R27, [R1+0x1dc4] ;  /* 0x001dc400011b7983 */ /* 0x000ea40000300800 */
[----:B------:R-:W2:Y:S01]  /*346b0*/  LDL.LU R26, [R1+0x1dc0] ;  /* 0x001dc000011a7983 */ /* 0x000ea20000300800 */
[----:B0-----:R-:W2:Y:S01]  /*346c0*/  LDL.64 R30, [R1+0x78] ;  /* 0x00007800011e7983 */ /* 0x001ea20000100a00 */
[----:B------:R-:W-:Y:S02]  /*346d0*/  STL.64 [R1+0x360], R20 ;  /* 0x0003601401007387 */ /* 0x000fe40000100a00 */
[----:B------:R0:W-:Y:S02]  /*346e0*/  STL.64 [R1+0x368], R22 ;  /* 0x0003681601007387 */ /* 0x0001e40000100a00 */
[----:B0-----:R-:W3:Y:S01]  /*346f0*/  LDL.LU.64 R22, [R1+0x1db8] ;  /* 0x001db80001167983 */ /* 0x001ee20000300a00 */
[----:B------:R-:W3:Y:S02]  /*34700*/  LDL.LU.64 R20, [R1+0x1db0] ;  /* 0x001db00001147983 */ /* 0x000ee40000300a00 */
[C---:B---3--:R-:W-:Y:S11]  /*34710*/  HMMA.16816.F32 R20, R4.reuse, R34, R20 ;  /* 0x000000220414723c */ /* 0x048ff60000001814 */
[----:B------:R-:W-:Y:S11]  /*34720*/  @!UPT UIADD3 URZ, URZ, URZ, URZ ;  /* 0x0000003f3f3ff290 */ /* 0x000ff6000fffe03f */
[----:B------:R-:W-:Y:S01]  /*34730*/  @!UPT UIADD3 URZ, URZ, URZ, URZ ;  /* 0x0000003f3f3ff290 */ /* 0x000fe2000fffe03f */
[----:B------:R-:W-:Y:S01]  /*34740*/  STL.64 [R1+0x340], R20 ;  /* 0x0003401401007387 */ /* 0x000fe20000100a00 */
[----:B------:R0:W-:Y:S03]  /*34750*/  STL.64 [R1+0x348], R22 ;  /* 0x0003481601007387 */ /* 0x0001e60000100a00 */
[----:B0-----:R-:W3:Y:S01]  /*34760*/  LDL.LU.64 R22, [R1+0x1da8] ;  /* 0x001da80001167983 */ /* 0x001ee20000300a00 */
[----:B------:R-:W-:Y:S02]  /*34770*/  IMAD.MOV.U32 R20, RZ, RZ, R34 ;  /* 0x000000ffff147224 */ /* 0x000fe400078e0022 */
[----:B------:R-:W-:Y:S02]  /*34780*/  IMAD.MOV.U32 R21, RZ, RZ, R35 ;  /* 0x000000ffff157224 */ /* 0x000fe400078e0023 */
[----:B------:R-:W2:Y:S01]  /*34790*/  LDL.LU.64 R34, [R1+0x1da0] ;  /* 0x001da00001227983 */ /* 0x000ea20000300a00 */
[----:B------:R-:W-:Y:S01]  /*347a0*/  HMMA.16816.F32 R48, R4, R46, R48 ;  /* 0x0000002e0430723c */ /* 0x000fe20000001830 */
[----:B------:R-:W-:-:S02]  /*347b0*/  IMAD.MOV.U32 R2, RZ, RZ, R46 ;  /* 0x000000ffff027224 */ /* 0x000fc400078e002e */
[----:B------:R-:W-:Y:S01]  /*347c0*/  IMAD.MOV.U32 R0, RZ, RZ, R47 ;  /* 0x000000ffff007224 */ /* 0x000fe200078e002f */
[----:B---3--:R-:W-:Y:S01]  /*347d0*/  STL.64 [R1+0x1d30], R22 ;  /* 0x001d301601007387 */ /* 0x008fe20000100a00 */
[----:B------:R0:W-:Y:S03]  /*347e0*/  STL.64 [R1+0x1d28], R20 ;  /* 0x001d281401007387 */ /* 0x0001e60000100a00 */
[----:B0-----:R-:W3:Y:S01]  /*347f0*/  LDL.LU R20, [R1+0x2f0] ;  /* 0x0002f00001147983 */ /* 0x001ee20000300800 */
[----:B------:R-:W3:Y:S02]  /*34800*/  LDL.LU R21, [R1+0x2f4] ;  /* 0x0002f40001157983 */ /* 0x000ee40000300800 */
[----:B--2---:R-:W-:Y:S02]  /*34810*/  IMAD.MOV.U32 R22, RZ, RZ, R26 ;  /* 0x000000ffff167224 */ /* 0x004fe400078e001a */
[----:B------:R-:W-:Y:S01]  /*34820*/  IMAD.MOV.U32 R23, RZ, RZ, R27 ;  /* 0x000000ffff177224 */ /* 0x000fe200078e001b */
[----:B------:R-:W2:Y:S01]  /*34830*/  LDL.LU R26, [R1+0x1d9c] ;  /* 0x001d9c00011a7983 */ /* 0x000ea20000300800 */
[----:B------:R-:W2:Y:S08]  /*34840*/  LDL.LU R27, [R1+0x1d98] ;  /* 0x001d9800011b7983 */ /* 0x000eb00000300800 */
[----:B------:R-:W-:Y:S02]  /*34850*/  STL.64 [R1+0x320], R48 ;  /* 0x0003203001007387 */ /* 0x000fe40000100a00 */
[----:B------:R0:W-:Y:S02]  /*34860*/  STL.64 [R1+0x328], R50 ;  /* 0x0003283201007387 */ /* 0x0001e40000100a00 */
[----:B0-----:R-:W2:Y:S01]  /*34870*/  LDL.LU.64 R50, [R1+0x1d90] ;  /* 0x001d900001327983 */ /* 0x001ea20000300a00 */
[----:B------:R-:W2:Y:S02]  /*34880*/  LDL.LU.64 R46, [R1+0x1d88] ;  /* 0x001d8800012e7983 */ /* 0x000ea40000300a00 */
[----:B------:R-:W-:-:S02]  /*34890*/  IMAD.MOV.U32 R24, RZ, RZ, R10 ;  /* 0x000000ffff187224 */ /* 0x000fc400078e000a */
[----:B------:R-:W-:Y:S02]  /*348a0*/  IMAD.MOV.U32 R25, RZ, RZ, R11 ;  /* 0x000000ffff197224 */ /* 0x000fe400078e000b */
[----:B------:R-:W-:Y:S02]  /*348b0*/  IMAD.MOV.U32 R45, RZ, RZ, R59 ;  /* 0x000000ffff2d7224 */ /* 0x000fe400078e003b */
[----:B------:R-:W-:Y:S01]  /*348c0*/  IMAD.MOV.U32 R49, RZ, RZ, R58 ;  /* 0x000000ffff317224 */ /* 0x000fe200078e003a */
[C---:B---3--:R-:W-:Y:S08]  /*348d0*/  HMMA.16816.F32 R20, R4.reuse, R10, R20 ;  /* 0x0000000a0414723c */ /* 0x048ff00000001814 */
[C---:B----4-:R-:W-:Y:S11]  /*348e0*/  HMMA.16816.F32 R8, R4.reuse, R58, R52 ;  /* 0x0000003a0408723c */ /* 0x050ff60000001834 */
[----:B------:R-:W-:Y:S04]  /*348f0*/  @!UPT UIADD3 URZ, URZ, URZ, URZ ;  /* 0x0000003f3f3ff290 */ /* 0x000fe8000fffe03f */
[----:B------:R-:W-:Y:S01]  /*34900*/  STL.64 [R1+0x2f0], R20 ;  /* 0x0002f01401007387 */ /* 0x000fe20000100a00 */
[----:B------:R-:W-:Y:S02]  /*34910*/  STL.64 [R1+0x2f8], R22 ;  /* 0x0002f81601007387 */ /* 0x000fe40000100a00 */
[----:B--2---:R-:W-:Y:S02]  /*34920*/  STL.64 [R1+0x1d48], R26 ;  /* 0x001d481a01007387 */ /* 0x004fe40000100a00 */
[----:B------:R-:W-:Y:S03]  /*34930*/  STL.64 [R1+0x1d40], R24 ;  /* 0x001d401801007387 */ /* 0x000fe60000100a00 */
[----:B------:R-:W-:Y:S01]  /*34940*/  STL.64 [R1+0x2e0], R8 ;  /* 0x0002e00801007387 */ /* 0x000fe20000100a00 */
[----:B------:R0:W-:Y:S02]  /*34950*/  STL.64 [R1+0x2e8], R10 ;  /* 0x0002e80a01007387 */ /* 0x0001e40000100a00 */
[C---:B0-----:R-:W-:Y:S08]  /*34960*/  HMMA.16816.F32 R8, R4.reuse, R42, R12 ;  /* 0x0000002a0408723c */ /* 0x041ff0000000180c */
[----:B------:R-:W-:Y:S01]  /*34970*/  HMMA.16816.F32 R20, R4, R30, R36 ;  /* 0x0000001e0414723c */ /* 0x000fe20000001824 */
[----:B------:R-:W-:Y:S01]  /*34980*/  STL.64 [R1+0x1ce8], R46 ;  /* 0x001ce82e01007387 */ /* 0x000fe20000100a00 */
[----:B------:R-:W-:Y:S02]  /*34990*/  STL [R1+0x1ce0], R45 ;  /* 0x001ce02d01007387 */ /* 0x000fe40000100800 */
[----:B------:R-:W-:Y:S02]  /*349a0*/  STL.64 [R1+0x1cd0], R50 ;  /* 0x001cd03201007387 */ /* 0x000fe40000100a00 */
[----:B------:R-:W-:Y:S02]  /*349b0*/  STL [R1+0x1cc8], R49 ;  /* 0x001cc83101007387 */ /* 0x000fe40000100800 */
[----:B------:R-:W-:-:S02]  /*349c0*/  IMAD.MOV.U32 R13, RZ, RZ, R42 ;  /* 0x000000ffff0d7224 */ /* 0x000fc400078e002a */
[----:B------:R-:W-:-:S05]  /*349d0*/  IMAD.MOV.U32 R12, RZ, RZ, R43 ;  /* 0x000000ffff0c7224 */ /* 0x000fca00078e002b */
[----:B------:R0:W-:Y:S01]  /*349e0*/  STL.64 [R1+0x2d0], R8 ;  /* 0x0002d00801007387 */ /* 0x0001e20000100a00 */
[----:B------:R1:W-:Y:S03]  /*349f0*/  STL.64 [R1+0x2d8], R10 ;  /* 0x0002d80a01007387 */ /* 0x0003e60000100a00 */
[----:B0-----:R-:W2:Y:S01]  /*34a00*/  LDL.LU R8, [R1+0x2b0] ;  /* 0x0002b00001087983 */ /* 0x001ea20000300800 */
[----:B------:R-:W2:Y:S02]  /*34a10*/  LDL.LU R9, [R1+0x2b4] ;  /* 0x0002b40001097983 */ /* 0x000ea40000300800 */
[----:B-1----:R-:W2:Y:S02]  /*34a20*/  LDL.LU R10, [R1+0x2b8] ;  /* 0x0002b800010a7983 */ /* 0x002ea40000300800 */
[----:B------:R-:W2:Y:S01]  /*34a30*/  LDL.LU R11, [R1+0x2bc] ;  /* 0x0002bc00010b7983 */ /* 0x000ea20000300800 */
[----:B------:R-:W2:Y:S01]  /*34a40*/  LDL.64 R58, [R1+0x68] ;  /* 0x00006800013a7983 */ /* 0x000ea20000100a00 */
[----:B------:R-:W-:Y:S02]  /*34a50*/  STL [R1+0x1c00], R13 ;  /* 0x001c000d01007387 */ /* 0x000fe40000100800 */
[----:B------:R-:W-:Y:S02]  /*34a60*/  STL.64 [R1+0x2c0], R20 ;  /* 0x0002c01401007387 */ /* 0x000fe40000100a00 */
[----:B------:R-:W-:Y:S01]  /*34a70*/  STL.64 [R1+0x2c8], R22 ;  /* 0x0002c81601007387 */ /* 0x000fe20000100a00 */
[----:B------:R-:W3:Y:S01]  /*34a80*/  LDL.LU R40, [R1+0x290] ;  /* 0x0002900001287983 */ /* 0x000ee20000300800 */
[----:B------:R-:W3:Y:S02]  /*34a90*/  LDL.LU R41, [R1+0x294] ;  /* 0x0002940001297983 */ /* 0x000ee40000300800 */
[----:B------:R-:W4:Y:S02]  /*34aa0*/  LDL.LU R42, [R1+0x298] ;  /* 0x00029800012a7983 */ /* 0x000f240000300800 */
[----:B------:R-:W4:Y:S01]  /*34ab0*/  LDL.LU R43, [R1+0x29c] ;  /* 0x00029c00012b7983 */ /* 0x000f220000300800 */
[----:B------:R-:W2:Y:S01]  /*34ac0*/  LDL.LU R36, [R1+0x2a0] ;  /* 0x0002a00001247983 */ /* 0x000ea20000300800 */
[----:B------:R-:W2:Y:S02]  /*34ad0*/  LDL.LU R37, [R1+0x2a4] ;  /* 0x0002a40001257983 */ /* 0x000ea40000300800 */
[----:B------:R-:W2:Y:S02]  /*34ae0*/  LDL.LU R38, [R1+0x2a8] ;  /* 0x0002a80001267983 */ /* 0x000ea40000300800 */
[----:B------:R-:W2:Y:S02]  /*34af0*/  LDL.LU R39, [R1+0x2ac] ;  /* 0x0002ac0001277983 */ /* 0x000ea40000300800 */
[----:B------:R-:W-:-:S02]  /*34b00*/  IMAD.MOV.U32 R15, RZ, RZ, R30 ;  /* 0x000000ffff0f7224 */ /* 0x000fc400078e001e */
[----:B------:R-:W-:Y:S01]  /*34b10*/  IMAD.MOV.U32 R14, RZ, RZ, R31 ;  /* 0x000000ffff0e7224 */ /* 0x000fe200078e001f */
[----:B----4-:R0:W-:Y:S01]  /*34b20*/  STL.64 [R1+0x1d78], R42 ;  /* 0x001d782a01007387 */ /* 0x0101e20000100a00 */
[----:B---3--:R-:W-:Y:S03]  /*34b30*/  STL.64 [R1+0x1d70], R40 ;  /* 0x001d702801007387 */ /* 0x008fe60000100a00 */
[----:B0-----:R-:W3:Y:S01]  /*34b40*/  LDL.64 R42, [R1+0x58] ;  /* 0x00005800012a7983 */ /* 0x001ee20000100a00 */
[----:B--2---:R-:W-:Y:S01]  /*34b50*/  HMMA.16816.F32 R8, R4, R58, R8 ;  /* 0x0000003a0408723c */ /* 0x004fe20000001808 */
[----:B------:R0:W-:Y:S02]  /*34b60*/  STL.64 [R1+0x1d60], R14 ;  /* 0x001d600e01007387 */ /* 0x0001e40000100a00 */
[----:B------:R-:W-:Y:S01]  /*34b70*/  STL [R1+0x1d58], R12 ;  /* 0x001d580c01007387 */ /* 0x000fe20000100800 */
[----:B0-----:R-:W2:Y:S01]  /*34b80*/  LDL.64 R14, [R1+0x48] ;  /* 0x00004800010e7983 */ /* 0x001ea20000100a00 */
        /* <DEDUP_REMOVED lines=9> */
[----:B------:R-:W2:Y:S02]  /*34c20*/  LDL.LU R52, [R1+0x270] ;  /* 0x0002700001347983 */ /* 0x000ea40000300800 */
[----:B------:R-:W2:Y:S01]  /*34c30*/  LDL.LU R53, [R1+0x274] ;  /* 0x0002740001357983 */ /* 0x000ea20000300800 */
[----:B------:R-:W2:Y:S01]  /*34c40*/  LDL.LU R54, [R1+0x278] ;  /* 0x0002780001367983 */ /* 0x000ea20000300800 */
[----:B------:R-:W2:Y:S02]  /*34c50*/  LDL.LU R55, [R1+0x27c] ;  /* 0x00027c0001377983 */ /* 0x000ea40000300800 */
[----:B------:R-:W2:Y:S02]  /*34c60*/  LDL.64 R22, [R1+0x28] ;  /* 0x0000280001167983 */ /* 0x000ea40000100a00 */
[----:B------:R-:W2:Y:S01]  /*34c70*/  LDL.64 R46, [R1+0x8] ;  /* 0x00000800012e7983 */ /* 0x000ea20000100a00 */
[----:B------:R0:W-:Y:S01]  /*34c80*/  STL.64 [R1+0x2b0], R8 ;  /* 0x0002b00801007387 */ /* 0x0001e20000100a00 */
[----:B------:R1:W-:Y:S02]  /*34c90*/  STL.64 [R1+0x2b8], R10 ;  /* 0x0002b80a01007387 */ /* 0x0003e40000100a00 */
[----:B------:R-:W-:-:S02]  /*34ca0*/  IMAD.MOV.U32 R17, RZ, RZ, R59 ;  /* 0x000000ffff117224 */ /* 0x000fc400078e003b */
[----:B------:R-:W-:Y:S01]  /*34cb0*/  IMAD.MOV.U32 R32, RZ, RZ, R58 ;  /* 0x000000ffff207224 */ /* 0x000fe200078e003a */
[----:B0-----:R-:W4:Y:S01]  /*34cc0*/  LDL.LU R8, [R1+0x240] ;  /* 0x0002400001087983 */ /* 0x001f220000300800 */
[----:B------:R-:W4:Y:S02]  /*34cd0*/  LDL.LU R9, [R1+0x244] ;  /* 0x0002440001097983 */ /* 0x000f240000300800 */
[----:B-1----:R-:W4:Y:S02]  /*34ce0*/  LDL.LU R10, [R1+0x248] ;  /* 0x00024800010a7983 */ /* 0x002f240000300800 */
[----:B------:R-:W4:Y:S01]  /*34cf0*/  LDL.LU R11, [R1+0x24c] ;  /* 0x00024c00010b7983 */ /* 0x000f220000300800 */
[----:B------:R-:W4:Y:S01]  /*34d00*/  LDL.LU R56, [R1+0x230] ;  /* 0x0002300001387983 */ /* 0x000f220000300800 */
[----:B------:R-:W4:Y:S02]  /*34d10*/  LDL.LU R57, [R1+0x234] ;  /* 0x0002340001397983 */ /* 0x000f240000300800 */
[----:B------:R-:W4:Y:S02]  /*34d20*/  LDL.LU R58, [R1+0x238] ;  /* 0x00023800013a7983 */ /* 0x000f240000300800 */
[----:B------:R-:W4:Y:S01]  /*34d30*/  LDL.LU R59, [R1+0x23c] ;  /* 0x00023c00013b7983 */ /* 0x000f220000300800 */
[----:B------:R0:W-:Y:S01]  /*34d40*/  STL.64 [R1+0x1c38], R18 ;  /* 0x001c381201007387 */ /* 0x0001e20000100a00 */
[----:B------:R-:W-:Y:S02]  /*34d50*/  STL [R1+0x1c30], R17 ;  /* 0x001c301101007387 */ /* 0x000fe40000100800 */
[----:B------:R-:W-:Y:S01]  /*34d60*/  STL [R1+0x1cf0], R16 ;  /* 0x001cf01001007387 */ /* 0x000fe20000100800 */
[----:B0-----:R-:W4:Y:S01]  /*34d70*/  LDL.64 R18, [R1+0x18] ;  /* 0x0000180001127983 */ /* 0x001f220000100a00 */
[C---:B---3--:R-:W-:Y:S01]  /*34d80*/  HMMA.16816.F32 R36, R4.reuse, R42, R36 ;  /* 0x0000002a0424723c */ /* 0x048fe20000001824 */
[----:B------:R-:W-:Y:S11]  /*34d90*/  IMAD.MOV.U32 R33, RZ, RZ, R43 ;  /* 0x000000ffff217224 */ /* 0x000ff600078e002b */
[----:B------:R-:W-:Y:S11]  /*34da0*/  @!UPT UIADD3 URZ, URZ, URZ, URZ ;  /* 0x0000003f3f3ff290 */ /* 0x000ff6000fffe03f */
[----:B------:R0:W-:Y:S01]  /*34db0*/  STL.64 [R1+0x2a0], R36 ;  /* 0x0002a02401007387 */ /* 0x0001e20000100a00 */
[----:B------:R1:W-:Y:S02]  /*34dc0*/  STL.64 [R1+0x2a8], R38 ;  /* 0x0002a82601007387 */ /* 0x0003e40000100a00 */
[----:B0-----:R-:W-:Y:S01]  /*34dd0*/  IMAD.MOV.U32 R36, RZ, RZ, R42 ;  /* 0x000000ffff247224 */ /* 0x001fe200078e002a */
[----:B-1----:R-:W3:Y:S01]  /*34de0*/  LDL.LU.64 R38, [R1+0x1d80] ;  /* 0x001d800001267983 */ /* 0x002ee20000300a00 */
[----:B------:R-:W3:Y:S02]  /*34df0*/  LDL.LU.64 R42, [R1+0x1d78] ;  /* 0x001d7800012a7983 */ /* 0x000ee40000300a00 */
[----:B------:R-:W3:Y:S02]  /*34e00*/  LDL.LU.64 R40, [R1+0x1d70] ;  /* 0x001d700001287983 */ /* 0x000ee40000300a00 */
[----:B--2---:R-:W-:Y:S01]  /*34e10*/  IMAD.MOV.U32 R37, RZ, RZ, R15 ;  /* 0x000000ffff257224 */ /* 0x004fe200078e000f */
[C---:B------:R-:W-:Y:S08]  /*34e20*/  HMMA.16816.F32 R28, R4.reuse, R26, R28 ;  /* 0x0000001a041c723c */ /* 0x040ff0000000181c */
[C---:B------:R-:W-:Y:S08]  /*34e30*/  HMMA.16816.F32 R52, R4.reuse, R22, R52 ;  /* 0x000000160434723c */ /* 0x040ff00000001834 */
[----:B---3--:R-:W-:Y:S11]  /*34e40*/  HMMA.16816.F32 R40, R4, R14, R40 ;  /* 0x0000000e0428723c */ /* 0x008ff60000001828 */
[----:B------:R-:W-:Y:S11]  /*34e50*/  @!UPT UIADD3 URZ, URZ, URZ, URZ ;  /* 0x0000003f3f3ff290 */ /* 0x000ff6000fffe03f */
[----:B------:R-:W-:Y:S01]  /*34e60*/  @!UPT UIADD3 URZ, URZ, URZ, URZ ;  /* 0x0000003f3f3ff290 */ /* 0x000fe2000fffe03f */
[----:B------:R0:W-:Y:S01]  /*34e70*/  STL.64 [R1+0x290], R40 ;  /* 0x0002902801007387 */ /* 0x0001e20000100a00 */
[----:B------:R1:W-:Y:S02]  /*34e80*/  STL.64 [R1+0x298], R42 ;  /* 0x0002982a01007387 */ /* 0x0003e40000100a00 */
[----:B0-----:R-:W-:Y:S01]  /*34e90*/  IMAD.MOV.U32 R40, RZ, RZ, R14 ;  /* 0x000000ffff287224 */ /* 0x001fe200078e000e */
[----:B-1----:R-:W2:Y:S01]  /*34ea0*/  LDL.LU.64 R42, [R1+0x1d68] ;  /* 0x001d6800012a7983 */ /* 0x002ea20000300a00 */
[----:B------:R-:W3:Y:S02]  /*34eb0*/  LDL.LU.64 R14, [R1+0x1d60] ;  /* 0x001d6000010e7983 */ /* 0x000ee40000300a00 */
[----:B------:R-:W2:Y:S02]  /*34ec0*/  LDL.LU R12, [R1+0x1d58] ;  /* 0x001d5800010c7983 */ /* 0x000ea40000300800 */
[----:B------:R-:W-:Y:S01]  /*34ed0*/  STL.64 [R1+0x1d08], R38 ;  /* 0x001d082601007387 */ /* 0x000fe20000100a00 */
[----:B------:R0:W-:Y:S04]  /*34ee0*/  STL.64 [R1+0x1d00], R36 ;  /* 0x001d002401007387 */ /* 0x0001e80000100a00 */
[----:B0-----:R-:W2:Y:S01]  /*34ef0*/  LDL.LU R36, [R1+0x260] ;  /* 0x0002600001247983 */ /* 0x001ea20000300800 */
[----:B------:R-:W2:Y:S02]  /*34f00*/  LDL.LU R37, [R1+0x264] ;  /* 0x0002640001257983 */ /* 0x000ea40000300800 */
[----:B------:R-:W2:Y:S02]  /*34f10*/  LDL.LU R38, [R1+0x268] ;  /* 0x0002680001267983 */ /* 0x000ea40000300800 */
[----:B------:R-:W2:Y:S01]  /*34f20*/  LDL.LU R39, [R1+0x26c] ;  /* 0x00026c0001277983 */ /* 0x000ea20000300800 */
[----:B------:R0:W-:Y:S01]  /*34f30*/  STL.64 [R1+0x280], R28 ;  /* 0x0002801c01007387 */ /* 0x0001e20000100a00 */
[----:B------:R1:W-:Y:S02]  /*34f40*/  STL.64 [R1+0x288], R30 ;  /* 0x0002881e01007387 */ /* 0x0003e40000100a00 */
[----:B------:R-:W-:-:S02]  /*34f50*/  IMAD.MOV.U32 R41, RZ, RZ, R23 ;  /* 0x000000ffff297224 */ /* 0x000fc400078e0017 */
[----:B0-----:R-:W-:Y:S01]  /*34f60*/  IMAD.MOV.U32 R29, RZ, RZ, R26 ;  /* 0x000000ffff1d7224 */ /* 0x001fe200078e001a */
[----:B-1----:R-:W3:Y:S01]  /*34f70*/  LDL.LU.64 R30, [R1+0x1d50] ;  /* 0x001d5000011e7983 */ /* 0x002ee20000300a00 */
[----:B------:R-:W-:Y:S02]  /*34f80*/  IMAD.MOV.U32 R28, RZ, RZ, R27 ;  /* 0x000000ffff1c7224 */ /* 0x000fe400078e001b */
[----:B------:R-:W3:Y:S02]  /*34f90*/  LDL.LU.64 R26, [R1+0x1d48] ;  /* 0x001d4800011a7983 */ /* 0x000ee40000300a00 */
[----:B------:R-:W3:Y:S01]  /*34fa0*/  LDL.LU.64 R24, [R1+0x1d40] ;  /* 0x001d400001187983 */ /* 0x000ee20000300a00 */
[----:B------:R0:W-:Y:S01]  /*34fb0*/  STL.64 [R1+0x270], R52 ;  /* 0x0002703401007387 */ /* 0x0001e20000100a00 */
[----:B------:R1:W-:Y:S02]  /*34fc0*/  STL.64 [R1+0x278], R54 ;  /* 0x0002783601007387 */ /* 0x0003e40000100a00 */
[----:B0-----:R-:W-:Y:S01]  /*34fd0*/  IMAD.MOV.U32 R52, RZ, RZ, R22 ;  /* 0x000000ffff347224 */ /* 0x001fe200078e0016 */
[----:B-1----:R-:W3:Y:S01]  /*34fe0*/  LDL.LU.64 R54, [R1+0x1d38] ;  /* 0x001d380001367983 */ /* 0x002ee20000300a00 */
[----:B------:R-:W3:Y:S02]  /*34ff0*/  LDL.LU.64 R22, [R1+0x1d30] ;  /* 0x001d300001167983 */ /* 0x000ee40000300a00 */
[----:B----4-:R-:W-:-:S02]  /*35000*/  IMAD.MOV.U32 R60, RZ, RZ, R18 ;  /* 0x000000ffff3c7224 */ /* 0x010fc400078e0012 */
[----:B------:R-:W-:Y:S01]  /*35010*/  IMAD.MOV.U32 R53, RZ, RZ, R19 ;  /* 0x000000ffff357224 */ /* 0x000fe200078e0013 */
[----:B------:R-:W4:Y:S01]  /*35020*/  LDL.LU.64 R20, [R1+0x1d28] ;  /* 0x001d280001147983 */ /* 0x000f220000300a00 */
[----:B------:R-:W-:Y:S01]  /*35030*/  IMAD.MOV.U32 R13, RZ, RZ, R46 ;  /* 0x000000ffff0d7224 */ /* 0x000fe200078e002e */
[C---:B--2---:R-:W-:Y:S08]  /*35040*/  HMMA.16816.F32 R36, R4.reuse, R18, R36 ;  /* 0x000000120424723c */ /* 0x044ff00000001824 */
[C---:B------:R-:W-:Y:S11]  /*35050*/  HMMA.16816.F32 R16, R4.reuse, R46, R48 ;  /* 0x0000002e0410723c */ /* 0x040ff60000001830 */
[----:B------:R-:W-:Y:S04]  /*35060*/  @!UPT UIADD3 URZ, URZ, URZ, URZ ;  /* 0x0000003f3f3ff290 */ /* 0x000fe8000fffe03f */
[----:B------:R-:W-:Y:S01]  /*35070*/  STL.64 [R1+0x260], R36 ;  /* 0x0002602401007387 */ /* 0x000fe20000100a00 */
[----:B------:R-:W-:Y:S07]  /*35080*/  STL.64 [R1+0x268], R38 ;  /* 0x0002682601007387 */ /* 0x000fee0000100a00 */
[----:B------:R-:W-:Y:S02]  /*35090*/  STL.64 [R1+0x250], R16 ;  /* 0x0002501001007387 */ /* 0x000fe40000100a00 */
[----:B------:R3:W-:Y:S02]  /*350a0*/  STL.64 [R1+0x258], R18 ;  /* 0x0002581201007387 */ /* 0x0007e40000100a00 */
[C---:B---3--:R-:W-:Y:S08]  /*350b0*/  HMMA.16816.F32 R16, R4.reuse, R22, R8 ;  /* 0x000000160410723c */ /* 0x048ff00000001808 */
[----:B------:R-:W-:Y:S01]  /*350c0*/  HMMA.16816.F32 R8, R4, R26, R56 ;  /* 0x0000001a0408723c */ /* 0x000fe20000001838 */
[----:B------:R-:W-:Y:S01]  /*350d0*/  STL.64 [R1+0x1c10], R14 ;  /* 0x001c100e01007387 */ /* 0x000fe20000100a00 */
[----:B------:R0:W-:Y:S03]  /*350e0*/  STL.64 [R1+0x1c08], R12 ;  /* 0x001c080c01007387 */ /* 0x0001e60000100a00 */
[----:B0-----:R-:W2:Y:S01]  /*350f0*/  LDL.LU R12, [R1+0x220] ;  /* 0x00022000010c7983 */ /* 0x001ea20000300800 */
[----:B------:R-:W2:Y:S02]  /*35100*/  LDL.LU R13, [R1+0x224] ;  /* 0x00022400010d7983 */ /* 0x000ea40000300800 */
[----:B------:R-:W2:Y:S02]  /*35110*/  LDL.LU R14, [R1+0x228] ;  /* 0x00022800010e7983 */ /* 0x000ea40000300800 */
[----:B------:R-:W2:Y:S01]  /*35120*/  LDL.LU R15, [R1+0x22c] ;  /* 0x00022c00010f7983 */ /* 0x000ea20000300800 */
[----:B------:R-:W-:Y:S04]  /*35130*/  STL.64 [R1+0x1c60], R22 ;  /* 0x001c601601007387 */ /* 0x000fe80000100a00 */
[----:B------:R0:W-:Y:S01]  /*35140*/  STL.64 [R1+0x240], R16 ;  /* 0x0002401001007387 */ /* 0x0001e20000100a00 */
[----:B------:R1:W-:Y:S02]  /*35150*/  STL.64 [R1+0x248], R18 ;  /* 0x0002481201007387 */ /* 0x0003e40000100a00 */
[----:B------:R-:W3:Y:S05]  /*35160*/  LDL.LU R36, [R1+0x210] ;  /* 0x0002100001247983 */ /* 0x000eea0000300800 */
[----:B------:R2:W-:Y:S01]  /*35170*/  STL.64 [R1+0x230], R8 ;  /* 0x0002300801007387 */ /* 0x0005e20000100a00 */
[----:B------:R2:W-:Y:S01]  /*35180*/  STL.64 [R1+0x238], R10 ;  /* 0x0002380a01007387 */ /* 0x0005e20000100a00 */
[----:B------:R-:W3:Y:S02]  /*35190*/  LDL.LU R37, [R1+0x214] ;  /* 0x0002140001257983 */ /* 0x000ee40000300800 */
[----:B------:R-:W3:Y:S02]  /*351a0*/  LDL.LU R38, [R1+0x218] ;  /* 0x0002180001267983 */ /* 0x000ee40000300800 */
[----:B------:R-:W3:Y:S01]  /*351b0*/  LDL.LU R39, [R1+0x21c] ;  /* 0x00021c0001277983 */ /* 0x000ee20000300800 */
[----:B0-----:R-:W2:Y:S01]  /*351c0*/  LDL.LU R16, [R1+0x200] ;  /* 0x0002000001107983 */ /* 0x001ea20000300800 */
[----:B------:R-:W2:Y:S02]  /*351d0*/  LDL.LU R17, [R1+0x204] ;  /* 0x0002040001117983 */ /* 0x000ea40000300800 */
[----:B-1----:R-:W2:Y:S02]  /*351e0*/  LDL.LU R18, [R1+0x208] ;  /* 0x0002080001127983 */ /* 0x002ea40000300800 */
[----:B------:R-:W2:Y:S01]  /*351f0*/  LDL.LU R19, [R1+0x20c] ;  /* 0x00020c0001137983 */ /* 0x000ea20000300800 */
[----:B------:R-:W2:Y:S01]  /*35200*/  LDL.LU R56, [R1+0x1c0] ;  /* 0x0001c00001387983 */ /* 0x000ea20000300800 */
[----:B------:R-:W2:Y:S02]  /*35210*/  LDL.LU R57, [R1+0x1c4] ;  /* 0x0001c40001397983 */ /* 0x000ea40000300800 */
[----:B------:R-:W-:-:S02]  /*35220*/  IMAD.MOV.U32 R58, RZ, RZ, R31 ;  /* 0x000000ffff3a7224 */ /* 0x000fc400078e001f */
[----:B------:R-:W-:Y:S01]  /*35230*/  IMAD.MOV.U32 R59, RZ, RZ, R30 ;  /* 0x000000ffff3b7224 */ /* 0x000fe200078e001e */
[----:B------:R-:W2:Y:S01]  /*35240*/  LDL.LU R31, [R1+0x1d24] ;  /* 0x001d2400011f7983 */ /* 0x000ea20000300800 */
[----:B------:R-:W3:Y:S02]  /*35250*/  LDL.LU R30, [R1+0x1d20] ;  /* 0x001d2000011e7983 */ /* 0x000ee40000300800 */
[----:B------:R-:W4:Y:S02]  /*35260*/  LDL.LU R44, [R1+0x1f0] ;  /* 0x0001f000012c7983 */ /* 0x000f240000300800 */
[----:B------:R-:W4:Y:S02]  /*35270*/  LDL.LU R45, [R1+0x1f4] ;  /* 0x0001f400012d7983 */ /* 0x000f240000300800 */
[----:B------:R-:W-:Y:S01]  /*35280*/  IMAD.MOV.U32 R61, RZ, RZ, R47 ;  /* 0x000000ffff3d7224 */ /* 0x000fe200078e002f */
[----:B------:R-:W4:Y:S01]  /*35290*/  LDL.LU R46, [R1+0x1f8] ;  /* 0x0001f800012e7983 */ /* 0x000f220000300800 */
[----:B------:R-:W4:Y:S02]  /*352a0*/  LDL.LU R47, [R1+0x1fc] ;  /* 0x0001fc00012f7983 */ /* 0x000f240000300800 */
[----:B------:R-:W4:Y:S02]  /*352b0*/  LDL.LU R48, [R1+0x1e0] ;  /* 0x0001e00001307983 */ /* 0x000f240000300800 */
[----:B--2---:R-:W-:-:S02]  /*352c0*/  IMAD.MOV.U32 R50, RZ, RZ, R31 ;  /* 0x000000ffff327224 */ /* 0x004fc400078e001f */
[----:B---3--:R-:W-:Y:S02]  /*352d0*/  IMAD.MOV.U32 R49, RZ, RZ, R30 ;  /* 0x000000ffff317224 */ /* 0x008fe400078e001e */
[----:B------:R-:W2:Y:S01]  /*352e0*/  LDL.LU R30, [R1+0x1d1c] ;  /* 0x001d1c00011e7983 */ /* 0x000ea20000300800 */
[----:B------:R-:W2:Y:S02]  /*352f0*/  LDL.LU R31, [R1+0x1d18] ;  /* 0x001d1800011f7983 */ /* 0x000ea40000300800 */
[----:B------:R-:W3:Y:S02]  /*35300*/  LDL.LU R51, [R1+0x1ec] ;  /* 0x0001ec0001337983 */ /* 0x000ee40000300800 */
[----:B------:R-:W3:Y:S01]  /*35310*/  LDL.LU R8, [R1+0x1d0] ;  /* 0x0001d00001087983 */ /* 0x000ee20000300800 */
[----:B------:R-:W3:Y:S01]  /*35320*/  LDL.LU R9, [R1+0x1d4] ;  /* 0x0001d40001097983 */ /* 0x000ee20000300800 */
[----:B------:R-:W3:Y:S02]  /*35330*/  LDL.LU R10, [R1+0x1d8] ;  /* 0x0001d800010a7983 */ /* 0x000ee40000300800 */
[----:B------:R-:W3:Y:S02]  /*35340*/  LDL.LU R11, [R1+0x1dc] ;  /* 0x0001dc00010b7983 */ /* 0x000ee40000300800 */
[----:B------:R-:W-:Y:S01]  /*35350*/  STL.64 [R1+0x1b38], R26 ;  /* 0x001b381a01007387 */ /* 0x000fe20000100a00 */
[C---:B--2---:R-:W-:Y:S11]  /*35360*/  HMMA.16816.F32 R12, R4.reuse, R30, R12 ;  /* 0x0000001e040c723c */ /* 0x044ff6000000180c */
[----:B------:R-:W-:Y:S11]  /*35370*/  @!UPT UIADD3 URZ, URZ, URZ, URZ ;  /* 0x0000003f3f3ff290 */ /* 0x000ff6000fffe03f */
[----:B------:R-:W-:Y:S01]  /*35380*/  @!UPT UIADD3 URZ, URZ, URZ, URZ ;  /* 0x0000003f3f3ff290 */ /* 0x000fe2000fffe03f */
[----:B------:R-:W-:Y:S01]  /*35390*/  STL.64 [R1+0x220], R12 ;  /* 0x0002200c01007387 */ /* 0x000fe20000100a00 */
[----:B------:R0:W-:Y:S02]  /*353a0*/  STL.64 [R1+0x228], R14 ;  /* 0x0002280e01007387 */ /* 0x0001e40000100a00 */
[----:B0-----:R-:W-:Y:S02]  /*353b0*/  IMAD.MOV.U32 R14, RZ, RZ, R34 ;  /* 0x000000ffff0e7224 */ /* 0x001fe400078e0022 */
[----:B------:R-:W-:Y:S01]  /*353c0*/  IMAD.MOV.U32 R15, RZ, RZ, R35 ;  /* 0x000000ffff0f7224 */ /* 0x000fe200078e0023 */
[----:B------:R-:W2:Y:S01]  /*353d0*/  LDL.LU R34, [R1+0x1d14] ;  /* 0x001d140001227983 */ /* 0x000ea20000300800 */
[----:B------:R-:W2:Y:S02]  /*353e0*/  LDL.LU R35, [R1+0x1d10] ;  /* 0x001d100001237983 */ /* 0x000ea40000300800 */
[----:B------:R-:W-:Y:S02]  /*353f0*/  STL.64 [R1+0x1b40], R30 ;  /* 0x001b401e01007387 */ /* 0x000fe40000100a00 */
[----:B------:R0:W-:Y:S02]  /*35400*/  STL.64 [R1+0x1c18], R28 ;  /* 0x001c181c01007387 */ /* 0x0001e40000100a00 */
[----:B0-----:R-:W3:Y:S01]  /*35410*/  LDL.LU R28, [R1+0x5d0] ;  /* 0x0005d000011c7983 */ /* 0x001ee20000300800 */
[----:B------:R-:W3:Y:S02]  /*35420*/  LDL.LU R29, [R1+0x5d4] ;  /* 0x0005d400011d7983 */ /* 0x000ee40000300800 */
[----:B------:R-:W3:Y:S02]  /*35430*/  LDL.LU R30, [R1+0x5d8] ;  /* 0x0005d800011e7983 */ /* 0x000ee40000300800 */
[----:B------:R-:W3:Y:S01]  /*35440*/  LDL.LU R31, [R1+0x5dc] ;  /* 0x0005dc00011f7983 */ /* 0x000ee20000300800 */
[----:B--2---:R-:W-:Y:S11]  /*35450*/  HMMA.16816.F32 R36, R4, R34, R36 ;  /* 0x000000220424723c */ /* 0x004ff60000001824 */
[----:B------:R-:W-:Y:S11]  /*35460*/  @!UPT UIADD3 URZ, URZ, URZ, URZ ;  /* 0x0000003f3f3ff290 */ /* 0x000ff6000fffe03f */
[----:B------:R-:W-:Y:S01]  /*35470*/  @!UPT UIADD3 URZ, URZ, URZ, URZ ;  /* 0x0000003f3f3ff290 */ /* 0x000fe2000fffe03f */
[----:B------:R-:W-:Y:S01]  /*35480*/  STL.64 [R1+0x210], R36 ;  /* 0x0002102401007387 */ /* 0x000fe20000100a00 */
[----:B------:R0:W-:Y:S03]  /*35490*/  STL.64 [R1+0x218], R38 ;  /* 0x0002182601007387 */ /* 0x0001e60000100a00 */
[----:B0-----:R-:W2:Y:S01]  /*354a0*/  LDL.LU.64 R38, [R1+0x1d08] ;  /* 0x001d080001267983 */ /* 0x001ea20000300a00 */
[----:B------:R-:W3:Y:S02]  /*354b0*/  LDL.LU.64 R36, [R1+0x1d00] ;  /* 0x001d000001247983 */ /* 0x000ee40000300a00 */
[----:B------:R0:W-:Y:S02]  /*354c0*/  STL.64 [R1+0x1b30], R34 ;  /* 0x001b302201007387 */ /* 0x0001e40000100a00 */
[----:B------:R-:W-:Y:S02]  /*354d0*/  STL.64 [R1+0x1c20], R32 ;  /* 0x001c202001007387 */ /* 0x000fe40000100a00 */
[----:B0-----:R-:W-:-:S02]  /*354e0*/  IMAD.MOV.U32 R34, RZ, RZ, R42 ;  /* 0x000000ffff227224 */ /* 0x001fc400078e002a */
[----:B------:R-:W-:Y:S01]  /*354f0*/  IMAD.MOV.U32 R35, RZ, RZ, R43 ;  /* 0x000000ffff237224 */ /* 0x000fe200078e002b */
[----:B------:R-:W4:Y:S01]  /*35500*/  LDL.LU R42, [R1+0x1cf8] ;  /* 0x001cf800012a7983 */ /* 0x000f220000300800 */
[----:B------:R-:W4:Y:S01]  /*35510*/  LDL.LU R43, [R1+0x1cf4] ;  /* 0x001cf400012b7983 */ /* 0x000f220000300800 */
[C---:B--2---:R-:W-:Y:S08]  /*35520*/  HMMA.16816.F32 R16, R4.reuse, R38, R16 ;  /* 0x000000260410723c */ /* 0x044ff00000001810 */
[----:B----4-:R-:W-:Y:S11]  /*35530*/  HMMA.16816.F32 R44, R4, R42, R44 ;  /* 0x0000002a042c723c */ /* 0x010ff6000000182c */
[----:B------:R-:W-:Y:S04]  /*35540*/  @!UPT UIADD3 URZ, URZ, URZ, URZ ;  /* 0x0000003f3f3ff290 */ /* 0x000fe8000fffe03f */
[----:B------:R0:W-:Y:S01]  /*35550*/  STL.64 [R1+0x200], R16 ;  /* 0x0002001001007387 */ /* 0x0001e20000100a00 */
[----:B------:R-:W-:Y:S03]  /*35560*/  STL.64 [R1+0x208], R18 ;  /* 0x0002081201007387 */ /* 0x000fe60000100a00 */
[----:B0-----:R-:W2:Y:S01]  /*35570*/  LDL.LU R16, [R1+0x1cf0] ;  /* 0x001cf00001107983 */ /* 0x001ea20000300800 */
[----:B------:R-:W-:Y:S02]  /*35580*/  STL.64 [R1+0x1b28], R38 ;  /* 0x001b282601007387 */ /* 0x000fe40000100a00 */
[----:B---3--:R0:W-:Y:S02]  /*35590*/  STL.64 [R1+0x1c28], R36 ;  /* 0x001c282401007387 */ /* 0x0081e40000100a00 */
[----:B0-----:R-:W3:Y:S01]  /*355a0*/  LDL.LU R36, [R1+0x910] ;  /* 0x0009100001247983 */ /* 0x001ee20000300800 */
[----:B------:R-:W3:Y:S02]  /*355b0*/  LDL.LU R37, [R1+0x914] ;  /* 0x0009140001257983 */ /* 0x000ee40000300800 */
[----:B------:R-:W3:Y:S02]  /*355c0*/  LDL.LU R38, [R1+0x918] ;  /* 0x0009180001267983 */ /* 0x000ee40000300800 */
[----:B------:R-:W3:Y:S01]  /*355d0*/  LDL.LU R39, [R1+0x91c] ;  /* 0x00091c0001277983 */ /* 0x000ee20000300800 */
[----:B------:R-:W-:Y:S01]  /*355e0*/  STL.64 [R1+0x1f0], R44 ;  /* 0x0001f02c01007387 */ /* 0x000fe20000100a00 */
[----:B------:R0:W-:Y:S03]  /*355f0*/  STL.64 [R1+0x1f8], R46 ;  /* 0x0001f82e01007387 */ /* 0x0001e60000100a00 */
[----:B0-----:R-:W4:Y:S01]  /*35600*/  LDL.LU.64 R46, [R1+0x1ce8] ;  /* 0x001ce800012e7983 */ /* 0x001f220000300a00 */
[----:B------:R-:W2:Y:S02]  /*35610*/  LDL.LU R45, [R1+0x1ce0] ;  /* 0x001ce000012d7983 */ /* 0x000ea40000300800 */
[----:B------:R0:W-:Y:S02]  /*35620*/  STL.64 [R1+0x1b20], R42 ;  /* 0x001b202a01007387 */ /* 0x0001e40000100a00 */
[----:B------:R1:W-:Y:S02]  /*35630*/  STL.64 [R1+0x1c40], R40 ;  /* 0x001c402801007387 */ /* 0x0003e40000100a00 */
[----:B0-----:R-:W-:Y:S01]  /*35640*/  IMAD.MOV.U32 R42, RZ, RZ, R54 ;  /* 0x000000ffff2a7224 */ /* 0x001fe200078e0036 */
[----:B-1----:R-:W2:Y:S01]  /*35650*/  LDL.LU R40, [R1+0x160] ;  /* 0x0001600001287983 */ /* 0x002ea20000300800 */
[----:B------:R-:W2:Y:S02]  /*35660*/  LDL.LU R41, [R1+0x164] ;  /* 0x0001640001297983 */ /* 0x000ea40000300800 */
[----:B------:R-:W2:Y:S02]  /*35670*/  LDL.LU R54, [R1+0x1cdc] ;  /* 0x001cdc0001367983 */ /* 0x000ea40000300800 */
[----:B------:R-:W-:-:S02]  /*35680*/  IMAD.MOV.U32 R43, RZ, RZ, R55 ;  /* 0x000000ffff2b7224 */ /* 0x000fc400078e0037 */
[----:B------:R-:W2:Y:S01]  /*35690*/  LDL.LU R55, [R1+0x1cd8] ;  /* 0x001cd80001377983 */ /* 0x000ea20000300800 */
[C---:B----4-:R-:W-:Y:S11]  /*356a0*/  HMMA.16816.F32 R48, R4.reuse, R46, R48 ;  /* 0x0000002e0430723c */ /* 0x050ff60000001830 */
[----:B------:R-:W-:Y:S11]  /*356b0*/  @!UPT UIADD3 URZ, URZ, URZ, URZ ;  /* 0x0000003f3f3ff290 */ /* 0x000ff6000fffe03f */
[----:B------:R-:W-:Y:S01]  /*356c0*/  @!UPT UIADD3 URZ, URZ, URZ, URZ ;  /* 0x0000003f3f3ff290 */ /* 0x000fe2000fffe03f */
[----:B------:R-:W-:Y:S01]  /*356d0*/  STL.64 [R1+0x1e0], R48 ;  /* 0x0001e03001007387 */ /* 0x000fe20000100a00 */
[----:B------:R0:W-:Y:S03]  /*356e0*/  STL.64 [R1+0x1e8], R50 ;  /* 0x0001e83201007387 */ /* 0x0001e60000100a00 */
[----:B0-----:R-:W4:Y:S01]  /*356f0*/  LDL.LU.64 R50, [R1+0x1cd0] ;  /* 0x001cd00001327983 */ /* 0x001f220000300a00 */
[C---:B--2---:R-:W-:Y:S01]  /*35700*/  HMMA.16816.F32 R56, R4.reuse, R54, R56 ;  /* 0x000000360438723c */ /* 0x044fe20000001838 */
[----:B------:R-:W2:Y:S07]  /*35710*/  LDL.LU R49, [R1+0x1cc8] ;  /* 0x001cc80001317983 */ /* 0x000eae0000300800 */
[----:B----4-:R-:W-:Y:S11]  /*35720*/  HMMA.16816.F32 R8, R4, R50, R8 ;  /* 0x000000320408723c */ /* 0x010ff60000001808 */
[----:B------:R-:W-:Y:S11]  /*35730*/  @!UPT UIADD3 URZ, URZ, URZ, URZ ;  /* 0x0000003f3f3ff290 */ /* 0x000ff6000fffe03f */
[----:B------:R-:W-:Y:S01]  /*35740*/  @!UPT UIADD3 URZ, URZ, URZ, URZ ;  /* 0x0000003f3f3ff290 */ /* 0x000fe2000fffe03f */
[----:B------:R-:W-:Y:S01]  /*35750*/  STL.64 [R1+0x1d0], R8 ;  /* 0x0001d00801007387 */ /* 0x000fe20000100a00 */
[----:B------:R0:W-:Y:S03]  /*35760*/  STL.64 [R1+0x1d8], R10 ;  /* 0x0001d80a01007387 */ /* 0x0001e60000100a00 */
[----:B0-----:R-:W3:Y:S01]  /*35770*/  LDL.LU.64 R10, [R1+0x1cc0] ;  /* 0x001cc000010a7983 */ /* 0x001ee20000300a00 */
[----:B------:R-:W3:Y:S02]  /*35780*/  LDL.LU.64 R8, [R1+0x1cb8] ;  /* 0x001cb80001087983 */ /* 0x000ee40000300a00 */
[----:B------:R-:W-:Y:S02]  /*35790*/  STL.64 [R1+0x1c0], R56 ;  /* 0x0001c03801007387 */ /* 0x000fe40000100a00 */
[----:B------:R0:W-:Y:S02]  /*357a0*/  STL.64 [R1+0x1c8], R58 ;  /* 0x0001c83a01007387 */ /* 0x0001e40000100a00 */
[----:B0-----:R-:W4:Y:S01]  /*357b0*/  LDL.LU.64 R58, [R1+0x1cb0] ;  /* 0x001cb000013a7983 */ /* 0x001f220000300a00 */
[----:B------:R-:W-:Y:S02]  /*357c0*/  STL.64 [R1+0x1b10], R54 ;  /* 0x001b103601007387 */ /* 0x000fe40000100a00 */
[----:B------:R-:W-:Y:S01]  /*357d0*/  STL.64 [R1+0x1c48], R52 ;  /* 0x001c483401007387 */ /* 0x000fe20000100a00 */
[----:B---3--:R-:W-:Y:S08]  /*357e0*/  HMMA.16816.F32 R32, R8, R34, R36 ;  /* 0x000000220820723c */ /* 0x008ff00000001824 */
[----:B----4-:R-:W-:Y:S01]  /*357f0*/  HMMA.16816.F32 R4, R4, R58, R40 ;  /* 0x0000003a0404723c */ /* 0x010fe20000001828 */
[----:B------:R0:W-:Y:S11]  /*35800*/  STL.64 [R1+0x1b18], R58 ;  /* 0x001b183a01007387 */ /* 0x0001f60000100a00 */
[----:B------:R-:W-:Y:S11]  /*35810*/  @!UPT UIADD3 URZ, URZ, URZ, URZ ;  /* 0x0000003f3f3ff290 */ /* 0x000ff6000fffe03f */
[----:B------:R-:W-:Y:S01]  /*35820*/  STL.64 [R1+0x970], R4 ;  /* 0x0009700401007387 */ /* 0x000fe20000100a00 */
[----:B------:R1:W-:Y:S02]  /*35830*/  STL.64 [R1+0x978], R6 ;  /* 0x0009780601007387 */ /* 0x0003e40000100a00 */
[----:B------:R-:W-:Y:S02]  /*35840*/  STL.64 [R1+0x1b0], R32 ;  /* 0x0001b02001007387 */ /* 0x000fe40000100a00 */
[----:B------:R-:W-:Y:S01]  /*35850*/  STL.64 [R1+0x1b8], R34 ;  /* 0x0001b82201007387 */ /* 0x000fe20000100a00 */
[----:B------:R-:W3:Y:S01]  /*35860*/  LDL.LU R56, [R1+0x510] ;  /* 0x0005100001387983 */ /* 0x000ee20000300800 */
[----:B------:R-:W3:Y:S02]  /*35870*/  LDL.LU R57, [R1+0x514] ;  /* 0x0005140001397983 */ /* 0x000ee40000300800 */
[----:B0-----:R-:W4:Y:S02]  /*35880*/  LDL.LU R58, [R1+0x518] ;  /* 0x00051800013a7983 */ /* 0x001f240000300800 */
[----:B------:R-:W4:Y:S01]  /*35890*/  LDL.LU R59, [R1+0x51c] ;  /* 0x00051c00013b7983 */ /* 0x000f220000300800 */
[----:B-1----:R-:W-:Y:S01]  /*358a0*/  HMMA.16816.F32 R4, R8, R14, R28 ;  /* 0x0000000e0804723c */ /* 0x002fe2000000181c */
[----:B------:R-:W-:-:S02]  /*358b0*/  IMAD.MOV.U32 R48, RZ, RZ, R32 ;  /* 0x000000ffff307224 */ /* 0x000fc400078e0020 */
[----:B------:R-:W-:Y:S02]  /*358c0*/  IMAD.MOV.U32 R44, RZ, RZ, R34 ;  /* 0x000000ffff2c7224 */ /* 0x000fe400078e0022 */
[----:B--2---:R-:W-:Y:S11]  /*358d0*/  IMAD.MOV.U32 R26, RZ, RZ, R49 ;  /* 0x000000ffff1a7224 */ /* 0x004ff600078e0031 */
[----:B------:R-:W-:Y:S08]  /*358e0*/  @!UPT UIADD3 URZ, URZ, URZ, URZ ;  /* 0x0000003f3f3ff290 */ /* 0x000ff0000fffe03f */
[----:B------:R-:W-:Y:S01]  /*358f0*/  IMAD.MOV.U32 R49, RZ, RZ, R4 ;  /* 0x000000ffff317224 */ /* 0x000fe200078e0004 */
[----:B----4-:R-:W-:Y:S01]  /*35900*/  STL.64 [R1+0x1c58], R58 ;  /* 0x001c583a01007387 */ /* 0x010fe20000100a00 */
[----:B---3--:R-:W-:Y:S02]  /*35910*/  STL.64 [R1+0x1c50], R56 ;  /* 0x001c503801007387 */ /* 0x008fe40000100a00 */
[----:B------:R-:W-:Y:S02]  /*35920*/  STL [R1+0x1820], R48 ;  /* 0x0018203001007387 */ /* 0x000fe40000100800 */
[----:B------:R-:W-:Y:S01]  /*35930*/  STL [R1+0x181c], R44 ;  /* 0x00181c2c01007387 */ /* 0x000fe20000100800 */
[----:B------:R-:W-:Y:S01]  /*35940*/  STL.64 [R1+0x1a0], R4 ;  /* 0x0001a00401007387 */ /* 0x000fe20000100a00 */
[----:B------:R-:W-:Y:S02]  /*35950*/  STL.64 [R1+0x1a8], R6 ;  /* 0x0001a80601007387 */ /* 0x000fe40000100a00 */
[----:B------:R-:W-:Y:S02]  /*35960*/  STL [R1+0x1828], R49 ;  /* 0x0018283101007387 */ /* 0x000fe40000100800 */
[----:B------:R0:W-:Y:S02]  /*35970*/  STL.64 [R1+0x1b48], R50 ;  /* 0x001b483201007387 */ /* 0x0001e40000100a00 */
[----:B0-----:R-:W-:-:S02]  /*35980*/  IMAD.MOV.U32 R50, RZ, RZ, R24 ;  /* 0x000000ffff327224 */ /* 0x001fc400078e0018 */
[----:B------:R-:W-:Y:S01]  /*35990*/  IMAD.MOV.U32 R51, RZ, RZ, R25 ;  /* 0x000000ffff337224 */ /* 0x000fe200078e0019 */
[----:B------:R-:W2:Y:S01]  /*359a0*/  LDL.LU R24, [R1+0x1cac] ;  /* 0x001cac0001187983 */ /* 0x000ea20000300800 */
[----:B------:R-:W3:Y:S02]  /*359b0*/  LDL.LU R25, [R1+0x1ca8] ;  /* 0x001ca80001197983 */ /* 0x000ee40000300800 */
[----:B------:R-:W-:Y:S02]  /*359c0*/  IMAD.MOV.U32 R14, RZ, RZ, R20 ;  /* 0x000000ffff0e7224 */ /* 0x000fe400078e0014 */
[----:B------:R-:W-:Y:S01]  /*359d0*/  IMAD.MOV.U32 R15, RZ, RZ, R21 ;  /* 0x000000ffff0f7224 */ /* 0x000fe200078e0015 */
[----:B------:R0:W-:Y:S01]  /*359e0*/  STL.64 [R1+0x1c68], R50 ;  /* 0x001c683201007387 */ /* 0x0001e20000100a00 */
[----:B------:R-:W4:Y:S02]  /*359f0*/  LDL.LU R20, [R1+0x1ca4] ;  /* 0x001ca40001147983 */ /* 0x000f240000300800 */
[----:B------:R-:W-:-:S02]  /*35a00*/  IMAD.MOV.U32 R54, RZ, RZ, R3 ;  /* 0x000000ffff367224 */ /* 0x000fc400078e0003 */
[----:B------:R-:W-:Y:S01]  /*35a10*/  IMAD.MOV.U32 R55, RZ, RZ, R16 ;  /* 0x000000ffff377224 */ /* 0x000fe200078e0010 */
[----:B------:R-:W4:Y:S01]  /*35a20*/  LDL.LU R21, [R1+0x1ca0] ;  /* 0x001ca00001157983 */ /* 0x000f220000300800 */
[----:B------:R-:W-:Y:S02]  /*35a30*/  STL.64 [R1+0x1c70], R14 ;  /* 0x001c700e01007387 */ /* 0x000fe40000100a00 */
[----:B------:R-:W4:Y:S02]  /*35a40*/  LDL.LU R3, [R1+0x1c9c] ;  /* 0x001c9c0001037983 */ /* 0x000f240000300800 */
[----:B------:R-:W4:Y:S01]  /*35a50*/  LDL.LU R16, [R1+0x1c98] ;  /* 0x001c980001107983 */ /* 0x000f220000300800 */
[----:B------:R-:W-:Y:S01]  /*35a60*/  STL.64 [R1+0x1c78], R54 ;  /* 0x001c783601007387 */ /* 0x000fe20000100a00 */
[----:B--2---:R-:W-:Y:S02]  /*35a70*/  IMAD.MOV.U32 R23, RZ, RZ, R24 ;  /* 0x000000ffff177224 */ /* 0x004fe400078e0018 */
[----:B---3--:R-:W-:-:S05]  /*35a80*/  IMAD.MOV.U32 R22, RZ, RZ, R25 ;  /* 0x000000ffff167224 */ /* 0x008fca00078e0019 */
[----:B------:R-:W-:Y:S01]  /*35a90*/  STL.64 [R1+0x1c80], R22 ;  /* 0x001c801601007387 */ /* 0x000fe20000100a00 */
[----:B------:R-:W2:Y:S02]  /*35aa0*/  LDL.LU R48, [R1+0x3c0] ;  /* 0x0003c00001307983 */ /* 0x000ea40000300800 */
[----:B------:R-:W2:Y:S02]  /*35ab0*/  LDL.LU R49, [R1+0x3c4] ;  /* 0x0003c40001317983 */ /* 0x000ea40000300800 */
[----:B0-----:R-:W3:Y:S01]  /*35ac0*/  LDL.LU R50, [R1+0x3c8] ;  /* 0x0003c80001327983 */ /* 0x001ee20000300800 */
[----:B------:R-:W3:Y:S04]  /*35ad0*/  LDL.LU R51, [R1+0x3cc] ;  /* 0x0003cc0001337983 */ /* 0x000ee80000300800 */
[----:B---3--:R-:W-:Y:S01]  /*35ae0*/  STL.64 [R1+0x1c90], R50 ;  /* 0x001c903201007387 */ /* 0x008fe20000100a00 */
[----:B--2---:R0:W-:Y:S03]  /*35af0*/  STL.64 [R1+0x1c88], R48 ;  /* 0x001c883001007387 */ /* 0x0041e60000100a00 */
[----:B0-----:R-:W2:Y:S01]  /*35b00*/  LDL.LU R48, [R1+0x3e0] ;  /* 0x0003e00001307983 */ /* 0x001ea20000300800 */
[----:B------:R-:W2:Y:S02]  /*35b10*/  LDL.LU R49, [R1+0x3e4] ;  /* 0x0003e40001317983 */ /* 0x000ea40000300800 */
[----:B------:R-:W2:Y:S02]  /*35b20*/  LDL.LU R50, [R1+0x3e8] ;  /* 0x0003e80001327983 */ /* 0x000ea40000300800 */
[----:B------:R-:W2:Y:S01]  /*35b30*/  LDL.LU R51, [R1+0x3ec] ;  /* 0x0003ec0001337983 */ /* 0x000ea20000300800 */
[----:B------:R-:W3:Y:S01]  /*35b40*/  LDL.LU R52, [R1+0x3d0] ;  /* 0x0003d00001347983 */ /* 0x000ee20000300800 */
[----:B------:R-:W3:Y:S02]  /*35b50*/  LDL.LU R53, [R1+0x3d4] ;  /* 0x0003d40001357983 */ /* 0x000ee40000300800 */
[----:B------:R-:W3:Y:S02]  /*35b60*/  LDL.LU R54, [R1+0x3d8] ;  /* 0x0003d80001367983 */ /* 0x000ee40000300800 */
[----:B------:R-:W3:Y:S02]  /*35b70*/  LDL.LU R55, [R1+0x3dc] ;  /* 0x0003dc0001377983 */ /* 0x000ee40000300800 */
[----:B----4-:R-:W-:-:S02]  /*35b80*/  IMAD.MOV.U32 R22, RZ, RZ, R16 ;  /* 0x000000ffff167224 */ /* 0x010fc400078e0010 */
[----:B------:R-:W-:Y:S01]  /*35b90*/  IMAD.MOV.U32 R23, RZ, RZ, R3 ;  /* 0x000000ffff177224 */ /* 0x000fe200078e0003 */
[----:B------:R-:W4:Y:S01]  /*35ba0*/  LDL.LU R56, [R1+0x3b0] ;  /* 0x0003b00001387983 */ /* 0x000f220000300800 */
[----:B------:R-:W4:Y:S02]  /*35bb0*/  LDL.LU R57, [R1+0x3b4] ;  /* 0x0003b40001397983 */ /* 0x000f240000300800 */
[----:B------:R-:W4:Y:S02]  /*35bc0*/  LDL.LU R58, [R1+0x3b8] ;  /* 0x0003b800013a7983 */ /* 0x000f240000300800 */
[----:B------:R-:W4:Y:S01]  /*35bd0*/  LDL.LU R59, [R1+0x3bc] ;  /* 0x0003bc00013b7983 */ /* 0x000f220000300800 */
[----:B------:R-:W3:Y:S01]  /*35be0*/  LDL.LU R40, [R1+0x3a0] ;  /* 0x0003a00001287983 */ /* 0x000ee20000300800 */
[----:B------:R-:W3:Y:S02]  /*35bf0*/  LDL.LU R41, [R1+0x3a4] ;  /* 0x0003a40001297983 */ /* 0x000ee40000300800 */
[----:B------:R-:W-:-:S02]  /*35c00*/  IMAD.MOV.U32 R27, RZ, RZ, R45 ;  /* 0x000000ffff1b7224 */ /* 0x000fc400078e002d */
[----:B------:R-:W-:Y:S02]  /*35c10*/  IMAD.MOV.U32 R14, RZ, RZ, R21 ;  /* 0x000000ffff0e7224 */ /* 0x000fe400078e0015 */
[----:B------:R-:W-:Y:S01]  /*35c20*/  IMAD.MOV.U32 R15, RZ, RZ, R20 ;  /* 0x000000ffff0f7224 */ /* 0x000fe200078e0014 */
[----:B------:R-:W3:Y:S01]  /*35c30*/  LDL.LU R42, [R1+0x3a8] ;  /* 0x0003a800012a7983 */ /* 0x000ee20000300800 */
[----:B------:R-:W-:Y:S02]  /*35c40*/  IMAD.MOV.U32 R45, RZ, RZ, R6 ;  /* 0x000000ffff2d7224 */ /* 0x000fe400078e0006 */
[----:B------:R-:W3:Y:S02]  /*35c50*/  LDL.LU R43, [R1+0x3ac] ;  /* 0x0003ac00012b7983 */ /* 0x000ee40000300800 */
[----:B------:R-:W3:Y:S01]  /*35c60*/  LDL.64 R6, [R1+0xf8] ;  /* 0x0000f80001067983 */ /* 0x000ee20000100a00 */
[----:B------:R-:W3:Y:S01]  /*35c70*/  LDL R25, [R1+0x13e4] ;  /* 0x0013e40001197983 */ /* 0x000ee20000100800 */
[----:B------:R-:W3:Y:S02]  /*35c80*/  LDL.LU R28, [R1+0x540] ;  /* 0x00054000011c7983 */ /* 0x000ee40000300800 */
[----:B------:R-:W3:Y:S02]  /*35c90*/  LDL.LU R29, [R1+0x544] ;  /* 0x00054400011d7983 */ /* 0x000ee40000300800 */
[----:B------:R-:W3:Y:S01]  /*35ca0*/  LDL.LU R30, [R1+0x548] ;  /* 0x00054800011e7983 */ /* 0x000ee20000300800 */
[----:B------:R-:W3:Y:S01]  /*35cb0*/  LDL.LU R31, [R1+0x54c] ;  /* 0x00054c00011f7983 */ /* 0x000ee20000300800 */
[----:B------:R-:W3:Y:S02]  /*35cc0*/  LDL.LU R16, [R1+0x560] ;  /* 0x0005600001107983 */ /* 0x000ee40000300800 */
[----:B------:R-:W3:Y:S02]  /*35cd0*/  LDL.LU R17, [R1+0x564] ;  /* 0x0005640001117983 */ /* 0x000ee40000300800 */
[----:B------:R-:W3:Y:S01]  /*35ce0*/  LDL.LU R18, [R1+0x568] ;  /* 0x0005680001127983 */ /* 0x000ee20000300800 */
[----:B------:R-:W3:Y:S01]  /*35cf0*/  LDL.LU R19, [R1+0x56c] ;  /* 0x00056c0001137983 */ /* 0x000ee20000300800 */
[----:B------:R-:W3:Y:S02]  /*35d00*/  LDL.64 R38, [R1+0xe8] ;  /* 0x0000e80001267983 */ /* 0x000ee40000100a00 */
[----:B------:R-:W3:Y:S02]  /*35d10*/  LDL.LU R32, [R1+0x550] ;  /* 0x0005500001207983 */ /* 0x000ee40000300800 */
[----:B------:R-:W3:Y:S01]  /*35d20*/  LDL.LU R33, [R1+0x554] ;  /* 0x0005540001217983 */ /* 0x000ee20000300800 */
[----:B------:R-:W3:Y:S01]  /*35d30*/  LDL.LU R34, [R1+0x558] ;  /* 0x0005580001227983 */ /* 0x000ee20000300800 */
[----:B------:R-:W3:Y:S02]  /*35d40*/  LDL.LU R35, [R1+0x55c] ;  /* 0x00055c0001237983 */ /* 0x000ee40000300800 */
[----:B------:R0:W-:Y:S02]  /*35d50*/  STL [R1+0x1824], R45 ;  /* 0x0018242d01007387 */ /* 0x0001e40000100800 */
[----:B------:R1:W-:Y:S01]  /*35d60*/  STL.64 [R1+0x1b50], R46 ;  /* 0x001b502e01007387 */ /* 0x0003e20000100a00 */
[----:B------:R-:W3:Y:S04]  /*35d70*/  LDL.LU R44, [R1+0x520] ;  /* 0x00052000012c7983 */ /* 0x000ee80000300800 */
[----:B0-----:R-:W4:Y:S01]  /*35d80*/  LDL.LU R45, [R1+0x524] ;  /* 0x00052400012d7983 */ /* 0x001f220000300800 */
[----:B-1----:R-:W4:Y:S02]  /*35d90*/  LDL.LU R46, [R1+0x528] ;  /* 0x00052800012e7983 */ /* 0x002f240000300800 */
[----:B------:R-:W4:Y:S01]  /*35da0*/  LDL.LU R47, [R1+0x52c] ;  /* 0x00052c00012f7983 */ /* 0x000f220000300800 */
[C---:B--2---:R-:W-:Y:S01]  /*35db0*/  HMMA.16816.F32 R20, R8.reuse, R22, R48 ;  /* 0x000000160814723c */ /* 0x044fe20000001830 */
[----:B------:R-:W2:Y:S01]  /*35dc0*/  LDL.LU.64 R50, [R1+0x1c90] ;  /* 0x001c900001327983 */ /* 0x000ea20000300a00 */
[----:B------:R-:W2:Y:S11]  /*35dd0*/  LDL.LU.64 R48, [R1+0x1c88] ;  /* 0x001c880001307983 */ /* 0x000eb60000300a00 */
[----:B------:R-:W-:Y:S10]  /*35de0*/  @!UPT UIADD3 URZ, URZ, URZ, URZ ;  /* 0x0000003f3f3ff290 */ /* 0x000ff4000fffe03f */
[----:B------:R-:W-:Y:S01]  /*35df0*/  STL.64 [R1+0x3e0], R20 ;  /* 0x0003e01401007387 */ /* 0x000fe20000100a00 */
[----:B------:R0:W-:Y:S03]  /*35e00*/  STL.64 [R1+0x3e8], R22 ;  /* 0x0003e81601007387 */ /* 0x0001e60000100a00 */
[----:B0-----:R-:W2:Y:S01]  /*35e10*/  LDL.LU.64 R22, [R1+0x1c80] ;  /* 0x001c800001167983 */ /* 0x001ea20000300a00 */
[C---:B---3--:R-:W-:Y:S01]  /*35e20*/  HMMA.16816.F32 R12, R8.reuse, R14, R52 ;  /* 0x0000000e080c723c */ /* 0x048fe20000001834 */
[----:B------:R-:W4:Y:S11]  /*35e30*/  LDL.LU.64 R54, [R1+0x1c78] ;  /* 0x001c780001367983 */ /* 0x000f360000300a00 */
[----:B------:R-:W-:Y:S11]  /*35e40*/  @!UPT UIADD3 URZ, URZ, URZ, URZ ;  /* 0x0000003f3f3ff290 */ /* 0x000ff6000fffe03f */
[----:B------:R-:W-:Y:S01]  /*35e50*/  STL.64 [R1+0x3d0], R12 ;  /* 0x0003d00c01007387 */ /* 0x000fe20000100a00 */
[----:B------:R0:W-:Y:S03]  /*35e60*/  STL.64 [R1+0x3d8], R14 ;  /* 0x0003d80e01007387 */ /* 0x0001e60000100a00 */
[----:B0-----:R-:W3:Y:S01]  /*35e70*/  LDL.LU.64 R14, [R1+0x1c70] ;  /* 0x001c7000010e7983 */ /* 0x001ee20000300a00 */
[C---:B--2---:R-:W-:Y:S03]  /*35e80*/  HMMA.16816.F32 R20, R8.reuse, R22, R48 ;  /* 0x000000160814723c */ /* 0x044fe60000001830 */
[----:B------:R-:W2:Y:S11]  /*35e90*/  LDL.LU.64 R50, [R1+0x1c68] ;  /* 0x001c680001327983 */ /* 0x000eb60000300a00 */
[----:B------:R-:W-:Y:S09]  /*35ea0*/  @!UPT UIADD3 URZ, URZ, URZ, URZ ;  /* 0x0000003f3f3ff290 */ /* 0x000ff2000fffe03f */
[----:B------:R0:W-:Y:S01]  /*35eb0*/  STL.64 [R1+0x3c0], R20 ;  /* 0x0003c01401007387 */ /* 0x0001e20000100a00 */
[----:B------:R1:W-:Y:S02]  /*35ec0*/  STL.64 [R1+0x3c8], R22 ;  /* 0x0003c81601007387 */ /* 0x0003e40000100a00 */
[----:B0-----:R-:W-:Y:S02]  /*35ed0*/  IMAD.MOV.U32 R20, RZ, RZ, R22 ;  /* 0x000000ffff147224 */ /* 0x001fe400078e0016 */
[----:B-1----:R-:W2:Y:S01]  /*35ee0*/  LDL.LU.64 R22, [R1+0x1c60] ;  /* 0x001c600001167983 */ /* 0x002ea20000300a00 */
[C---:B----4-:R-:W-:Y:S02]  /*35ef0*/  HMMA.16816.F32 R52, R8.reuse, R54, R56 ;  /* 0x000000360834723c */ /* 0x050fe40000001838 */
[----:B------:R-:W-:Y:S02]  /*35f00*/  STL [R1+0x182c], R20 ;  /* 0x00182c1401007387 */ /* 0x000fe40000100800 */
[----:B------:R-:W4:Y:S01]  /*35f10*/  LDL.LU.64 R58, [R1+0x1c58] ;  /* 0x001c5800013a7983 */ /* 0x000f220000300a00 */
[----:B------:R-:W4:Y:S03]  /*35f20*/  LDL.LU.64 R56, [R1+0x1c50] ;  /* 0x001c500001387983 */ /* 0x000f260000300a00 */
[C---:B------:R-:W-:Y:S11]  /*35f30*/  HMMA.16816.F32 R40, R8.reuse, R6, R40 ;  /* 0x000000060828723c */ /* 0x040ff60000001828 */
[----:B------:R-:W-:Y:S05]  /*35f40*/  @!UPT UIADD3 URZ, URZ, URZ, URZ ;  /* 0x0000003f3f3ff290 */ /* 0x000fea000fffe03f */
[----:B------:R-:W-:Y:S01]  /*35f50*/  IMAD.MOV.U32 R21, RZ, RZ, R54 ;  /* 0x000000ffff157224 */ /* 0x000fe200078e0036 */
[----:B------:R0:W-:Y:S01]  /*35f60*/  STL.64 [R1+0x3b0], R52 ;  /* 0x0003b03401007387 */ /* 0x0001e20000100a00 */
[----:B------:R-:W-:Y:S03]  /*35f70*/  STL.64 [R1+0x3b8], R54 ;  /* 0x0003b83601007387 */ /* 0x000fe60000100a00 */
[----:B0-----:R-:W3:Y:S01]  /*35f80*/  LDL.LU.64 R52, [R1+0x1c48] ;  /* 0x001c480001347983 */ /* 0x001ee20000300a00 */
[----:B------:R-:W-:Y:S01]  /*35f90*/  STL [R1+0x1830], R21 ;  /* 0x0018301501007387 */ /* 0x000fe20000100800 */
[----:B------:R-:W-:Y:S02]  /*35fa0*/  HMMA.16816.F32 R16, R8, R38, R16 ;  /* 0x000000260810723c */ /* 0x000fe40000001810 */
[----:B--2---:R0:W-:Y:S02]  /*35fb0*/  STL.64 [R1+0x1b58], R22 ;  /* 0x001b581601007387 */ /* 0x0041e40000100a00 */
[----:B0-----:R-:W-:-:S02]  /*35fc0*/  IMAD.MOV.U32 R22, RZ, RZ, R2 ;  /* 0x000000ffff167224 */ /* 0x001fc400078e0002 */
[----:B------:R-:W-:Y:S02]  /*35fd0*/  IMAD.MOV.U32 R23, RZ, RZ, R0 ;  /* 0x000000ffff177224 */ /* 0x000fe400078e0000 */
[----:B------:R-:W-:Y:S02]  /*35fe0*/  IMAD.MOV.U32 R2, RZ, RZ, R6 ;  /* 0x000000ffff027224 */ /* 0x000fe400078e0006 */
[----:B------:R-:W-:Y:S02]  /*35ff0*/  IMAD.MOV.U32 R0, RZ, RZ, R7 ;  /* 0x000000ffff007224 */ /* 0x000fe400078e0007 */
[----:B------:R-:W0:Y:S04]  /*36000*/  LDSM.16.MT88.4 R4, [R25+0x4800] ;  /* 0x004800001904783b */ /* 0x000e280000004200 */
[----:B------:R1:W-:Y:S01]  /*36010*/  STL.64 [R1+0x3a0], R40 ;  /* 0x0003a02801007387 */ /* 0x0003e20000100a00 */
[----:B------:R-:W-:Y:S03]  /*36020*/  STL.64 [R1+0x3a8], R42 ;  /* 0x0003a82a01007387 */ /* 0x000fe60000100a00 */
[----:B-1----:R-:W2:Y:S04]  /*36030*/  LDL.LU.64 R40, [R1+0x1c40] ;  /* 0x001c400001287983 */ /* 0x002ea80000300a00 */
[----:B0-----:R-:W-:Y:S01]  /*36040*/  STL.64 [R1+0x1b68], R6 ;  /* 0x001b680601007387 */ /* 0x001fe20000100a00 */
[----:B------:R0:W-:Y:S03]  /*36050*/  STL.64 [R1+0x1b60], R4 ;  /* 0x001b600401007387 */ /* 0x0001e60000100a00 */
[----:B0-----:R-:W2:Y:S01]  /*36060*/  LDL.LU R4, [R1+0x530] ;  /* 0x0005300001047983 */ /* 0x001ea20000300800 */
[----:B------:R-:W2:Y:S02]  /*36070*/  LDL.LU R5, [R1+0x534] ;  /* 0x0005340001057983 */ /* 0x000ea40000300800 */
[----:B------:R-:W2:Y:S02]  /*36080*/  LDL.LU R6, [R1+0x538] ;  /* 0x0005380001067983 */ /* 0x000ea40000300800 */
[----:B------:R-:W2:Y:S01]  /*36090*/  LDL.LU R7, [R1+0x53c] ;  /* 0x00053c0001077983 */ /* 0x000ea20000300800 */
[----:B------:R-:W-:Y:S01]  /*360a0*/  STL.64 [R1+0x560], R16 ;  /* 0x0005601001007387 */ /* 0x000fe20000100a00 */
[----:B------:R0:W-:Y:S03]  /*360b0*/  STL.64 [R1+0x568], R18 ;  /* 0x0005681201007387 */ /* 0x0001e60000100a00 */
[----:B0-----:R-:W4:Y:S01]  /*360c0*/  LDL.LU.64 R18, [R1+0x1c38] ;  /* 0x001c380001127983 */ /* 0x001f220000300a00 */
[C---:B---3--:R-:W-:Y:S01]  /*360d0*/  HMMA.16816.F32 R12, R8.reuse, R14, R28 ;  /* 0x0000000e080c723c */ /* 0x048fe2000000181c */
[----:B------:R-:W3:Y:S02]  /*360e0*/  LDL.LU R17, [R1+0x1c30] ;  /* 0x001c300001117983 */ /* 0x000ee40000300800 */
[----:B------:R-:W-:Y:S01]  /*360f0*/  IMAD.MOV.U32 R16, RZ, RZ, R38 ;  /* 0x000000ffff107224 */ /* 0x000fe200078e0026 */
[----:B------:R-:W3:Y:S04]  /*36100*/  LDL.LU.64 R36, [R1+0x1c28] ;  /* 0x001c280001247983 */ /* 0x000ee80000300a00 */
[C---:B--2---:R-:W-:Y:S08]  /*36110*/  HMMA.16816.F32 R4, R8.reuse, R22, R4 ;  /* 0x000000160804723c */ /* 0x044ff00000001804 */
[C---:B----4-:R-:W-:Y:S08]  /*36120*/  HMMA.16816.F32 R32, R8.reuse, R18, R32 ;  /* 0x000000120820723c */ /* 0x050ff00000001820 */
[C---:B------:R-:W-:Y:S11]  /*36130*/  HMMA.16816.F32 R20, R8.reuse, R50, R44 ;  /* 0x000000320814723c */ /* 0x040ff6000000182c */
[----:B------:R-:W-:Y:S04]  /*36140*/  @!UPT UIADD3 URZ, URZ, URZ, URZ ;  /* 0x0000003f3f3ff290 */ /* 0x000fe8000fffe03f */
[----:B------:R0:W-:Y:S01]  /*36150*/  STL.64 [R1+0x550], R32 ;  /* 0x0005502001007387 */ /* 0x0001e20000100a00 */
[----:B------:R-:W-:Y:S03]  /*36160*/  STL.64 [R1+0x558], R34 ;  /* 0x0005582201007387 */ /* 0x000fe60000100a00 */
[----:B0-----:R-:W2:Y:S01]  /*36170*/  LDL.LU.64 R32, [R1+0x1c20] ;  /* 0x001c200001207983 */ /* 0x001ea20000300a00 */
[----:B------:R-:W-:Y:S02]  /*36180*/  STL.64 [R1+0x1ae8], R18 ;  /* 0x001ae81201007387 */ /* 0x000fe40000100a00 */
[----:B------:R-:W-:Y:S02]  /*36190*/  STL [R1+0x1b00], R16 ;  /* 0x001b001001007387 */ /* 0x000fe40000100800 */
[----:B------:R-:W4:Y:S01]  /*361a0*/  LDL.LU.64 R28, [R1+0x1c18] ;  /* 0x001c1800011c7983 */ /* 0x000f220000300a00 */
[----:B------:R-:W-:Y:S01]  /*361b0*/  STL.64 [R1+0x540], R12 ;  /* 0x0005400c01007387 */ /* 0x000fe20000100a00 */
[----:B------:R0:W-:Y:S03]  /*361c0*/  STL.64 [R1+0x548], R14 ;  /* 0x0005480e01007387 */ /* 0x0001e60000100a00 */
[----:B0-----:R-:W2:Y:S01]  /*361d0*/  LDL.LU.64 R14, [R1+0x1c10] ;  /* 0x001c1000010e7983 */ /* 0x001ea20000300a00 */
[----:B------:R-:W2:Y:S02]  /*361e0*/  LDL.LU.64 R12, [R1+0x1c08] ;  /* 0x001c0800010c7983 */ /* 0x000ea40000300a00 */
[----:B------:R-:W-:Y:S02]  /*361f0*/  STL.64 [R1+0x530], R4 ;  /* 0x0005300401007387 */ /* 0x000fe40000100a00 */
[----:B------:R0:W-:Y:S02]  /*36200*/  STL.64 [R1+0x538], R6 ;  /* 0x0005380601007387 */ /* 0x0001e40000100a00 */
[----:B0-----:R-:W-:Y:S01]  /*36210*/  HMMA.16816.F32 R4, R8, R26, R56 ;  /* 0x0000001a0804723c */ /* 0x001fe20000001838 */
[----:B------:R-:W2:Y:S01]  /*36220*/  LDL.LU R56, [R1+0x420] ;  /* 0x0004200001387983 */ /* 0x000ea20000300800 */
[----:B------:R0:W-:Y:S02]  /*36230*/  STL.64 [R1+0x520], R20 ;  /* 0x0005201401007387 */ /* 0x0001e40000100a00 */
[----:B------:R1:W-:Y:S11]  /*36240*/  STL.64 [R1+0x528], R22 ;  /* 0x0005281601007387 */ /* 0x0003f60000100a00 */
[----:B------:R-:W-:Y:S08]  /*36250*/  @!UPT UIADD3 URZ, URZ, URZ, URZ ;  /* 0x0000003f3f3ff290 */ /* 0x000ff0000fffe03f */
[----:B------:R-:W-:Y:S01]  /*36260*/  STL.64 [R1+0x510], R4 ;  /* 0x0005100401007387 */ /* 0x000fe20000100a00 */
[----:B------:R0:W-:Y:S02]  /*36270*/  STL.64 [R1+0x518], R6 ;  /* 0x0005180601007387 */ /* 0x0001e40000100a00 */
[----:B------:R-:W2:Y:S02]  /*36280*/  LDL.LU R57, [R1+0x424] ;  /* 0x0004240001397983 */ /* 0x000ea40000300800 */
[----:B------:R-:W2:Y:S01]  /*36290*/  LDL.LU R58, [R1+0x428] ;  /* 0x00042800013a7983 */ /* 0x000ea20000300800 */
[----:B------:R-:W2:Y:S04]  /*362a0*/  LDL.LU R59, [R1+0x42c] ;  /* 0x00042c00013b7983 */ /* 0x000ea80000300800 */
[----:B--2---:R-:W-:Y:S01]  /*362b0*/  STL.64 [R1+0x1b78], R58 ;  /* 0x001b783a01007387 */ /* 0x004fe20000100a00 */
[----:B------:R-:W-:Y:S02]  /*362c0*/  STL.64 [R1+0x1b70], R56 ;  /* 0x001b703801007387 */ /* 0x000fe40000100a00 */
[----:B------:R-:W2:Y:S02]  /*362d0*/  LDL.LU R24, [R1+0x470] ;  /* 0x0004700001187983 */ /* 0x000ea40000300800 */
[----:B------:R-:W2:Y:S01]  /*362e0*/  LDL.LU R25, [R1+0x474] ;  /* 0x0004740001197983 */ /* 0x000ea20000300800 */
[----:B------:R-:W2:Y:S01]  /*362f0*/  LDL.LU R26, [R1+0x478] ;  /* 0x00047800011a7983 */ /* 0x000ea20000300800 */
[----:B------:R-:W2:Y:S02]  /*36300*/  LDL.LU R27, [R1+0x47c] ;  /* 0x00047c00011b7983 */ /* 0x000ea40000300800 */
[----:B------:R-:W-:-:S02]  /*36310*/  IMAD.MOV.U32 R30, RZ, RZ, R13 ;  /* 0x000000ffff1e7224 */ /* 0x000fc400078e000d */
[----:B------:R-:W-:Y:S01]  /*36320*/  IMAD.MOV.U32 R31, RZ, RZ, R61 ;  /* 0x000000ffff1f7224 */ /* 0x000fe200078e003d */
[----:B--2---:R4:W-:Y:S01]  /*36330*/  STL.64 [R1+0x1b88], R26 ;  /* 0x001b881a01007387 */ /* 0x0049e20000100a00 */
[----:B------:R-:W-:Y:S02]  /*36340*/  STL.64 [R1+0x1b80], R24 ;  /* 0x001b801801007387 */ /* 0x000fe40000100a00 */
[----:B------:R-:W2:Y:S02]  /*36350*/  LDL.LU R13, [R1+0x1c00] ;  /* 0x001c0000010d7983 */ /* 0x000ea40000300800 */
[----:B------:R0:W-:Y:S01]  /*36360*/  STL.64 [R1+0x1b90], R30 ;  /* 0x001b901e01007387 */ /* 0x0001e20000100a00 */
[----:B------:R-:W2:Y:S01]  /*36370*/  LDL.LU R48, [R1+0x480] ;  /* 0x0004800001307983 */ /* 0x000ea20000300800 */
[----:B------:R-:W2:Y:S02]  /*36380*/  LDL.LU R49, [R1+0x484] ;  /* 0x0004840001317983 */ /* 0x000ea40000300800 */
[----:B------:R-:W2:Y:S02]  /*36390*/  LDL.LU R50, [R1+0x488] ;  /* 0x0004880001327983 */ /* 0x000ea40000300800 */
[----:B------:R-:W2:Y:S02]  /*363a0*/  LDL.LU R51, [R1+0x48c] ;  /* 0x00048c0001337983 */ /* 0x000ea40000300800 */
[----:B------:R-:W-:-:S02]  /*363b0*/  IMAD.MOV.U32 R46, RZ, RZ, R60 ;  /* 0x000000ffff2e7224 */ /* 0x000fc400078e003c */
[----:B------:R-:W-:Y:S01]  /*363c0*/  IMAD.MOV.U32 R47, RZ, RZ, R53 ;  /* 0x000000ffff2f7224 */ /* 0x000fe200078e0035 */
[----:B--2---:R2:W-:Y:S01]  /*363d0*/  STL.64 [R1+0x1ba0], R50 ;  /* 0x001ba03201007387 */ /* 0x0045e20000100a00 */
[----:B------:R-:W-:Y:S03]  /*363e0*/  STL.64 [R1+0x1b98], R48 ;  /* 0x001b983001007387 */ /* 0x000fe60000100a00 */
[----:B------:R2:W-:Y:S02]  /*363f0*/  STL.64 [R1+0x1ba8], R46 ;  /* 0x001ba82e01007387 */ /* 0x0005e40000100a00 */
[----:B0-----:R-:W2:Y:S01]  /*36400*/  LDL.LU R20, [R1+0x490] ;  /* 0x0004900001147983 */ /* 0x001ea20000300800 */
[----:B------:R-:W2:Y:S01]  /*36410*/  LDL.LU R21, [R1+0x494] ;  /* 0x0004940001157983 */ /* 0x000ea20000300800 */
[----:B-1----:R-:W2:Y:S02]  /*36420*/  LDL.LU R22, [R1+0x498] ;  /* 0x0004980001167983 */ /* 0x002ea40000300800 */
[----:B------:R-:W2:Y:S02]  /*36430*/  LDL.LU R23, [R1+0x49c] ;  /* 0x00049c0001177983 */ /* 0x000ea40000300800 */
[----:B------:R-:W-:-:S02]  /*36440*/  IMAD.MOV.U32 R6, RZ, RZ, R52 ;  /* 0x000000ffff067224 */ /* 0x000fc400078e0034 */
[----:B------:R-:W-:Y:S02]  /*36450*/  IMAD.MOV.U32 R7, RZ, RZ, R41 ;  /* 0x000000ffff077224 */ /* 0x000fe400078e0029 */
[----:B----4-:R-:W-:Y:S02]  /*36460*/  IMAD.MOV.U32 R26, RZ, RZ, R29 ;  /* 0x000000ffff1a7224 */ /* 0x010fe400078e001d */
[----:B------:R-:W-:Y:S01]  /*36470*/  IMAD.MOV.U32 R27, RZ, RZ, R28 ;  /* 0x000000ffff1b7224 */ /* 0x000fe200078e001c */
[----:B--2---:R0:W-:Y:S01]  /*36480*/  STL.64 [R1+0x1bb8], R22 ;  /* 0x001bb81601007387 */ /* 0x0041e20000100a00 */
[----:B------:R-:W-:Y:S02]  /*36490*/  STL.64 [R1+0x1bb0], R20 ;  /* 0x001bb01401007387 */ /* 0x000fe40000100a00 */
[----:B------:R-:W-:Y:S02]  /*364a0*/  STL.64 [R1+0x1bc0], R6 ;  /* 0x001bc00601007387 */ /* 0x000fe40000100a00 */
[----:B------:R-:W-:Y:S01]  /*364b0*/  STL.64 [R1+0x1bc8], R26 ;  /* 0x001bc81a01007387 */ /* 0x000fe20000100a00 */
[----:B------:R-:W2:Y:S01]  /*364c0*/  LDL.LU R28, [R1+0x4b0] ;  /* 0x0004b000011c7983 */ /* 0x000ea20000300800 */
[----:B------:R-:W2:Y:S02]  /*364d0*/  LDL.LU R29, [R1+0x4b4] ;  /* 0x0004b400011d7983 */ /* 0x000ea40000300800 */
[----:B------:R-:W4:Y:S02]  /*364e0*/  LDL.LU R30, [R1+0x4b8] ;  /* 0x0004b800011e7983 */ /* 0x000f240000300800 */
[----:B------:R-:W4:Y:S02]  /*364f0*/  LDL.LU R31, [R1+0x4bc] ;  /* 0x0004bc00011f7983 */ /* 0x000f240000300800 */
[----:B------:R-:W-:-:S02]  /*36500*/  IMAD.MOV.U32 R50, RZ, RZ, R40 ;  /* 0x000000ffff327224 */ /* 0x000fc400078e0028 */
[----:B---3--:R-:W-:Y:S01]  /*36510*/  IMAD.MOV.U32 R51, RZ, RZ, R37 ;  /* 0x000000ffff337224 */ /* 0x008fe200078e0025 */
[----:B----4-:R-:W-:Y:S01]  /*36520*/  STL.64 [R1+0x1bd8], R30 ;  /* 0x001bd81e01007387 */ /* 0x010fe20000100a00 */
[----:B--2---:R-:W-:Y:S03]  /*36530*/  STL.64 [R1+0x1bd0], R28 ;  /* 0x001bd01c01007387 */ /* 0x004fe60000100a00 */
[----:B------:R1:W-:Y:S02]  /*36540*/  STL.64 [R1+0x1be0], R50 ;  /* 0x001be03201007387 */ /* 0x0003e40000100a00 */
[----:B------:R-:W2:Y:S01]  /*36550*/  LDL.LU R44, [R1+0x4c0] ;  /* 0x0004c000012c7983 */ /* 0x000ea20000300800 */
[----:B------:R-:W2:Y:S01]  /*36560*/  LDL.LU R45, [R1+0x4c4] ;  /* 0x0004c400012d7983 */ /* 0x000ea20000300800 */
[----:B------:R-:W3:Y:S02]  /*36570*/  LDL.LU R46, [R1+0x4c8] ;  /* 0x0004c800012e7983 */ /* 0x000ee40000300800 */
[----:B------:R-:W3:Y:S02]  /*36580*/  LDL.LU R47, [R1+0x4cc] ;  /* 0x0004cc00012f7983 */ /* 0x000ee40000300800 */
[----:B0-----:R-:W-:-:S02]  /*36590*/  IMAD.MOV.U32 R22, RZ, RZ, R36 ;  /* 0x000000ffff167224 */ /* 0x001fc400078e0024 */
[----:B------:R-:W-:Y:S01]  /*365a0*/  IMAD.MOV.U32 R23, RZ, RZ, R33 ;  /* 0x000000ffff177224 */ /* 0x000fe200078e0021 */
[----:B---3--:R-:W-:Y:S01]  /*365b0*/  STL.64 [R1+0x1bf0], R46 ;  /* 0x001bf02e01007387 */ /* 0x008fe20000100a00 */
[----:B--2---:R-:W-:Y:S03]  /*365c0*/  STL.64 [R1+0x1be8], R44 ;  /* 0x001be82c01007387 */ /* 0x004fe60000100a00 */
[----:B------:R0:W-:Y:S02]  /*365d0*/  STL.64 [R1+0x1bf8], R22 ;  /* 0x001bf81601007387 */ /* 0x0001e40000100a00 */
[----:B------:R-:W2:Y:S01]  /*365e0*/  LDL.LU R48, [R1+0x4f0] ;  /* 0x0004f00001307983 */ /* 0x000ea20000300800 */
[----:B------:R-:W2:Y:S01]  /*365f0*/  LDL.LU R49, [R1+0x4f4] ;  /* 0x0004f40001317983 */ /* 0x000ea20000300800 */
[----:B-1----:R-:W2:Y:S02]  /*36600*/  LDL.LU R50, [R1+0x4f8] ;  /* 0x0004f80001327983 */ /* 0x002ea40000300800 */
[----:B------:R-:W2:Y:S02]  /*36610*/  LDL.LU R51, [R1+0x4fc] ;  /* 0x0004fc0001337983 */ /* 0x000ea40000300800 */
[----:B------:R-:W3:Y:S01]  /*36620*/  LDL.LU R20, [R1+0x500] ;  /* 0x0005000001147983 */ /* 0x000ee20000300800 */
[----:B------:R-:W3:Y:S04]  /*36630*/  LDL.LU R21, [R1+0x504] ;  /* 0x0005040001157983 */ /* 0x000ee80000300800 */
[----:B0-----:R-:W3:Y:S01]  /*36640*/  LDL.LU R22, [R1+0x508] ;  /* 0x0005080001167983 */ /* 0x001ee20000300800 */
[----:B------:R-:W3:Y:S02]  /*36650*/  LDL.LU R23, [R1+0x50c] ;  /* 0x00050c0001177983 */ /* 0x000ee40000300800 */
        /* <DEDUP_REMOVED lines=15> */
[----:B------:R-:W-:-:S02]  /*36750*/  IMAD.MOV.U32 R47, RZ, RZ, R12 ;  /* 0x000000ffff2f7224 */ /* 0x000fc400078e000c */
[----:B------:R-:W4:Y:S02]  /*36760*/  LDL.LU R43, [R1+0x43c] ;  /* 0x00043c00012b7983 */ /* 0x000f240000300800 */
[----:B------:R-:W-:Y:S01]  /*36770*/  IMAD.MOV.U32 R46, RZ, RZ, R13 ;  /* 0x000000ffff2e7224 */ /* 0x000fe200078e000d */
[----:B------:R-:W4:Y:S01]  /*36780*/  LDL.LU R12, [R1+0x460] ;  /* 0x00046000010c7983 */ /* 0x000f220000300800 */
[----:B------:R-:W-:Y:S02]  /*36790*/  IMAD.MOV.U32 R31, RZ, RZ, R14 ;  /* 0x000000ffff1f7224 */ /* 0x000fe400078e000e */
[----:B------:R-:W4:Y:S02]  /*367a0*/  LDL.LU R13, [R1+0x464] ;  /* 0x00046400010d7983 */ /* 0x000f240000300800 */
[----:B------:R-:W-:Y:S01]  /*367b0*/  IMAD.MOV.U32 R30, RZ, RZ, R15 ;  /* 0x000000ffff1e7224 */ /* 0x000fe200078e000f */
[----:B------:R-:W4:Y:S01]  /*367c0*/  LDL.LU R14, [R1+0x468] ;  /* 0x00046800010e7983 */ /* 0x000f220000300800 */
[----:B------:R-:W4:Y:S02]  /*367d0*/  LDL.LU R15, [R1+0x46c] ;  /* 0x00046c00010f7983 */ /* 0x000f240000300800 */
[----:B------:R-:W4:Y:S02]  /*367e0*/  LDL.LU R36, [R1+0x440] ;  /* 0x0004400001247983 */ /* 0x000f240000300800 */
[----:B------:R-:W4:Y:S02]  /*367f0*/  LDL.LU R37, [R1+0x444] ;  /* 0x0004440001257983 */ /* 0x000f240000300800 */
[----:B------:R-:W-:Y:S01]  /*36800*/  IMAD.MOV.U32 R3, RZ, RZ, R39 ;  /* 0x000000ffff037224 */ /* 0x000fe200078e0027 */
[----:B------:R-:W4:Y:S01]  /*36810*/  LDL.LU R38, [R1+0x448] ;  /* 0x0004480001267983 */ /* 0x000f220000300800 */
[----:B------:R-:W-:-:S02]  /*36820*/  IMAD.MOV.U32 R18, RZ, RZ, R32 ;  /* 0x000000ffff127224 */ /* 0x000fc400078e0020 */
        /* <DEDUP_REMOVED lines=9> */
[C---:B---3--:R-:W-:Y:S01]  /*368c0*/  HMMA.16816.F32 R44, R8.reuse, R46, R20 ;  /* 0x0000002e082c723c */ /* 0x048fe20000001814 */
[----:B------:R-:W3:Y:S07]  /*368d0*/  LDL.LU.64 R22, [R1+0x1bf8] ;  /* 0x001bf80001167983 */ /* 0x000eee0000300a00 */
[----:B--2---:R-:W-:Y:S11]  /*368e0*/  HMMA.16816.F32 R28, R8, R30, R48 ;  /* 0x0000001e081c723c */ /* 0x004ff60000001830 */
[----:B------:R-:W-:Y:S04]  /*368f0*/  @!UPT UIADD3 URZ, URZ, URZ, URZ ;  /* 0x0000003f3f3ff290 */ /* 0x000fe8000fffe03f */
[----:B------:R-:W-:Y:S01]  /*36900*/  STL.64 [R1+0x500], R44 ;  /* 0x0005002c01007387 */ /* 0x000fe20000100a00 */
[----:B------:R0:W-:Y:S03]  /*36910*/  STL.64 [R1+0x508], R46 ;  /* 0x0005082e01007387 */ /* 0x0001e60000100a00 */
[----:B0-----:R-:W2:Y:S01]  /*36920*/  LDL.LU.64 R46, [R1+0x1bf0] ;  /* 0x001bf000012e7983 */ /* 0x001ea20000300a00 */
[----:B------:R-:W2:Y:S02]  /*36930*/  LDL.LU.64 R44, [R1+0x1be8] ;  /* 0x001be800012c7983 */ /* 0x000ea40000300a00 */
[----:B------:R-:W2:Y:S02]  /*36940*/  LDL.LU.64 R50, [R1+0x1be0] ;  /* 0x001be00001327983 */ /* 0x000ea40000300a00 */
[----:B------:R-:W-:-:S07]  /*36950*/  IMAD.MOV.U32 R19, RZ, RZ, R17 ;  /* 0x000000ffff137224 */ /* 0x000fce00078e0011 */
[C---:B----4-:R-:W-:Y:S01]  /*36960*/  HMMA.16816.F32 R16, R8.reuse, R18, R24 ;  /* 0x000000120810723c */ /* 0x050fe20000001818 */
[----:B------:R-:W-:Y:S01]  /*36970*/  STL.64 [R1+0x4f0], R28 ;  /* 0x0004f01c01007387 */ /* 0x000fe20000100a00 */
[----:B------:R0:W-:Y:S03]  /*36980*/  STL.64 [R1+0x4f8], R30 ;  /* 0x0004f81e01007387 */ /* 0x0001e60000100a00 */
[----:B0-----:R-:W4:Y:S01]  /*36990*/  LDL.LU.64 R30, [R1+0x1bd8] ;  /* 0x001bd800011e7983 */ /* 0x001f220000300a00 */
[----:B------:R-:W4:Y:S02]  /*369a0*/  LDL.LU.64 R28, [R1+0x1bd0] ;  /* 0x001bd000011c7983 */ /* 0x000f240000300a00 */
[----:B------:R-:W4:Y:S11]  /*369b0*/  LDL.LU.64 R26, [R1+0x1bc8] ;  /* 0x001bc800011a7983 */ /* 0x000f360000300a00 */
[----:B------:R-:W-:Y:S04]  /*369c0*/  @!UPT UIADD3 URZ, URZ, URZ, URZ ;  /* 0x0000003f3f3ff290 */ /* 0x000fe8000fffe03f */
[----:B------:R0:W-:Y:S01]  /*369d0*/  STL.64 [R1+0x4e0], R16 ;  /* 0x0004e01001007387 */ /* 0x0001e20000100a00 */
[----:B------:R1:W-:Y:S03]  /*369e0*/  STL.64 [R1+0x4e8], R18 ;  /* 0x0004e81201007387 */ /* 0x0003e60000100a00 */
[----:B0-----:R-:W4:Y:S01]  /*369f0*/  LDL.LU R16, [R1+0x390] ;  /* 0x0003900001107983 */ /* 0x001f220000300800 */
[----:B------:R-:W4:Y:S02]  /*36a00*/  LDL.LU R17, [R1+0x394] ;  /* 0x0003940001117983 */ /* 0x000f240000300800 */
[----:B-1----:R-:W4:Y:S02]  /*36a10*/  LDL.LU R18, [R1+0x398] ;  /* 0x0003980001127983 */ /* 0x002f240000300800 */
[----:B------:R-:W4:Y:S01]  /*36a20*/  LDL.LU R19, [R1+0x39c] ;  /* 0x00039c0001137983 */ /* 0x000f220000300800 */
[C---:B---3--:R-:W-:Y:S01]  /*36a30*/  HMMA.16816.F32 R20, R8.reuse, R22, R4 ;  /* 0x000000160814723c */ /* 0x048fe20000001804 */
[----:B------:R-:W3:Y:S11]  /*36a40*/  LDL.LU.64 R6, [R1+0x1bc0] ;  /* 0x001bc00001067983 */ /* 0x000ef60000300a00 */
[----:B------:R-:W-:Y:S11]  /*36a50*/  @!UPT UIADD3 URZ, URZ, URZ, URZ ;  /* 0x0000003f3f3ff290 */ /* 0x000ff6000fffe03f */
[----:B------:R-:W-:Y:S01]  /*36a60*/  STL.64 [R1+0x4d0], R20 ;  /* 0x0004d01401007387 */ /* 0x000fe20000100a00 */
[----:B------:R0:W-:Y:S03]  /*36a70*/  STL.64 [R1+0x4d8], R22 ;  /* 0x0004d81601007387 */ /* 0x0001e60000100a00 */
[----:B0-----:R-:W3:Y:S01]  /*36a80*/  LDL.LU.64 R22, [R1+0x1bb8] ;  /* 0x001bb80001167983 */ /* 0x001ee20000300a00 */
[----:B------:R-:W3:Y:S01]  /*36a90*/  LDL.LU.64 R20, [R1+0x1bb0] ;  /* 0x001bb00001147983 */ /* 0x000ee20000300a00 */
[C---:B--2---:R-:W-:Y:S01]  /*36aa0*/  HMMA.16816.F32 R48, R8.reuse, R50, R44 ;  /* 0x000000320830723c */ /* 0x044fe2000000182c */
[----:B------:R-:W2:Y:S07]  /*36ab0*/  LDL.LU.64 R46, [R1+0x1ba8] ;  /* 0x001ba800012e7983 */ /* 0x000eae0000300a00 */
[C---:B----4-:R-:W-:Y:S11]  /*36ac0*/  HMMA.16816.F32 R24, R8.reuse, R26, R28 ;  /* 0x0000001a0818723c */ /* 0x050ff6000000181c */
[----:B------:R-:W-:Y:S04]  /*36ad0*/  @!UPT UIADD3 URZ, URZ, URZ, URZ ;  /* 0x0000003f3f3ff290 */ /* 0x000fe8000fffe03f */
[----:B------:R-:W-:Y:S01]  /*36ae0*/  STL.64 [R1+0x4c0], R48 ;  /* 0x0004c03001007387 */ /* 0x000fe20000100a00 */
[----:B------:R0:W-:Y:S03]  /*36af0*/  STL.64 [R1+0x4c8], R50 ;  /* 0x0004c83201007387 */ /* 0x0001e60000100a00 */
[----:B0-----:R-:W4:Y:S01]  /*36b00*/  LDL.LU.64 R50, [R1+0x1ba0] ;  /* 0x001ba00001327983 */ /* 0x001f220000300a00 */
[----:B------:R-:W4:Y:S02]  /*36b10*/  LDL.LU.64 R48, [R1+0x1b98] ;  /* 0x001b980001307983 */ /* 0x000f240000300a00 */
[----:B------:R-:W4:Y:S01]  /*36b20*/  LDL.LU.64 R30, [R1+0x1b90] ;  /* 0x001b9000011e7983 */ /* 0x000f220000300a00 */
[----:B------:R-:W-:Y:S01]  /*36b30*/  STL.64 [R1+0x4b0], R24 ;  /* 0x0004b01801007387 */ /* 0x000fe20000100a00 */
[----:B------:R0:W-:Y:S03]  /*36b40*/  STL.64 [R1+0x4b8], R26 ;  /* 0x0004b81a01007387 */ /* 0x0001e60000100a00 */
[----:B0-----:R-:W4:Y:S01]  /*36b50*/  LDL.LU.64 R26, [R1+0x1b88] ;  /* 0x001b8800011a7983 */ /* 0x001f220000300a00 */
[----:B------:R-:W4:Y:S01]  /*36b60*/  LDL.LU.64 R24, [R1+0x1b80] ;  /* 0x001b800001187983 */ /* 0x000f220000300a00 */
[C---:B---3--:R-:W-:Y:S02]  /*36b70*/  HMMA.16816.F32 R4, R8.reuse, R6, R56 ;  /* 0x000000060804723c */ /* 0x048fe40000001838 */
[----:B------:R-:W3:Y:S01]  /*36b80*/  LDL.LU.64 R58, [R1+0x1b78] ;  /* 0x001b7800013a7983 */ /* 0x000ee20000300a00 */
[----:B------:R-:W3:Y:S11]  /*36b90*/  LDL.LU.64 R56, [R1+0x1b70] ;  /* 0x001b700001387983 */ /* 0x000ef60000300a00 */
[----:B------:R-:W-:Y:S09]  /*36ba0*/  @!UPT UIADD3 URZ, URZ, URZ, URZ ;  /* 0x0000003f3f3ff290 */ /* 0x000ff2000fffe03f */
        /* <DEDUP_REMOVED lines=11> */
[----:B------:R-:W3:Y:S03]  /*36c60*/  LDL.LU.64 R50, [R1+0x1b48] ;  /* 0x001b480001327983 */ /* 0x000ee60000300a00 */
[----:B------:R-:W-:Y:S01]  /*36c70*/  STL.64 [R1+0x480], R28 ;  /* 0x0004801c01007387 */ /* 0x000fe20000100a00 */
[----:B------:R0:W-:Y:S03]  /*36c80*/  STL.64 [R1+0x488], R30 ;  /* 0x0004881e01007387 */ /* 0x0001e60000100a00 */
[----:B0-----:R-:W3:Y:S01]  /*36c90*/  LDL.LU.64 R30, [R1+0x1b40] ;  /* 0x001b4000011e7983 */ /* 0x001ee20000300a00 */
[C---:B--2---:R-:W-:Y:S11]  /*36ca0*/  HMMA.16816.F32 R24, R8.reuse, R22, R24 ;  /* 0x000000160818723c */ /* 0x044ff60000001818 */
[----:B------:R-:W-:Y:S11]  /*36cb0*/  @!UPT UIADD3 URZ, URZ, URZ, URZ ;  /* 0x0000003f3f3ff290 */ /* 0x000ff6000fffe03f */
[----:B------:R-:W-:Y:S01]  /*36cc0*/  @!UPT UIADD3 URZ, URZ, URZ, URZ ;  /* 0x0000003f3f3ff290 */ /* 0x000fe2000fffe03f */
[----:B------:R-:W-:Y:S01]  /*36cd0*/  STL.64 [R1+0x470], R24 ;  /* 0x0004701801007387 */ /* 0x000fe20000100a00 */
[----:B------:R0:W-:Y:S03]  /*36ce0*/  STL.64 [R1+0x478], R26 ;  /* 0x0004781a01007387 */ /* 0x0001e60000100a00 */
[----:B0-----:R-:W2:Y:S01]  /*36cf0*/  LDL.LU.64 R26, [R1+0x1b38] ;  /* 0x001b3800011a7983 */ /* 0x001ea20000300a00 */
[----:B------:R0:W-:Y:S02]  /*36d00*/  STL.64 [R1+0x1ac8], R22 ;  /* 0x001ac81601007387 */ /* 0x0001e40000100a00 */
[----:B------:R-:W4:Y:S02]  /*36d10*/  LDL.LU R20, [R1+0x3f0] ;  /* 0x0003f00001147983 */ /* 0x000f240000300800 */
[----:B------:R-:W4:Y:S01]  /*36d20*/  LDL.LU R21, [R1+0x3f4] ;  /* 0x0003f40001157983 */ /* 0x000f220000300800 */
[----:B0-----:R-:W4:Y:S01]  /*36d30*/  LDL.LU R22, [R1+0x3f8] ;  /* 0x0003f80001167983 */ /* 0x001f220000300800 */
[----:B------:R-:W4:Y:S01]  /*36d40*/  LDL.LU R23, [R1+0x3fc] ;  /* 0x0003fc0001177983 */ /* 0x000f220000300800 */
[C---:B---3--:R-:W-:Y:S08]  /*36d50*/  HMMA.16816.F32 R32, R8.reuse, R30, R32 ;  /* 0x0000001e0820723c */ /* 0x048ff00000001820 */
[C---:B--2---:R-:W-:Y:S11]  /*36d60*/  HMMA.16816.F32 R12, R8.reuse, R26, R12 ;  /* 0x0000001a080c723c */ /* 0x044ff6000000180c */
[----:B------:R-:W-:Y:S11]  /*36d70*/  @!UPT UIADD3 URZ, URZ, URZ, URZ ;  /* 0x0000003f3f3ff290 */ /* 0x000ff6000fffe03f */
[----:B------:R-:W-:Y:S01]  /*36d80*/  @!UPT UIADD3 URZ, URZ, URZ, URZ ;  /* 0x0000003f3f3ff290 */ /* 0x000fe2000fffe03f */
[----:B------:R0:W-:Y:S01]  /*36d90*/  STL.64 [R1+0x460], R12 ;  /* 0x0004600c01007387 */ /* 0x0001e20000100a00 */
[----:B------:R1:W-:Y:S03]  /*36da0*/  STL.64 [R1+0x468], R14 ;  /* 0x0004680e01007387 */ /* 0x0003e60000100a00 */
[----:B0-----:R-:W2:Y:S01]  /*36db0*/  LDL.LU R12, [R1+0x930] ;  /* 0x00093000010c7983 */ /* 0x001ea20000300800 */
[----:B------:R-:W2:Y:S02]  /*36dc0*/  LDL.LU R13, [R1+0x934] ;  /* 0x00093400010d7983 */ /* 0x000ea40000300800 */
[----:B-1----:R-:W2:Y:S02]  /*36dd0*/  LDL.LU R14, [R1+0x938] ;  /* 0x00093800010e7983 */ /* 0x002ea40000300800 */
[----:B------:R-:W2:Y:S01]  /*36de0*/  LDL.LU R15, [R1+0x93c] ;  /* 0x00093c00010f7983 */ /* 0x000ea20000300800 */
[----:B------:R0:W-:Y:S04]  /*36df0*/  STL.64 [R1+0x1b08], R26 ;  /* 0x001b081a01007387 */ /* 0x0001e80000100a00 */
[----:B0-----:R-:W2:Y:S01]  /*36e00*/  LDL.LU.64 R26, [R1+0x158] ;  /* 0x00015800011a7983 */ /* 0x001ea20000300a00 */
[----:B------:R-:W-:Y:S02]  /*36e10*/  STL.64 [R1+0x450], R32 ;  /* 0x0004502001007387 */ /* 0x000fe40000100a00 */
[----:B------:R0:W-:Y:S02]  /*36e20*/  STL.64 [R1+0x458], R34 ;  /* 0x0004582201007387 */ /* 0x0001e40000100a00 */
[----:B0-----:R-:W3:Y:S02]  /*36e30*/  LDL.LU.64 R34, [R1+0x1b30] ;  /* 0x001b300001227983 */ /* 0x001ee40000300a00 */
[C---:B---3--:R-:W-:Y:S11]  /*36e40*/  HMMA.16816.F32 R36, R8.reuse, R34, R36 ;  /* 0x000000220824723c */ /* 0x048ff60000001824 */
[----:B------:R-:W-:Y:S11]  /*36e50*/  @!UPT UIADD3 URZ, URZ, URZ, URZ ;  /* 0x0000003f3f3ff290 */ /* 0x000ff6000fffe03f */
[----:B------:R-:W-:Y:S01]  /*36e60*/  @!UPT UIADD3 URZ, URZ, URZ, URZ ;  /* 0x0000003f3f3ff290 */ /* 0x000fe2000fffe03f */
[----:B------:R-:W-:Y:S01]  /*36e70*/  STL.64 [R1+0x440], R36 ;  /* 0x0004402401007387 */ /* 0x000fe20000100a00 */
[----:B------:R0:W-:Y:S03]  /*36e80*/  STL.64 [R1+0x448], R38 ;  /* 0x0004482601007387 */ /* 0x0001e60000100a00 */
[----:B0-----:R-:W3:Y:S02]  /*36e90*/  LDL.LU.64 R38, [R1+0x1b28] ;  /* 0x001b280001267983 */ /* 0x001ee40000300a00 */
[C---:B---3--:R-:W-:Y:S11]  /*36ea0*/  HMMA.16816.F32 R40, R8.reuse, R38, R40 ;  /* 0x000000260828723c */ /* 0x048ff60000001828 */
[----:B------:R-:W-:Y:S11]  /*36eb0*/  @!UPT UIADD3 URZ, URZ, URZ, URZ ;  /* 0x0000003f3f3ff290 */ /* 0x000ff6000fffe03f */
[----:B------:R-:W-:Y:S01]  /*36ec0*/  @!UPT UIADD3 URZ, URZ, URZ, URZ ;  /* 0x0000003f3f3ff290 */ /* 0x000fe2000fffe03f */
[----:B------:R-:W-:Y:S01]  /*36ed0*/  STL.64 [R1+0x430], R40 ;  /* 0x0004302801007387 */ /* 0x000fe20000100a00 */
[----:B------:R0:W-:Y:S03]  /*36ee0*/  STL.64 [R1+0x438], R42 ;  /* 0x0004382a01007387 */ /* 0x0001e60000100a00 */
[----:B0-----:R-:W3:Y:S01]  /*36ef0*/  LDL.LU.64 R42, [R1+0x1b20] ;  /* 0x001b2000012a7983 */ /* 0x001ee20000300a00 */
[C---:B----4-:R-:W-:Y:S08]  /*36f00*/  HMMA.16816.F32 R52, R8.reuse, R46, R52 ;  /* 0x0000002e0834723c */ /* 0x050ff00000001834 */
[C---:B---3--:R-:W-:Y:S11]  /*36f10*/  HMMA.16816.F32 R56, R8.reuse, R42, R56 ;  /* 0x0000002a0838723c */ /* 0x048ff60000001838 */
[----:B------:R-:W-:Y:S11]  /*36f20*/  @!UPT UIADD3 URZ, URZ, URZ, URZ ;  /* 0x0000003f3f3ff290 */ /* 0x000ff6000fffe03f */
[----:B------:R-:W-:Y:S01]  /*36f30*/  @!UPT UIADD3 URZ, URZ, URZ, URZ ;  /* 0x0000003f3f3ff290 */ /* 0x000fe2000fffe03f */
[----:B------:R-:W-:Y:S01]  /*36f40*/  STL.64 [R1+0x420], R56 ;  /* 0x0004203801007387 */ /* 0x000fe20000100a00 */
[----:B------:R0:W-:Y:S03]  /*36f50*/  STL.64 [R1+0x428], R58 ;  /* 0x0004283a01007387 */ /* 0x0001e60000100a00 */
[----:B0-----:R-:W3:Y:S01]  /*36f60*/  LDL.LU.64 R58, [R1+0x1b18] ;  /* 0x001b1800013a7983 */ /* 0x001ee20000300a00 */
[----:B------:R-:W-:Y:S02]  /*36f70*/  STL.64 [R1+0x410], R52 ;  /* 0x0004103401007387 */ /* 0x000fe40000100a00 */
[----:B------:R0:W-:Y:S02]  /*36f80*/  STL.64 [R1+0x418], R54 ;  /* 0x0004183601007387 */ /* 0x0001e40000100a00 */
[----:B0-----:R-:W4:Y:S01]  /*36f90*/  LDL.LU.64 R54, [R1+0x1b10] ;  /* 0x001b100001367983 */ /* 0x001f220000300a00 */
[----:B------:R0:W-:Y:S02]  /*36fa0*/  STL.64 [R1+0x1ad0], R46 ;  /* 0x001ad02e01007387 */ /* 0x0001e40000100a00 */
[----:B------:R-:W2:Y:S02]  /*36fb0*/  LDL.LU R44, [R1+0x400] ;  /* 0x00040000012c7983 */ /* 0x000ea40000300800 */
[----:B------:R-:W2:Y:S01]  /*36fc0*/  LDL.LU R45, [R1+0x404] ;  /* 0x00040400012d7983 */ /* 0x000ea20000300800 */
[----:B0-----:R-:W2:Y:S01]  /*36fd0*/  LDL.LU R46, [R1+0x408] ;  /* 0x00040800012e7983 */ /* 0x001ea20000300800 */
[----:B------:R-:W2:Y:S02]  /*36fe0*/  LDL.LU R47, [R1+0x40c] ;  /* 0x00040c00012f7983 */ /* 0x000ea40000300800 */
[----:B------:R0:W-:Y:S02]  /*36ff0*/  STL.64 [R1+0x1ac0], R50 ;  /* 0x001ac03201007387 */ /* 0x0001e40000100a00 */
[----:B------:R-:W2:Y:S01]  /*37000*/  LDL.LU R48, [R1+0x900] ;  /* 0x0009000001307983 */ /* 0x000ea20000300800 */
[C---:B---3--:R-:W-:Y:S08]  /*37010*/  HMMA.16816.F32 R16, R8.reuse, R58, R16 ;  /* 0x0000003a0810723c */ /* 0x048ff00000001810 */
[C---:B----4-:R-:W-:Y:S08]  /*37020*/  HMMA.16816.F32 R20, R8.reuse, R54, R20 ;  /* 0x000000360814723c */ /* 0x050ff00000001814 */
[----:B--2---:R-:W-:Y:S11]  /*37030*/  HMMA.16816.F32 R44, R8, R50, R44 ;  /* 0x00000032082c723c */ /* 0x004ff6000000182c */
[----:B------:R-:W-:Y:S11]  /*37040*/  @!UPT UIADD3 URZ, URZ, URZ, URZ ;  /* 0x0000003f3f3ff290 */ /* 0x000ff6000fffe03f */
[----:B------:R-:W-:Y:S01]  /*37050*/  @!UPT UIADD3 URZ, URZ, URZ, URZ ;  /* 0x0000003f3f3ff290 */ /* 0x000fe2000fffe03f */
[----:B------:R-:W-:Y:S01]  /*37060*/  STL.64 [R1+0x400], R44 ;  /* 0x0004002c01007387 */ /* 0x000fe20000100a00 */
[----:B------:R-:W-:Y:S02]  /*37070*/  STL.64 [R1+0x408], R46 ;  /* 0x0004082e01007387 */ /* 0x000fe40000100a00 */
[----:B------:R-:W2:Y:S02]  /*37080*/  LDL.LU R49, [R1+0x904] ;  /* 0x0009040001317983 */ /* 0x000ea40000300800 */
[----:B0-----:R-:W2:Y:S01]  /*37090*/  LDL.LU R50, [R1+0x908] ;  /* 0x0009080001327983 */ /* 0x001ea20000300800 */
[----:B------:R-:W2:Y:S01]  /*370a0*/  LDL.LU R51, [R1+0x90c] ;  /* 0x00090c0001337983 */ /* 0x000ea20000300800 */
[----:B------:R-:W-:Y:S02]  /*370b0*/  STL [R1+0x1a30], R54 ;  /* 0x001a303601007387 */ /* 0x000fe40000100800 */
[----:B------:R0:W-:Y:S02]  /*370c0*/  STL [R1+0x1a1c], R55 ;  /* 0x001a1c3701007387 */ /* 0x0001e40000100800 */
[----:B------:R-:W-:Y:S01]  /*370d0*/  STL.64 [R1+0x3f0], R20 ;  /* 0x0003f01401007387 */ /* 0x000fe20000100a00 */
[----:B------:R1:W-:Y:S01]  /*370e0*/  STL.64 [R1+0x3f8], R22 ;  /* 0x0003f81601007387 */ /* 0x0003e20000100a00 */
[----:B------:R-:W3:Y:S02]  /*370f0*/  LDL.LU R8, [R1+0x5c0] ;  /* 0x0005c00001087983 */ /* 0x000ee40000300800 */
[----:B------:R-:W-:Y:S02]  /*37100*/  STL.64 [R1+0x390], R16 ;  /* 0x0003901001007387 */ /* 0x000fe40000100a00 */
[----:B------:R-:W-:Y:S01]  /*37110*/  STL.64 [R1+0x398], R18 ;  /* 0x0003981201007387 */ /* 0x000fe20000100a00 */
[----:B------:R-:W3:Y:S01]  /*37120*/  LDL.LU R9, [R1+0x5c4] ;  /* 0x0005c40001097983 */ /* 0x000ee20000300800 */
[----:B------:R-:W3:Y:S02]  /*37130*/  LDL.LU R10, [R1+0x5c8] ;  /* 0x0005c800010a7983 */ /* 0x000ee40000300800 */
[----:B------:R-:W3:Y:S01]  /*37140*/  LDL.LU R11, [R1+0x5cc] ;  /* 0x0005cc00010b7983 */ /* 0x000ee20000300800 */
[----:B0-----:R-:W3:Y:S01]  /*37150*/  LDL.LU.64 R54, [R1+0x138] ;  /* 0x0001380001367983 */ /* 0x001ee20000300a00 */
[----:B------:R-:W4:Y:S02]  /*37160*/  LDL.LU R44, [R1+0x5b0] ;  /* 0x0005b000012c7983 */ /* 0x000f240000300800 */
[----:B------:R-:W4:Y:S02]  /*37170*/  LDL.LU R45, [R1+0x5b4] ;  /* 0x0005b400012d7983 */ /* 0x000f240000300800 */
[----:B------:R-:W4:Y:S01]  /*37180*/  LDL.LU R46, [R1+0x5b8] ;  /* 0x0005b800012e7983 */ /* 0x000f220000300800 */
[----:B------:R-:W4:Y:S01]  /*37190*/  LDL.LU R47, [R1+0x5bc] ;  /* 0x0005bc00012f7983 */ /* 0x000f220000300800 */
[----:B-1----:R-:W4:Y:S02]  /*371a0*/  LDL.LU.64 R22, [R1+0x128] ;  /* 0x0001280001167983 */ /* 0x002f240000300a00 */
[----:B------:R-:W-:Y:S02]  /*371b0*/  STL [R1+0x1a34], R58 ;  /* 0x001a343a01007387 */ /* 0x000fe40000100800 */
[----:B------:R0:W-:Y:S02]  /*371c0*/  STL [R1+0x1a18], R59 ;  /* 0x001a183b01007387 */ /* 0x0001e40000100800 */
[----:B0-----:R-:W2:Y:S01]  /*371d0*/  LDL.LU.64 R58, [R1+0x148] ;  /* 0x00014800013a7983 */ /* 0x001ea20000300a00 */
[----:B------:R-:W-:Y:S07]  /*371e0*/  HMMA.16816.F32 R16, R4, R26, R12 ;  /* 0x0000001a0410723c */ /* 0x000fee000000180c */
[----:B------:R-:W-:-:S02]  /*371f0*/  IMAD.MOV.U32 R13, RZ, RZ, R26 ;  /* 0x000000ffff0d7224 */ /* 0x000fc400078e001a */
[----:B------:R-:W-:Y:S02]  /*37200*/  IMAD.MOV.U32 R12, RZ, RZ, R27 ;  /* 0x000000ffff0c7224 */ /* 0x000fe400078e001b */
[----:B------:R-:W4:Y:S11]  /*37210*/  LDL.LU.64 R26, [R1+0x1b08] ;  /* 0x001b0800011a7983 */ /* 0x000f360000300a00 */
[----:B------:R-:W-:Y:S01]  /*37220*/  @!UPT UIADD3 URZ, URZ, URZ, URZ ;  /* 0x0000003f3f3ff290 */ /* 0x000fe2000fffe03f */
[----:B------:R0:W-:Y:S01]  /*37230*/  STL.64 [R1+0x190], R16 ;  /* 0x0001901001007387 */ /* 0x0001e20000100a00 */
[----:B------:R-:W-:Y:S02]  /*37240*/  IMAD.MOV.U32 R40, RZ, RZ, R16 ;  /* 0x000000ffff287224 */ /* 0x000fe400078e0010 */
[----:B------:R-:W-:Y:S02]  /*37250*/  IMAD.MOV.U32 R36, RZ, RZ, R18 ;  /* 0x000000ffff247224 */ /* 0x000fe400078e0012 */
[----:B------:R-:W-:Y:S01]  /*37260*/  STL.64 [R1+0x198], R18 ;  /* 0x0001981201007387 */ /* 0x000fe20000100a00 */
[----:B0-----:R-:W4:Y:S01]  /*37270*/  LDL.LU R16, [R1+0x1b00] ;  /* 0x001b000001107983 */ /* 0x001f220000300800 */
[----:B------:R-:W-:Y:S02]  /*37280*/  STL [R1+0x1a3c], R12 ;  /* 0x001a3c0c01007387 */ /* 0x000fe40000100800 */
[----:B------:R-:W-:Y:S02]  /*37290*/  STL [R1+0x1a38], R13 ;  /* 0x001a380d01007387 */ /* 0x000fe40000100800 */
[----:B------:R-:W-:Y:S01]  /*372a0*/  STL [R1+0x1838], R40 ;  /* 0x0018382801007387 */ /* 0x000fe20000100800 */
[----:B------:R-:W-:Y:S01]  /*372b0*/  STL [R1+0x1834], R36 ;  /* 0x0018342401007387 */ /* 0x000fe20000100800 */
[C---:B---3--:R-:W-:Y:S08]  /*372c0*/  HMMA.16816.F32 R8, R4.reuse, R54, R8 ;  /* 0x000000360408723c */ /* 0x048ff00000001808 */
[C---:B--2---:R-:W-:Y:S11]  /*372d0*/  HMMA.16816.F32 R48, R4.reuse, R58, R48 ;  /* 0x0000003a0430723c */ /* 0x044ff60000001830 */
[----:B------:R-:W-:Y:S11]  /*372e0*/  @!UPT UIADD3 URZ, URZ, URZ, URZ ;  /* 0x0000003f3f3ff290 */ /* 0x000ff6000fffe03f */
[----:B------:R-:W-:Y:S02]  /*372f0*/  @!UPT UIADD3 URZ, URZ, URZ, URZ ;  /* 0x0000003f3f3ff290 */ /* 0x000fe4000fffe03f */
[----:B------:R-:W-:Y:S02]  /*37300*/  IMAD.MOV.U32 R41, RZ, RZ, R48 ;  /* 0x000000ffff297224 */ /* 0x000fe400078e0030 */
[----:B------:R-:W-:Y:S01]  /*37310*/  IMAD.MOV.U32 R37, RZ, RZ, R50 ;  /* 0x000000ffff257224 */ /* 0x000fe200078e0032 */
[----:B------:R-:W-:Y:S01]  /*37320*/  STL.64 [R1+0x180], R48 ;  /* 0x0001803001007387 */ /* 0x000fe20000100a00 */
[----:B------:R0:W-:Y:S03]  /*37330*/  STL.64 [R1+0x188], R50 ;  /* 0x0001883201007387 */ /* 0x0001e60000100a00 */
[----:B0-----:R-:W2:Y:S01]  /*37340*/  LDL.LU.64 R50, [R1+0x118] ;  /* 0x0001180001327983 */ /* 0x001ea20000300a00 */
[----:B------:R-:W-:Y:S02]  /*37350*/  STL [R1+0x1840], R41 ;  /* 0x0018402901007387 */ /* 0x000fe40000100800 */
[----:B------:R-:W-:Y:S02]  /*37360*/  STL.64 [R1+0x1ae0], R42 ;  /* 0x001ae02a01007387 */ /* 0x000fe40000100a00 */
[----:B------:R0:W-:Y:S01]  /*37370*/  STL [R1+0x183c], R37 ;  /* 0x00183c2501007387 */ /* 0x0001e20000100800 */
[----:B------:R1:W-:Y:S01]  /*37380*/  STL.64 [R1+0x1a90], R38 ;  /* 0x001a902601007387 */ /* 0x0003e20000100a00 */
[----:B------:R-:W2:Y:S03]  /*37390*/  LDL.LU R36, [R1+0x5a0] ;  /* 0x0005a00001247983 */ /* 0x000ea60000300800 */
[----:B0-----:R-:W2:Y:S01]  /*373a0*/  LDL.LU R37, [R1+0x5a4] ;  /* 0x0005a40001257983 */ /* 0x001ea20000300800 */
[----:B-1----:R-:W2:Y:S03]  /*373b0*/  LDL.LU R38, [R1+0x5a8] ;  /* 0x0005a80001267983 */ /* 0x002ea60000300800 */
[----:B------:R-:W2:Y:S01]  /*373c0*/  LDL.LU R39, [R1+0x5ac] ;  /* 0x0005ac0001277983 */ /* 0x000ea20000300800 */
[----:B------:R-:W-:Y:S03]  /*373d0*/  STL.64 [R1+0x5c0], R8 ;  /* 0x0005c00801007387 */ /* 0x000fe60000100a00 */
[----:B------:R4:W-:Y:S02]  /*373e0*/  STL.64 [R1+0x5c8], R10 ;  /* 0x0005c80a01007387 */ /* 0x0009e40000100a00 */
[----:B----4-:R-:W-:Y:S01]  /*373f0*/  HMMA.16816.F32 R8, R4, R22, R44 ;  /* 0x000000160408723c */ /* 0x010fe2000000182c */
[----:B------:R-:W-:-:S02]  /*37400*/  IMAD.MOV.U32 R33, RZ, RZ, R54 ;  /* 0x000000ffff217224 */ /* 0x000fc400078e0036 */
[----:B------:R-:W-:Y:S01]  /*37410*/  IMAD.MOV.U32 R32, RZ, RZ, R55 ;  /* 0x000000ffff207224 */ /* 0x000fe200078e0037 */
[----:B------:R0:W-:Y:S04]  /*37420*/  STL.64 [R1+0x1a58], R34 ;  /* 0x001a582201007387 */ /* 0x0001e80000100a00 */
[----:B------:R-:W-:Y:S11]  /*37430*/  STL.64 [R1+0x1a50], R32 ;  /* 0x001a502001007387 */ /* 0x000ff60000100a00 */
[----:B------:R-:W-:Y:S04]  /*37440*/  @!UPT UIADD3 URZ, URZ, URZ, URZ ;  /* 0x0000003f3f3ff290 */ /* 0x000fe8000fffe03f */
[----:B------:R-:W-:Y:S01]  /*37450*/  STL.64 [R1+0x5b0], R8 ;  /* 0x0005b00801007387 */ /* 0x000fe20000100a00 */
[----:B------:R1:W-:Y:S02]  /*37460*/  STL.64 [R1+0x5b8], R10 ;  /* 0x0005b80a01007387 */ /* 0x0003e40000100a00 */
[----:B------:R-:W3:Y:S02]  /*37470*/  LDL.LU R40, [R1+0x740] ;  /* 0x0007400001287983 */ /* 0x000ee40000300800 */
[----:B------:R-:W3:Y:S01]  /*37480*/  LDL.LU R41, [R1+0x744] ;  /* 0x0007440001297983 */ /* 0x000ee20000300800 */
[----:B------:R-:W4:Y:S01]  /*37490*/  LDL.LU R42, [R1+0x748] ;  /* 0x00074800012a7983 */ /* 0x000f220000300800 */
[----:B------:R-:W4:Y:S02]  /*374a0*/  LDL.LU R43, [R1+0x74c] ;  /* 0x00074c00012b7983 */ /* 0x000f240000300800 */
[----:B0-----:R-:W-:Y:S02]  /*374b0*/  IMAD.MOV.U32 R34, RZ, RZ, R16 ;  /* 0x000000ffff227224 */ /* 0x001fe400078e0010 */
[----:B------:R-:W-:-:S02]  /*374c0*/  IMAD.MOV.U32 R15, RZ, RZ, R58 ;  /* 0x000000ffff0f7224 */ /* 0x000fc400078e003a */
[----:B------:R-:W-:Y:S02]  /*374d0*/  IMAD.MOV.U32 R58, RZ, RZ, R22 ;  /* 0x000000ffff3a7224 */ /* 0x000fe400078e0016 */
[----:B-1----:R-:W-:Y:S02]  /*374e0*/  IMAD.MOV.U32 R11, RZ, RZ, R0 ;  /* 0x000000ffff0b7224 */ /* 0x002fe400078e0000 */
[----:B------:R-:W-:Y:S02]  /*374f0*/  IMAD.MOV.U32 R54, RZ, RZ, R23 ;  /* 0x000000ffff367224 */ /* 0x000fe400078e0017 */
[----:B------:R-:W-:Y:S01]  /*37500*/  IMAD.MOV.U32 R14, RZ, RZ, R59 ;  /* 0x000000ffff0e7224 */ /* 0x000fe200078e003b */
[----:B----4-:R0:W-:Y:S01]  /*37510*/  STL.64 [R1+0x1af8], R42 ;  /* 0x001af82a01007387 */ /* 0x0101e20000100a00 */
[----:B---3--:R-:W-:Y:S02]  /*37520*/  STL.64 [R1+0x1af0], R40 ;  /* 0x001af02801007387 */ /* 0x008fe40000100a00 */
[----:B------:R-:W3:Y:S02]  /*37530*/  LDL.LU R16, [R1+0x590] ;  /* 0x0005900001107983 */ /* 0x000ee40000300800 */
[----:B------:R-:W3:Y:S01]  /*37540*/  LDL.LU R17, [R1+0x594] ;  /* 0x0005940001117983 */ /* 0x000ee20000300800 */
[----:B------:R-:W3:Y:S01]  /*37550*/  LDL.LU R18, [R1+0x598] ;  /* 0x0005980001127983 */ /* 0x000ee20000300800 */
[----:B------:R-:W3:Y:S03]  /*37560*/  LDL.LU R19, [R1+0x59c] ;  /* 0x00059c0001137983 */ /* 0x000ee60000300800 */
[----:B0-----:R-:W3:Y:S01]  /*37570*/  LDL.LU.64 R42, [R1+0x108] ;  /* 0x00010800012a7983 */ /* 0x001ee20000300a00 */
[----:B--2---:R-:W-:Y:S01]  /*37580*/  HMMA.16816.F32 R36, R4, R50, R36 ;  /* 0x000000320424723c */ /* 0x004fe20000001824 */
[----:B------:R-:W2:Y:S02]  /*37590*/  LDL R0, [R1+0x13e0] ;  /* 0x0013e00001007983 */ /* 0x000ea40000100800 */
[----:B------:R-:W4:Y:S01]  /*375a0*/  LDL.LU R44, [R1+0x730] ;  /* 0x00073000012c7983 */ /* 0x000f220000300800 */
[----:B------:R-:W4:Y:S01]  /*375b0*/  LDL.LU R45, [R1+0x734] ;  /* 0x00073400012d7983 */ /* 0x000f220000300800 */
[----:B------:R-:W4:Y:S02]  /*375c0*/  LDL.LU R46, [R1+0x738] ;  /* 0x00073800012e7983 */ /* 0x000f240000300800 */
[----:B------:R-:W4:Y:S02]  /*375d0*/  LDL.LU R47, [R1+0x73c] ;  /* 0x00073c00012f7983 */ /* 0x000f240000300800 */
[----:B------:R-:W4:Y:S02]  /*375e0*/  LDL.LU.64 R22, [R1+0xc8] ;  /* 0x0000c80001167983 */ /* 0x000f240000300a00 */
[----:B------:R-:W-:-:S02]  /*375f0*/  IMAD.MOV.U32 R59, RZ, RZ, R51 ;  /* 0x000000ffff3b7224 */ /* 0x000fc400078e0033 */
[----:B------:R-:W-:-:S10]  /*37600*/  IMAD.MOV.U32 R55, RZ, RZ, R50 ;  /* 0x000000ffff377224 */ /* 0x000fd400078e0032 */
[----:B------:R0:W-:Y:S01]  /*37610*/  STL.64 [R1+0x5a0], R36 ;  /* 0x0005a02401007387 */ /* 0x0001e20000100a00 */
[----:B------:R1:W-:Y:S02]  /*37620*/  STL.64 [R1+0x5a8], R38 ;  /* 0x0005a82601007387 */ /* 0x0003e40000100a00 */
[----:B------:R-:W-:Y:S02]  /*37630*/  IMAD.MOV.U32 R24, RZ, RZ, R36 ;  /* 0x000000ffff187224 */ /* 0x000fe400078e0024 */
[----:B------:R-:W-:Y:S01]  /*37640*/  IMAD.MOV.U32 R28, RZ, RZ, R38 ;  /* 0x000000ffff1c7224 */ /* 0x000fe200078e0026 */
[----:B0-----:R-:W2:Y:S01]  /*37650*/  LDL.LU R36, [R1+0x720] ;  /* 0x0007200001247983 */ /* 0x001ea20000300800 */
[----:B------:R-:W2:Y:S02]  /*37660*/  LDL.LU R37, [R1+0x724] ;  /* 0x0007240001257983 */ /* 0x000ea40000300800 */
[----:B-1----:R-:W2:Y:S02]  /*37670*/  LDL.LU R38, [R1+0x728] ;  /* 0x0007280001267983 */ /* 0x002ea40000300800 */
[----:B------:R-:W2:Y:S01]  /*37680*/  LDL.LU R39, [R1+0x72c] ;  /* 0x00072c0001277983 */ /* 0x000ea20000300800 */
[----:B------:R-:W2:Y:S01]  /*37690*/  LDL.LU.64 R50, [R1+0xb8] ;  /* 0x0000b80001327983 */ /* 0x000ea20000300a00 */
[----:B------:R0:W-:Y:S02]  /*376a0*/  STL.64 [R1+0x1ad8], R58 ;  /* 0x001ad83a01007387 */ /* 0x0001e40000100a00 */
[----:B------:R-:W2:Y:S02]  /*376b0*/  LDL.LU R56, [R1+0x750] ;  /* 0x0007500001387983 */ /* 0x000ea40000300800 */
[----:B------:R-:W2:Y:S01]  /*376c0*/  LDL.LU R57, [R1+0x754] ;  /* 0x0007540001397983 */ /* 0x000ea20000300800 */
[----:B0-----:R-:W2:Y:S01]  /*376d0*/  LDL.LU R58, [R1+0x758] ;  /* 0x00075800013a7983 */ /* 0x001ea20000300800 */
[----:B------:R-:W2:Y:S02]  /*376e0*/  LDL.LU R59, [R1+0x75c] ;  /* 0x00075c00013b7983 */ /* 0x000ea40000300800 */
[----:B------:R0:W-:Y:S02]  /*376f0*/  STL.64 [R1+0x1aa8], R54 ;  /* 0x001aa83601007387 */ /* 0x0001e40000100a00 */
[----:B------:R-:W2:Y:S01]  /*37700*/  LDL.LU R52, [R1+0x580] ;  /* 0x0005800001347983 */ /* 0x000ea20000300800 */
[----:B------:R-:W2:Y:S04]  /*37710*/  LDL.LU R53, [R1+0x584] ;  /* 0x0005840001357983 */ /* 0x000ea80000300800 */
[----:B0-----:R-:W2:Y:S01]  /*37720*/  LDL.LU R54, [R1+0x588] ;  /* 0x0005880001367983 */ /* 0x001ea20000300800 */
[----:B------:R-:W2:Y:S02]  /*37730*/  LDL.LU R55, [R1+0x58c] ;  /* 0x00058c0001377983 */ /* 0x000ea40000300800 */
[----:B------:R-:W-:Y:S02]  /*37740*/  STL [R1+0x1848], R24 ;  /* 0x0018481801007387 */ /* 0x000fe40000100800 */
[----:B------:R-:W-:Y:S01]  /*37750*/  STL [R1+0x1844], R28 ;  /* 0x0018441c01007387 */ /* 0x000fe20000100800 */
[----:B---3--:R-:W-:Y:S01]  /*37760*/  HMMA.16816.F32 R16, R4, R42, R16 ;  /* 0x0000002a0410723c */ /* 0x008fe20000001810 */
[----:B------:R-:W-:-:S02]  /*37770*/  IMAD.MOV.U32 R12, RZ, RZ, R42 ;  /* 0x000000ffff0c7224 */ /* 0x000fc400078e002a */
[----:B------:R-:W-:Y:S02]  /*37780*/  IMAD.MOV.U32 R13, RZ, RZ, R43 ;  /* 0x000000ffff0d7224 */ /* 0x000fe400078e002b */
[----:B------:R-:W3:Y:S01]  /*37790*/  LDL.LU.64 R42, [R1+0x1af8] ;  /* 0x001af800012a7983 */ /* 0x000ee20000300a00 */
[----:B------:R-:W3:Y:S11]  /*377a0*/  LDL.LU.64 R40, [R1+0x1af0] ;  /* 0x001af00001287983 */ /* 0x000ef60000300a00 */
[----:B------:R-:W-:Y:S06]  /*377b0*/  @!UPT UIADD3 URZ, URZ, URZ, URZ ;  /* 0x0000003f3f3ff290 */ /* 0x000fec000fffe03f */
[----:B------:R-:W-:Y:S01]  /*377c0*/  STL.64 [R1+0x590], R16 ;  /* 0x0005901001007387 */ /* 0x000fe20000100a00 */
[----:B------:R-:W-:Y:S02]  /*377d0*/  IMAD.MOV.U32 R29, RZ, RZ, R18 ;  /* 0x000000ffff1d7224 */ /* 0x000fe400078e0012 */
[----:B------:R0:W-:Y:S02]  /*377e0*/  STL.64 [R1+0x598], R18 ;  /* 0x0005981201007387 */ /* 0x0001e40000100a00 */
[----:B0-----:R-:W3:Y:S01]  /*377f0*/  LDL.LU.64 R18, [R1+0x1ae8] ;  /* 0x001ae80001127983 */ /* 0x001ee20000300a00 */
[----:B------:R-:W-:Y:S02]  /*37800*/  IMAD.MOV.U32 R10, RZ, RZ, R2 ;  /* 0x000000ffff0a7224 */ /* 0x000fe400078e0002 */
[----:B------:R-:W-:Y:S02]  /*37810*/  STL.64 [R1+0x1a48], R14 ;  /* 0x001a480e01007387 */ /* 0x000fe40000100a00 */
[----:B------:R2:W-:Y:S03]  /*37820*/  STL.64 [R1+0x1a40], R12 ;  /* 0x001a400c01007387 */ /* 0x0005e60000100a00 */
[----:B--2---:R-:W-:Y:S01]  /*37830*/  HMMA.16816.F32 R12, R4, R10, R52 ;  /* 0x0000000a040c723c */ /* 0x004fe20000001834 */
[----:B------:R-:W0:Y:S01]  /*37840*/  LDSM.16.MT88.4 R8, [R0+0x4800] ;  /* 0x004800000008783b */ /* 0x000e220000004200 */
[----:B------:R-:W-:-:S02]  /*37850*/  IMAD.MOV.U32 R25, RZ, RZ, R16 ;  /* 0x000000ffff197224 */ /* 0x000fc400078e0010 */
[----:B------:R-:W-:-:S03]  /*37860*/  IMAD.MOV.U32 R35, RZ, RZ, R3 ;  /* 0x000000ffff237224 */ /* 0x000fc600078e0003 */
[----:B------:R-:W-:Y:S01]  /*37870*/  STL [R1+0x1850], R25 ;  /* 0x0018501901007387 */ /* 0x000fe20000100800 */
[----:B------:R-:W-:Y:S03]  /*37880*/  STL [R1+0x184c], R29 ;  /* 0x00184c1d01007387 */ /* 0x000fe60000100800 */
[----:B0-----:R-:W-:Y:S11]  /*37890*/  STL.64 [R1+0x1a68], R10 ;  /* 0x001a680a01007387 */ /* 0x001ff60000100a00 */
[----:B------:R-:W-:Y:S01]  /*378a0*/  @!UPT UIADD3 URZ, URZ, URZ, URZ ;  /* 0x0000003f3f3ff290 */ /* 0x000fe2000fffe03f */
[----:B------:R-:W-:Y:S02]  /*378b0*/  STL.64 [R1+0x580], R12 ;  /* 0x0005800c01007387 */ /* 0x000fe40000100a00 */
[----:B------:R-:W-:Y:S02]  /*378c0*/  STL.64 [R1+0x588], R14 ;  /* 0x0005880e01007387 */ /* 0x000fe40000100a00 */
[----:B------:R0:W-:Y:S02]  /*378d0*/  STL.64 [R1+0x1a60], R8 ;  /* 0x001a600801007387 */ /* 0x0001e40000100a00 */
[C---:B0-----:R-:W-:Y:S01]  /*378e0*/  HMMA.16816.F32 R8, R4.reuse, R34, R56 ;  /* 0x000000220408723c */ /* 0x041fe20000001838 */
[----:B---3--:R-:W-:Y:S07]  /*378f0*/  STL [R1+0x19a4], R19 ;  /* 0x0019a41301007387 */ /* 0x008fee0000100800 */
[C---:B------:R-:W-:Y:S11]  /*37900*/  HMMA.16816.F32 R12, R4.reuse, R18, R40 ;  /* 0x00000012040c723c */ /* 0x040ff60000001828 */
[----:B------:R-:W-:Y:S04]  /*37910*/  @!UPT UIADD3 URZ, URZ, URZ, URZ ;  /* 0x0000003f3f3ff290 */ /* 0x000fe8000fffe03f */
[----:B------:R-:W-:Y:S02]  /*37920*/  STL.64 [R1+0x750], R8 ;  /* 0x0007500801007387 */ /* 0x000fe40000100a00 */
[----:B------:R4:W-:Y:S02]  /*37930*/  STL.64 [R1+0x758], R10 ;  /* 0x0007580a01007387 */ /* 0x0009e40000100a00 */
[----:B----4-:R-:W-:Y:S04]  /*37940*/  HMMA.16816.F32 R8, R4, R22, R44 ;  /* 0x000000160408723c */ /* 0x010fe8000000182c */
[----:B------:R-:W-:Y:S01]  /*37950*/  STL.64 [R1+0x740], R12 ;  /* 0x0007400c01007387 */ /* 0x000fe20000100a00 */
[----:B------:R-:W-:Y:S11]  /*37960*/  STL.64 [R1+0x748], R14 ;  /* 0x0007480e01007387 */ /* 0x000ff60000100a00 */
[----:B------:R-:W-:Y:S07]  /*37970*/  @!UPT UIADD3 URZ, URZ, URZ, URZ ;  /* 0x0000003f3f3ff290 */ /* 0x000fee000fffe03f */
[----:B------:R-:W-:Y:S01]  /*37980*/  STL.64 [R1+0x730], R8 ;  /* 0x0007300801007387 */ /* 0x000fe20000100a00 */
[----:B------:R0:W-:Y:S02]  /*37990*/  STL.64 [R1+0x738], R10 ;  /* 0x0007380a01007387 */ /* 0x0001e40000100a00 */
[----:B------:R-:W2:Y:S02]  /*379a0*/  LDL.LU R40, [R1+0x710] ;  /* 0x0007100001287983 */ /* 0x000ea40000300800 */
[----:B------:R-:W2:Y:S01]  /*379b0*/  LDL.LU R41, [R1+0x714] ;  /* 0x0007140001297983 */ /* 0x000ea20000300800 */
[----:B------:R-:W2:Y:S01]  /*379c0*/  LDL.LU R42, [R1+0x718] ;  /* 0x00071800012a7983 */ /* 0x000ea20000300800 */
[----:B------:R-:W2:Y:S02]  /*379d0*/  LDL.LU R43, [R1+0x71c] ;  /* 0x00071c00012b7983 */ /* 0x000ea40000300800 */
[----:B------:R-:W2:Y:S02]  /*379e0*/  LDL.LU.64 R58, [R1+0xa8] ;  /* 0x0000a800013a7983 */ /* 0x000ea40000300a00 */
[----:B------:R-:W3:Y:S02]  /*379f0*/  LDL.LU R44, [R1+0x700] ;  /* 0x00070000012c7983 */ /* 0x000ee40000300800 */
[----:B------:R-:W-:-:S02]  /*37a00*/  IMAD.MOV.U32 R25, RZ, RZ, R22 ;  /* 0x000000ffff197224 */ /* 0x000fc400078e0016 */
[----:B------:R-:W-:Y:S01]  /*37a10*/  IMAD.MOV.U32 R24, RZ, RZ, R23 ;  /* 0x000000ffff187224 */ /* 0x000fe200078e0017 */
[----:B------:R-:W3:Y:S01]  /*37a20*/  LDL.LU R45, [R1+0x704] ;  /* 0x00070400012d7983 */ /* 0x000ee20000300800 */
[----:B------:R-:W3:Y:S02]  /*37a30*/  LDL.LU R46, [R1+0x708] ;  /* 0x00070800012e7983 */ /* 0x000ee40000300800 */
[----:B------:R-:W3:Y:S01]  /*37a40*/  LDL.LU R47, [R1+0x70c] ;  /* 0x00070c00012f7983 */ /* 0x000ee20000300800 */
[----:B0-----:R-:W-:Y:S01]  /*37a50*/  HMMA.16816.F32 R8, R4, R50, R36 ;  /* 0x000000320408723c */ /* 0x001fe20000001824 */
[----:B------:R-:W3:Y:S01]  /*37a60*/  LDL.LU.64 R22, [R1+0x98] ;  /* 0x0000980001167983 */ /* 0x000ee20000300a00 */
[----:B------:R-:W-:Y:S02]  /*37a70*/  STL.64 [R1+0x1a78], R26 ;  /* 0x001a781a01007387 */ /* 0x000fe40000100a00 */
[----:B------:R-:W-:Y:S02]  /*37a80*/  STL.64 [R1+0x1a70], R24 ;  /* 0x001a701801007387 */ /* 0x000fe40000100a00 */
[----:B------:R-:W-:-:S02]  /*37a90*/  IMAD.MOV.U32 R29, RZ, RZ, R50 ;  /* 0x000000ffff1d7224 */ /* 0x000fc400078e0032 */
[----:B------:R-:W-:Y:S11]  /*37aa0*/  IMAD.MOV.U32 R28, RZ, RZ, R51 ;  /* 0x000000ffff1c7224 */ /* 0x000ff600078e0033 */
[----:B------:R-:W-:Y:S04]  /*37ab0*/  @!UPT UIADD3 URZ, URZ, URZ, URZ ;  /* 0x0000003f3f3ff290 */ /* 0x000fe8000fffe03f */
[----:B------:R-:W-:Y:S01]  /*37ac0*/  STL.64 [R1+0x720], R8 ;  /* 0x0007200801007387 */ /* 0x000fe20000100a00 */
[----:B------:R0:W-:Y:S03]  /*37ad0*/  STL.64 [R1+0x728], R10 ;  /* 0x0007280a01007387 */ /* 0x0001e60000100a00 */
[----:B0-----:R-:W4:Y:S01]  /*37ae0*/  LDL.LU.64 R10, [R1+0x88] ;  /* 0x00008800010a7983 */ /* 0x001f220000300a00 */
        /* <DEDUP_REMOVED lines=8> */
[----:B------:R-:W4:Y:S02]  /*37b70*/  LDL.LU.64 R34, [R1+0x78] ;  /* 0x0000780001227983 */ /* 0x000f240000300a00 */
[----:B------:R-:W4:Y:S02]  /*37b80*/  LDL.LU R48, [R1+0x6d0] ;  /* 0x0006d00001307983 */ /* 0x000f240000300800 */
[----:B------:R-:W4:Y:S01]  /*37b90*/  LDL.LU R49, [R1+0x6d4] ;  /* 0x0006d40001317983 */ /* 0x000f220000300800 */
[----:B------:R-:W4:Y:S01]  /*37ba0*/  LDL.LU R50, [R1+0x6d8] ;  /* 0x0006d80001327983 */ /* 0x000f220000300800 */
[----:B------:R-:W4:Y:S02]  /*37bb0*/  LDL.LU R51, [R1+0x6dc] ;  /* 0x0006dc0001337983 */ /* 0x000f240000300800 */
[----:B------:R-:W4:Y:S02]  /*37bc0*/  LDL.LU.64 R26, [R1+0x58] ;  /* 0x00005800011a7983 */ /* 0x000f240000300a00 */
[----:B------:R-:W4:Y:S01]  /*37bd0*/  LDL.LU.64 R38, [R1+0x48] ;  /* 0x0000480001267983 */ /* 0x000f220000300a00 */
[----:B------:R-:W-:Y:S01]  /*37be0*/  STL.64 [R1+0x1a88], R30 ;  /* 0x001a881e01007387 */ /* 0x000fe20000100a00 */
[----:B------:R0:W-:Y:S03]  /*37bf0*/  STL.64 [R1+0x1a80], R28 ;  /* 0x001a801c01007387 */ /* 0x0001e60000100a00 */
[----:B0-----:R-:W4:Y:S01]  /*37c00*/  LDL.LU R28, [R1+0x6c0] ;  /* 0x0006c000011c7983 */ /* 0x001f220000300800 */
[----:B------:R-:W4:Y:S02]  /*37c10*/  LDL.LU R29, [R1+0x6c4] ;  /* 0x0006c400011d7983 */ /* 0x000f240000300800 */
[----:B------:R-:W4:Y:S02]  /*37c20*/  LDL.LU R30, [R1+0x6c8] ;  /* 0x0006c800011e7983 */ /* 0x000f240000300800 */
[----:B------:R-:W4:Y:S01]  /*37c30*/  LDL.LU R31, [R1+0x6cc] ;  /* 0x0006cc00011f7983 */ /* 0x000f220000300800 */
[C---:B--2---:R-:W-:Y:S11]  /*37c40*/  HMMA.16816.F32 R40, R4.reuse, R58, R40 ;  /* 0x0000003a0428723c */ /* 0x044ff60000001828 */
[----:B------:R-:W-:Y:S11]  /*37c50*/  @!UPT UIADD3 URZ, URZ, URZ, URZ ;  /* 0x0000003f3f3ff290 */ /* 0x000ff6000fffe03f */
[----:B------:R-:W-:Y:S01]  /*37c60*/  @!UPT UIADD3 URZ, URZ, URZ, URZ ;  /* 0x0000003f3f3ff290 */ /* 0x000fe2000fffe03f */
[----:B------:R-:W-:Y:S01]  /*37c70*/  STL.64 [R1+0x710], R40 ;  /* 0x0007102801007387 */ /* 0x000fe20000100a00 */
[----:B------:R0:W-:Y:S03]  /*37c80*/  STL.64 [R1+0x718], R42 ;  /* 0x0007182a01007387 */ /* 0x0001e60000100a00 */
[----:B0-----:R-:W2:Y:S01]  /*37c90*/  LDL.LU.64 R42, [R1+0x1ae0] ;  /* 0x001ae000012a7983 */ /* 0x001ea20000300a00 */
[----:B---3--:R-:W-:Y:S01]  /*37ca0*/  HMMA.16816.F32 R44, R4, R22, R44 ;  /* 0x00000016042c723c */ /* 0x008fe2000000182c */
[----:B------:R-:W-:Y:S02]  /*37cb0*/  IMAD.MOV.U32 R41, RZ, RZ, R58 ;  /* 0x000000ffff297224 */ /* 0x000fe400078e003a */
[----:B------:R-:W-:Y:S02]  /*37cc0*/  IMAD.MOV.U32 R40, RZ, RZ, R59 ;  /* 0x000000ffff287224 */ /* 0x000fe400078e003b */
[----:B------:R-:W3:Y:S04]  /*37cd0*/  LDL.LU.64 R58, [R1+0x1ad8] ;  /* 0x001ad800013a7983 */ /* 0x000ee80000300a00 */
[----:B--2---:R0:W-:Y:S01]  /*37ce0*/  STL.64 [R1+0x1aa0], R42 ;  /* 0x001aa02a01007387 */ /* 0x0041e20000100a00 */
[----:B------:R-:W-:Y:S03]  /*37cf0*/  STL.64 [R1+0x1a98], R40 ;  /* 0x001a982801007387 */ /* 0x000fe60000100a00 */
[----:B0-----:R-:W2:Y:S10]  /*37d00*/  LDL.LU.64 R42, [R1+0x68] ;  /* 0x00006800012a7983 */ /* 0x001eb40000300a00 */
[----:B------:R-:W-:Y:S02]  /*37d10*/  STL.64 [R1+0x700], R44 ;  /* 0x0007002c01007387 */ /* 0x000fe40000100a00 */
[----:B------:R0:W-:Y:S02]  /*37d20*/  STL.64 [R1+0x708], R46 ;  /* 0x0007082e01007387 */ /* 0x0001e40000100a00 */
[----:B0-----:R-:W2:Y:S01]  /*37d30*/  LDL.LU.64 R46, [R1+0x1ad0] ;  /* 0x001ad000012e7983 */ /* 0x001ea20000300a00 */
[----:B------:R-:W-:-:S02]  /*37d40*/  IMAD.MOV.U32 R45, RZ, RZ, R22 ;  /* 0x000000ffff2d7224 */ /* 0x000fc400078e0016 */
[----:B------:R-:W-:Y:S02]  /*37d50*/  IMAD.MOV.U32 R44, RZ, RZ, R23 ;  /* 0x000000ffff2c7224 */ /* 0x000fe400078e0017 */
[----:B------:R-:W3:Y:S04]  /*37d60*/  LDL.LU.64 R22, [R1+0x1ac8] ;  /* 0x001ac80001167983 */ /* 0x000ee80000300a00 */
[----:B--2---:R-:W-:Y:S01]  /*37d70*/  STL.64 [R1+0x1ab8], R46 ;  /* 0x001ab82e01007387 */ /* 0x004fe20000100a00 */
[----:B------:R0:W-:Y:S03]  /*37d80*/  STL.64 [R1+0x1ab0], R44 ;  /* 0x001ab02c01007387 */ /* 0x0001e60000100a00 */
[----:B0-----:R-:W2:Y:S01]  /*37d90*/  LDL.LU R44, [R1+0x6f0] ;  /* 0x0006f000012c7983 */ /* 0x001ea20000300800 */
[----:B------:R-:W2:Y:S02]  /*37da0*/  LDL.LU R45, [R1+0x6f4] ;  /* 0x0006f400012d7983 */ /* 0x000ea40000300800 */
[----:B------:R-:W2:Y:S02]  /*37db0*/  LDL.LU R46, [R1+0x6f8] ;  /* 0x0006f800012e7983 */ /* 0x000ea40000300800 */
[----:B------:R-:W2:Y:S01]  /*37dc0*/  LDL.LU R47, [R1+0x6fc] ;  /* 0x0006fc00012f7983 */ /* 0x000ea20000300800 */
[C---:B----4-:R-:W-:Y:S08]  /*37dd0*/  HMMA.16816.F32 R12, R4.reuse, R34, R12 ;  /* 0x00000022040c723c */ /* 0x050ff0000000180c */
[C---:B------:R-:W-:Y:S08]  /*37de0*/  HMMA.16816.F32 R48, R4.reuse, R42, R48 ;  /* 0x0000002a0430723c */ /* 0x040ff00000001830 */
[----:B------:R-:W-:Y:S01]  /*37df0*/  HMMA.16816.F32 R28, R4, R26, R28 ;  /* 0x0000001a041c723c */ /* 0x000fe2000000181c */
[----:B------:R-:W-:-:S02]  /*37e00*/  IMAD.MOV.U32 R17, RZ, RZ, R26 ;  /* 0x000000ffff117224 */ /* 0x000fc400078e001a */
[----:B------:R-:W-:-:S05]  /*37e10*/  IMAD.MOV.U32 R16, RZ, RZ, R27 ;  /* 0x000000ffff107224 */ /* 0x000fca00078e001b */
[C---:B------:R-:W-:Y:S01]  /*37e20*/  HMMA.16816.F32 R24, R4.reuse, R38, R52 ;  /* 0x000000260418723c */ /* 0x040fe20000001834 */
[----:B------:R-:W-:Y:S02]  /*37e30*/  IMAD.MOV.U32 R21, RZ, RZ, R10 ;  /* 0x000000ffff157224 */ /* 0x000fe400078e000a */
[----:B------:R-:W-:Y:S02]  /*37e40*/  IMAD.MOV.U32 R20, RZ, RZ, R11 ;  /* 0x000000ffff147224 */ /* 0x000fe400078e000b */
[----:B------:R-:W-:Y:S02]  /*37e50*/  IMAD.MOV.U32 R57, RZ, RZ, R34 ;  /* 0x000000ffff397224 */ /* 0x000fe400078e0022 */
[----:B------:R-:W-:Y:S02]  /*37e60*/  IMAD.MOV.U32 R56, RZ, RZ, R35 ;  /* 0x000000ffff387224 */ /* 0x000fe400078e0023 */
[----:B------:R-:W-:Y:S02]  /*37e70*/  IMAD.MOV.U32 R60, RZ, RZ, R38 ;  /* 0x000000ffff3c7224 */ /* 0x000fe400078e0026 */
[----:B------:R-:W-:Y:S01]  /*37e80*/  IMAD.MOV.U32 R61, RZ, RZ, R39 ;  /* 0x000000ffff3d7224 */ /* 0x000fe200078e0027 */
[----:B--2---:R-:W-:Y:S11]  /*37e90*/  HMMA.16816.F32 R44, R4, R10, R44 ;  /* 0x0000000a042c723c */ /* 0x004ff6000000182c */
        /* <DEDUP_REMOVED lines=8> */
[----:B------:R-:W2:Y:S01]  /*37f20*/  LDL.LU.64 R10, [R1+0x38] ;  /* 0x00003800010a7983 */ /* 0x000ea20000300a00 */
[----:B------:R0:W-:Y:S02]  /*37f30*/  STL.64 [R1+0x6e0], R12 ;  /* 0x0006e00c01007387 */ /* 0x0001e40000100a00 */
[----:B------:R1:W-:Y:S01]  /*37f40*/  STL.64 [R1+0x6e8], R14 ;  /* 0x0006e80e01007387 */ /* 0x0003e20000100a00 */
[----:B0-----:R-:W4:Y:S01]  /*37f50*/  LDL.LU R12, [R1+0x690] ;  /* 0x00069000010c7983 */ /* 0x001f220000300800 */
[----:B------:R-:W4:Y:S02]  /*37f60*/  LDL.LU R13, [R1+0x694] ;  /* 0x00069400010d7983 */ /* 0x000f240000300800 */
[----:B-1----:R-:W4:Y:S02]  /*37f70*/  LDL.LU R14, [R1+0x698] ;  /* 0x00069800010e7983 */ /* 0x002f240000300800 */
[----:B------:R-:W4:Y:S01]  /*37f80*/  LDL.LU R15, [R1+0x69c] ;  /* 0x00069c00010f7983 */ /* 0x000f220000300800 */
[----:B------:R-:W4:Y:S01]  /*37f90*/  LDL.LU.64 R34, [R1+0x28] ;  /* 0x0000280001227983 */ /* 0x000f220000300a00 */
[----:B------:R-:W-:Y:S02]  /*37fa0*/  STL.64 [R1+0x6d0], R48 ;  /* 0x0006d03001007387 */ /* 0x000fe40000100a00 */
[----:B------:R0:W-:Y:S02]  /*37fb0*/  STL.64 [R1+0x6d8], R50 ;  /* 0x0006d83201007387 */ /* 0x0001e40000100a00 */
[----:B0-----:R-:W3:Y:S01]  /*37fc0*/  LDL.LU.64 R50, [R1+0x1ac0] ;  /* 0x001ac00001327983 */ /* 0x001ee20000300a00 */
[----:B------:R-:W-:Y:S02]  /*37fd0*/  STL.64 [R1+0x6c0], R28 ;  /* 0x0006c01c01007387 */ /* 0x000fe40000100a00 */
[----:B------:R0:W-:Y:S02]  /*37fe0*/  STL.64 [R1+0x6c8], R30 ;  /* 0x0006c81e01007387 */ /* 0x0001e40000100a00 */
[----:B------:R1:W-:Y:S01]  /*37ff0*/  STL.64 [R1+0x6b0], R24 ;  /* 0x0006b01801007387 */ /* 0x0003e20000100a00 */
[----:B------:R0:W-:Y:S01]  /*38000*/  STL.64 [R1+0x6b8], R26 ;  /* 0x0006b81a01007387 */ /* 0x0001e20000100a00 */
[----:B------:R-:W3:Y:S02]  /*38010*/  LDL.LU R52, [R1+0x680] ;  /* 0x0006800001347983 */ /* 0x000ee40000300800 */
[----:B------:R-:W3:Y:S02]  /*38020*/  LDL.LU R53, [R1+0x684] ;  /* 0x0006840001357983 */ /* 0x000ee40000300800 */
[----:B------:R-:W3:Y:S02]  /*38030*/  LDL.LU R54, [R1+0x688] ;  /* 0x0006880001367983 */ /* 0x000ee40000300800 */
[----:B------:R-:W-:-:S02]  /*38040*/  IMAD.MOV.U32 R49, RZ, RZ, R42 ;  /* 0x000000ffff317224 */ /* 0x000fc400078e002a */
[----:B------:R-:W-:Y:S01]  /*38050*/  IMAD.MOV.U32 R48, RZ, RZ, R43 ;  /* 0x000000ffff307224 */ /* 0x000fe200078e002b */
[----:B------:R-:W3:Y:S01]  /*38060*/  LDL.LU R55, [R1+0x68c] ;  /* 0x00068c0001377983 */ /* 0x000ee20000300800 */
[----:B------:R-:W3:Y:S02]  /*38070*/  LDL.LU.64 R42, [R1+0x18] ;  /* 0x00001800012a7983 */ /* 0x000ee40000300a00 */
[----:B------:R-:W3:Y:S02]  /*38080*/  LDL.LU R36, [R1+0x670] ;  /* 0x0006700001247983 */ /* 0x000ee40000300800 */
[----:B------:R-:W3:Y:S01]  /*38090*/  LDL.LU R37, [R1+0x674] ;  /* 0x0006740001257983 */ /* 0x000ee20000300800 */
[----:B------:R-:W3:Y:S01]  /*380a0*/  LDL.LU R38, [R1+0x678] ;  /* 0x0006780001267983 */ /* 0x000ee20000300800 */
[----:B------:R-:W3:Y:S02]  /*380b0*/  LDL.LU R39, [R1+0x67c] ;  /* 0x00067c0001277983 */ /* 0x000ee40000300800 */
[----:B0-----:R-:W3:Y:S02]  /*380c0*/  LDL.LU.64 R30, [R1+0x8] ;  /* 0x00000800011e7983 */ /* 0x001ee40000300a00 */
[----:B-1----:R-:W3:Y:S01]  /*380d0*/  LDL.LU R24, [R1+0x660] ;  /* 0x0006600001187983 */ /* 0x002ee20000300800 */
[----:B------:R-:W3:Y:S01]  /*380e0*/  LDL.LU R25, [R1+0x664] ;  /* 0x0006640001197983 */ /* 0x000ee20000300800 */
[----:B------:R-:W3:Y:S02]  /*380f0*/  LDL.LU R26, [R1+0x668] ;  /* 0x00066800011a7983 */ /* 0x000ee40000300800 */
[----:B------:R-:W3:Y:S01]  /*38100*/  LDL.LU R27, [R1+0x66c] ;  /* 0x00066c00011b7983 */ /* 0x000ee20000300800 */
[C---:B--2---:R-:W-:Y:S08]  /*38110*/  HMMA.16816.F32 R44, R4.reuse, R10, R44 ;  /* 0x0000000a042c723c */ /* 0x044ff0000000182c */
[C---:B----4-:R-:W-:Y:S01]  /*38120*/  HMMA.16816.F32 R12, R4.reuse, R34, R12 ;  /* 0x00000022040c723c */ /* 0x050fe2000000180c */
[----:B------:R-:W-:Y:S11]  /*38130*/  IMAD.MOV.U32 R0, RZ, RZ, R10 ;  /* 0x000000ffff007224 */ /* 0x000ff600078e000a */
[----:B------:R-:W-:Y:S03]  /*38140*/  @!UPT UIADD3 URZ, URZ, URZ, URZ ;  /* 0x0000003f3f3ff290 */ /* 0x000fe6000fffe03f */
[----:B------:R-:W-:Y:S01]  /*38150*/  STL.64 [R1+0x6a0], R44 ;  /* 0x0006a02c01007387 */ /* 0x000fe20000100a00 */
[----:B------:R0:W-:Y:S02]  /*38160*/  STL.64 [R1+0x6a8], R46 ;  /* 0x0006a82e01007387 */ /* 0x0001e40000100a00 */
[----:B------:R-:W-:Y:S02]  /*38170*/  IMAD.MOV.U32 R3, RZ, RZ, R11 ;  /* 0x000000ffff037224 */ /* 0x000fe400078e000b */
[----:B------:R-:W-:Y:S01]  /*38180*/  IMAD.MOV.U32 R19, RZ, RZ, R34 ;  /* 0x000000ffff137224 */ /* 0x000fe200078e0022 */
[----:B0-----:R-:W2:Y:S01]  /*38190*/  LDL.LU.64 R46, [R1+0x1ab8] ;  /* 0x001ab800012e7983 */ /* 0x001ea20000300a00 */
[----:B------:R-:W4:Y:S02]  /*381a0*/  LDL.LU.64 R44, [R1+0x1ab0] ;  /* 0x001ab000012c7983 */ /* 0x000f240000300a00 */
[----:B------:R-:W2:Y:S02]  /*381b0*/  LDL.LU R8, [R1+0x650] ;  /* 0x0006500001087983 */ /* 0x000ea40000300800 */
[----:B------:R-:W2:Y:S01]  /*381c0*/  LDL.LU R9, [R1+0x654] ;  /* 0x0006540001097983 */ /* 0x000ea20000300800 */
[----:B------:R-:W2:Y:S01]  /*381d0*/  LDL.LU R10, [R1+0x658] ;  /* 0x00065800010a7983 */ /* 0x000ea20000300800 */
[----:B------:R-:W2:Y:S01]  /*381e0*/  LDL.LU R11, [R1+0x65c] ;  /* 0x00065c00010b7983 */ /* 0x000ea20000300800 */
[C---:B---3--:R-:W-:Y:S08]  /*381f0*/  HMMA.16816.F32 R52, R4.reuse, R42, R52 ;  /* 0x0000002a0434723c */ /* 0x048ff00000001834 */
[C---:B------:R-:W-:Y:S01]  /*38200*/  HMMA.16816.F32 R36, R4.reuse, R30, R36 ;  /* 0x0000001e0424723c */ /* 0x040fe20000001824 */
[----:B------:R0:W-:Y:S01]  /*38210*/  STL.64 [R1+0x690], R12 ;  /* 0x0006900c01007387 */ /* 0x0001e20000100a00 */
[----:B------:R1:W-:Y:S02]  /*38220*/  STL.64 [R1+0x698], R14 ;  /* 0x0006980e01007387 */ /* 0x0003e40000100a00 */
[----:B------:R-:W3:Y:S02]  /*38230*/  LDL.LU R32, [R1+0x640] ;  /* 0x0006400001207983 */ /* 0x000ee40000300800 */
[----:B------:R-:W3:Y:S02]  /*38240*/  LDL.LU R33, [R1+0x644] ;  /* 0x0006440001217983 */ /* 0x000ee40000300800 */
[----:B------:R-:W-:Y:S01]  /*38250*/  IMAD.MOV.U32 R2, RZ, RZ, R35 ;  /* 0x000000ffff027224 */ /* 0x000fe200078e0023 */
[----:B------:R-:W3:Y:S01]  /*38260*/  LDL.LU R34, [R1+0x648] ;  /* 0x0006480001227983 */ /* 0x000ee20000300800 */
[----:B------:R-:W3:Y:S01]  /*38270*/  LDL.LU R35, [R1+0x64c] ;  /* 0x00064c0001237983 */ /* 0x000ee20000300800 */
[----:B------:R-:W-:Y:S02]  /*38280*/  HMMA.16816.F32 R24, R4, R22, R24 ;  /* 0x000000160418723c */ /* 0x000fe40000001818 */
[----:B0-----:R-:W2:Y:S01]  /*38290*/  LDL.LU R12, [R1+0x630] ;  /* 0x00063000010c7983 */ /* 0x001ea20000300800 */
[----:B------:R-:W2:Y:S02]  /*382a0*/  LDL.LU R13, [R1+0x634] ;  /* 0x00063400010d7983 */ /* 0x000ea40000300800 */
[----:B-1----:R-:W2:Y:S02]  /*382b0*/  LDL.LU R14, [R1+0x638] ;  /* 0x00063800010e7983 */ /* 0x002ea40000300800 */
[----:B------:R-:W2:Y:S01]  /*382c0*/  LDL.LU R15, [R1+0x63c] ;  /* 0x00063c00010f7983 */ /* 0x000ea20000300800 */
[----:B------:R-:W-:Y:S01]  /*382d0*/  STL.64 [R1+0x19b0], R18 ;  /* 0x0019b01201007387 */ /* 0x000fe20000100a00 */
[----:B------:R0:W-:Y:S03]  /*382e0*/  STL.64 [R1+0x19a8], R16 ;  /* 0x0019a81001007387 */ /* 0x0001e60000100a00 */
[----:B0-----:R-:W2:Y:S01]  /*382f0*/  LDL.LU R16, [R1+0x5f0] ;  /* 0x0005f00001107983 */ /* 0x001ea20000300800 */
[----:B------:R-:W2:Y:S02]  /*38300*/  LDL.LU R17, [R1+0x5f4] ;  /* 0x0005f40001117983 */ /* 0x000ea40000300800 */
[----:B------:R-:W2:Y:S02]  /*38310*/  LDL.LU R18, [R1+0x5f8] ;  /* 0x0005f80001127983 */ /* 0x000ea40000300800 */
[----:B------:R-:W2:Y:S01]  /*38320*/  LDL.LU R19, [R1+0x5fc] ;  /* 0x0005fc0001137983 */ /* 0x000ea20000300800 */
[----:B------:R0:W-:Y:S01]  /*38330*/  STL.64 [R1+0x680], R52 ;  /* 0x0006803401007387 */ /* 0x0001e20000100a00 */
[----:B------:R1:W-:Y:S02]  /*38340*/  STL.64 [R1+0x688], R54 ;  /* 0x0006883601007387 */ /* 0x0003e40000100a00 */
[----:B0-----:R-:W-:Y:S01]  /*38350*/  IMAD.MOV.U32 R53, RZ, RZ, R42 ;  /* 0x000000ffff357224 */ /* 0x001fe200078e002a */
[----:B-1----:R-:W2:Y:S01]  /*38360*/  LDL.LU.64 R54, [R1+0x1aa8] ;  /* 0x001aa80001367983 */ /* 0x002ea20000300a00 */
[----:B------:R-:W-:-:S02]  /*38370*/  IMAD.MOV.U32 R52, RZ, RZ, R43 ;  /* 0x000000ffff347224 */ /* 0x000fc400078e002b */
[----:B------:R-:W2:Y:S02]  /*38380*/  LDL.LU.64 R42, [R1+0x1aa0] ;  /* 0x001aa000012a7983 */ /* 0x000ea40000300a00 */
[----:B------:R-:W2:Y:S01]  /*38390*/  LDL.LU.64 R40, [R1+0x1a98] ;  /* 0x001a980001287983 */ /* 0x000ea20000300a00 */
[----:B------:R0:W-:Y:S01]  /*383a0*/  STL.64 [R1+0x670], R36 ;  /* 0x0006702401007387 */ /* 0x0001e20000100a00 */
[----:B------:R1:W-:Y:S02]  /*383b0*/  STL.64 [R1+0x678], R38 ;  /* 0x0006782601007387 */ /* 0x0003e40000100a00 */
[----:B0-----:R-:W-:Y:S01]  /*383c0*/  IMAD.MOV.U32 R37, RZ, RZ, R30 ;  /* 0x000000ffff257224 */ /* 0x001fe200078e001e */
[----:B-1----:R-:W2:Y:S01]  /*383d0*/  LDL.LU.64 R38, [R1+0x1a90] ;  /* 0x001a900001267983 */ /* 0x002ea20000300a00 */
[----:B------:R-:W-:Y:S02]  /*383e0*/  IMAD.MOV.U32 R36, RZ, RZ, R31 ;  /* 0x000000ffff247224 */ /* 0x000fe400078e001f */
[----:B------:R-:W3:Y:S02]  /*383f0*/  LDL.LU.64 R30, [R1+0x1a88] ;  /* 0x001a8800011e7983 */ /* 0x000ee40000300a00 */
[----:B------:R-:W2:Y:S01]  /*38400*/  LDL.LU.64 R28, [R1+0x1a80] ;  /* 0x001a8000011c7983 */ /* 0x000ea20000300a00 */
[----:B------:R-:W-:Y:S01]  /*38410*/  STL.64 [R1+0x660], R24 ;  /* 0x0006601801007387 */ /* 0x000fe20000100a00 */
[----:B------:R0:W-:Y:S03]  /*38420*/  STL.64 [R1+0x668], R26 ;  /* 0x0006681a01007387 */ /* 0x0001e60000100a00 */
[----:B0-----:R-:W2:Y:S01]  /*38430*/  LDL.LU.64 R26, [R1+0x1a78] ;  /* 0x001a7800011a7983 */ /* 0x001ea20000300a00 */
[----:B------:R-:W4:Y:S02]  /*38440*/  LDL.LU.64 R24, [R1+0x1a70] ;  /* 0x001a700001187983 */ /* 0x000f240000300a00 */
[----:B------:R-:W-:Y:S02]  /*38450*/  STL.64 [R1+0x1890], R22 ;  /* 0x0018901601007387 */ /* 0x000fe40000100a00 */
[----:B------:R0:W-:Y:S02]  /*38460*/  STL.64 [R1+0x19b8], R20 ;  /* 0x0019b81401007387 */ /* 0x0001e40000100a00 */
[----:B0-----:R-:W4:Y:S01]  /*38470*/  LDL.LU R20, [R1+0x600] ;  /* 0x0006000001147983 */ /* 0x001f220000300800 */
[----:B------:R-:W4:Y:S02]  /*38480*/  LDL.LU R21, [R1+0x604] ;  /* 0x0006040001157983 */ /* 0x000f240000300800 */
[----:B------:R-:W4:Y:S02]  /*38490*/  LDL.LU R22, [R1+0x608] ;  /* 0x0006080001167983 */ /* 0x000f240000300800 */
[----:B------:R-:W4:Y:S01]  /*384a0*/  LDL.LU R23, [R1+0x60c] ;  /* 0x00060c0001177983 */ /* 0x000f220000300800 */
[C---:B---3--:R-:W-:Y:S08]  /*384b0*/  HMMA.16816.F32 R32, R4.reuse, R30, R32 ;  /* 0x0000001e0420723c */ /* 0x048ff00000001820 */
[C---:B--2---:R-:W-:Y:S11]  /*384c0*/  HMMA.16816.F32 R8, R4.reuse, R26, R8 ;  /* 0x0000001a0408723c */ /* 0x044ff60000001808 */
[----:B------:R-:W-:Y:S11]  /*384d0*/  @!UPT UIADD3 URZ, URZ, URZ, URZ ;  /* 0x0000003f3f3ff290 */ /* 0x000ff6000fffe03f */
[----:B------:R-:W-:Y:S01]  /*384e0*/  @!UPT UIADD3 URZ, URZ, URZ, URZ ;  /* 0x0000003f3f3ff290 */ /* 0x000fe2000fffe03f */
[----:B------:R-:W-:Y:S01]  /*384f0*/  STL.64 [R1+0x650], R8 ;  /* 0x0006500801007387 */ /* 0x000fe20000100a00 */
[----:B------:R0:W-:Y:S03]  /*38500*/  STL.64 [R1+0x658], R10 ;  /* 0x0006580a01007387 */ /* 0x0001e60000100a00 */
[----:B0-----:R-:W2:Y:S01]  /*38510*/  LDL.LU.64 R10, [R1+0x1a68] ;  /* 0x001a6800010a7983 */ /* 0x001ea20000300a00 */
[----:B------:R-:W2:Y:S02]  /*38520*/  LDL.LU.64 R8, [R1+0x1a60] ;  /* 0x001a600001087983 */ /* 0x000ea40000300a00 */
[----:B------:R-:W-:Y:S02]  /*38530*/  STL.64 [R1+0x1888], R26 ;  /* 0x0018881a01007387 */ /* 0x000fe40000100a00 */
[----:B----4-:R0:W-:Y:S02]  /*38540*/  STL.64 [R1+0x19c0], R24 ;  /* 0x0019c01801007387 */ /* 0x0101e40000100a00 */
[----:B0-----:R-:W3:Y:S01]  /*38550*/  LDL.LU R24, [R1+0x610] ;  /* 0x0006100001187983 */ /* 0x001ee20000300800 */
[----:B------:R-:W3:Y:S02]  /*38560*/  LDL.LU R25, [R1+0x614] ;  /* 0x0006140001197983 */ /* 0x000ee40000300800 */
[----:B------:R-:W3:Y:S02]  /*38570*/  LDL.LU R26, [R1+0x618] ;  /* 0x00061800011a7983 */ /* 0x000ee40000300800 */
[----:B------:R-:W3:Y:S01]  /*38580*/  LDL.LU R27, [R1+0x61c] ;  /* 0x00061c00011b7983 */ /* 0x000ee20000300800 */
[----:B------:R-:W-:Y:S01]  /*38590*/  STL.64 [R1+0x640], R32 ;  /* 0x0006402001007387 */ /* 0x000fe20000100a00 */
[----:B------:R0:W-:Y:S03]  /*385a0*/  STL.64 [R1+0x648], R34 ;  /* 0x0006482201007387 */ /* 0x0001e60000100a00 */
[----:B0-----:R-:W4:Y:S01]  /*385b0*/  LDL.LU.64 R34, [R1+0x1a58] ;  /* 0x001a580001227983 */ /* 0x001f220000300a00 */
[----:B------:R-:W2:Y:S02]  /*385c0*/  LDL.LU.64 R32, [R1+0x1a50] ;  /* 0x001a500001207983 */ /* 0x000ea40000300a00 */
[----:B------:R-:W-:Y:S02]  /*385d0*/  STL.64 [R1+0x1880], R30 ;  /* 0x0018801e01007387 */ /* 0x000fe40000100a00 */
[----:B------:R0:W-:Y:S02]  /*385e0*/  STL.64 [R1+0x19c8], R28 ;  /* 0x0019c81c01007387 */ /* 0x0001e40000100a00 */
[----:B0-----:R-:W2:Y:S01]  /*385f0*/  LDL.LU R28, [R1+0x620] ;  /* 0x00062000011c7983 */ /* 0x001ea20000300800 */
[----:B------:R-:W2:Y:S02]  /*38600*/  LDL.LU R29, [R1+0x624] ;  /* 0x00062400011d7983 */ /* 0x000ea40000300800 */
[----:B------:R-:W2:Y:S02]  /*38610*/  LDL.LU R30, [R1+0x628] ;  /* 0x00062800011e7983 */ /* 0x000ea40000300800 */
[----:B------:R-:W2:Y:S01]  /*38620*/  LDL.LU R31, [R1+0x62c] ;  /* 0x00062c00011f7983 */ /* 0x000ea20000300800 */
[C---:B----4-:R-:W-:Y:S11]  /*38630*/  HMMA.16816.F32 R12, R4.reuse, R34, R12 ;  /* 0x00000022040c723c */ /* 0x050ff6000000180c */
[----:B------:R-:W-:Y:S11]  /*38640*/  @!UPT UIADD3 URZ, URZ, URZ, URZ ;  /* 0x0000003f3f3ff290 */ /* 0x000ff6000fffe03f */
[----:B------:R-:W-:Y:S01]  /*38650*/  @!UPT UIADD3 URZ, URZ, URZ, URZ ;  /* 0x0000003f3f3ff290 */ /* 0x000fe2000fffe03f */
[----:B------:R-:W-:Y:S01]  /*38660*/  STL.64 [R1+0x630], R12 ;  /* 0x0006300c01007387 */ /* 0x000fe20000100a00 */
[----:B------:R0:W-:Y:S03]  /*38670*/  STL.64 [R1+0x638], R14 ;  /* 0x0006380e01007387 */ /* 0x0001e60000100a00 */
[----:B0-----:R-:W4:Y:S01]  /*38680*/  LDL.LU.64 R14, [R1+0x1a48] ;  /* 0x001a4800010e7983 */ /* 0x001f220000300a00 */
[----:B------:R-:W4:Y:S01]  /*38690*/  LDL.LU.64 R12, [R1+0x1a40] ;  /* 0x001a4000010c7983 */ /* 0x000f220000300a00 */
[C---:B--2---:R-:W-:Y:S08]  /*386a0*/  HMMA.16816.F32 R28, R4.reuse, R38, R28 ;  /* 0x00000026041c723c */ /* 0x044ff0000000181c */
[C---:B---3--:R-:W-:Y:S08]  /*386b0*/  HMMA.16816.F32 R24, R4.reuse, R42, R24 ;  /* 0x0000002a0418723c */ /* 0x048ff00000001818 */
[C---:B------:R-:W-:Y:S08]  /*386c0*/  HMMA.16816.F32 R20, R4.reuse, R46, R20 ;  /* 0x0000002e0414723c */ /* 0x040ff00000001814 */
[----:B------:R-:W-:Y:S01]  /*386d0*/  HMMA.16816.F32 R16, R4, R50, R16 ;  /* 0x000000320410723c */ /* 0x000fe20000001810 */
[----:B------:R-:W-:Y:S01]  /*386e0*/  STL.64 [R1+0x19f8], R34 ;  /* 0x0019f82201007387 */ /* 0x000fe20000100a00 */
[----:B------:R-:W-:Y:S02]  /*386f0*/  STL.64 [R1+0x1898], R38 ;  /* 0x0018982601007387 */ /* 0x000fe40000100a00 */
[----:B------:R-:W-:Y:S01]  /*38700*/  STL.64 [R1+0x19d0], R36 ;  /* 0x0019d02401007387 */ /* 0x000fe20000100a00 */
[----:B------:R-:W-:Y:S01]  /*38710*/  STL.64 [R1+0x620], R28 ;  /* 0x0006201c01007387 */ /* 0x000fe20000100a00 */
[----:B------:R-:W-:Y:S02]  /*38720*/  STL.64 [R1+0x628], R30 ;  /* 0x0006281e01007387 */ /* 0x000fe40000100a00 */
[----:B------:R-:W-:Y:S02]  /*38730*/  STL.64 [R1+0x18a0], R42 ;  /* 0x0018a02a01007387 */ /* 0x000fe40000100a00 */
[----:B------:R-:W-:Y:S01]  /*38740*/  STL.64 [R1+0x19d8], R40 ;  /* 0x0019d82801007387 */ /* 0x000fe20000100a00 */
[----:B------:R-:W-:Y:S01]  /*38750*/  STL.64 [R1+0x610], R24 ;  /* 0x0006101801007387 */ /* 0x000fe20000100a00 */
[----:B------:R-:W-:Y:S02]  /*38760*/  STL.64 [R1+0x618], R26 ;  /* 0x0006181a01007387 */ /* 0x000fe40000100a00 */
[----:B------:R-:W-:Y:S02]  /*38770*/  STL.64 [R1+0x1870], R46 ;  /* 0x0018702e01007387 */ /* 0x000fe40000100a00 */
[----:B------:R-:W-:Y:S01]  /*38780*/  STL.64 [R1+0x19e0], R44 ;  /* 0x0019e02c01007387 */ /* 0x000fe20000100a00 */
[----:B------:R-:W-:Y:S01]  /*38790*/  STL.64 [R1+0x600], R20 ;  /* 0x0006001401007387 */ /* 0x000fe20000100a00 */
[----:B------:R4:W-:Y:S02]  /*387a0*/  STL.64 [R1+0x608], R22 ;  /* 0x0006081601007387 */ /* 0x0009e40000100a00 */
[----:B----4-:R-:W-:-:S02]  /*387b0*/  IMAD.MOV.U32 R22, RZ, RZ, R12 ;  /* 0x000000ffff167224 */ /* 0x010fc400078e000c */
[----:B------:R-:W2:Y:S01]  /*387c0*/  LDL.LU R12, [R1+0x1a3c] ;  /* 0x001a3c00010c7983 */ /* 0x000ea20000300800 */
[----:B------:R0:W-:Y:S02]  /*387d0*/  STL.64 [R1+0x5f0], R16 ;  /* 0x0005f01001007387 */ /* 0x0001e40000100a00 */
[----:B------:R1:W-:Y:S02]  /*387e0*/  STL.64 [R1+0x5f8], R18 ;  /* 0x0005f81201007387 */ /* 0x0003e40000100a00 */
[----:B------:R-:W-:Y:S02]  /*387f0*/  IMAD.MOV.U32 R23, RZ, RZ, R13 ;  /* 0x000000ffff177224 */ /* 0x000fe400078e000d */
[----:B------:R-:W3:Y:S01]  /*38800*/  LDL.LU R13, [R1+0x1a38] ;  /* 0x001a3800010d7983 */ /* 0x000ee20000300800 */
[----:B------:R-:W-:Y:S02]  /*38810*/  IMAD.MOV.U32 R38, RZ, RZ, R58 ;  /* 0x000000ffff267224 */ /* 0x000fe400078e003a */
[----:B------:R-:W-:Y:S01]  /*38820*/  IMAD.MOV.U32 R39, RZ, RZ, R54 ;  /* 0x000000ffff277224 */ /* 0x000fe200078e0036 */
[----:B0-----:R-:W4:Y:S01]  /*38830*/  LDL.LU R16, [R1+0x5e0] ;  /* 0x0005e00001107983 */ /* 0x001f220000300800 */
[----:B------:R-:W4:Y:S02]  /*38840*/  LDL.LU R17, [R1+0x5e4] ;  /* 0x0005e40001117983 */ /* 0x000f240000300800 */
[----:B-1----:R-:W4:Y:S02]  /*38850*/  LDL.LU R18, [R1+0x5e8] ;  /* 0x0005e80001127983 */ /* 0x002f240000300800 */
[----:B------:R-:W4:Y:S01]  /*38860*/  LDL.LU R19, [R1+0x5ec] ;  /* 0x0005ec0001137983 */ /* 0x000f220000300800 */
[----:B------:R0:W-:Y:S01]  /*38870*/  STL.64 [R1+0x19e8], R22 ;  /* 0x0019e81601007387 */ /* 0x0001e20000100a00 */
[----:B------:R-:W4:Y:S02]  /*38880*/  LDL.LU R58, [R1+0x1a34] ;  /* 0x001a3400013a7983 */ /* 0x000f240000300800 */
[----:B------:R-:W4:Y:S02]  /*38890*/  LDL.LU R54, [R1+0x1a30] ;  /* 0x001a300001367983 */ /* 0x000f240000300800 */
[----:B------:R-:W-:Y:S02]  /*388a0*/  STL.64 [R1+0x19f0], R38 ;  /* 0x0019f02601007387 */ /* 0x000fe40000100a00 */
[----:B0-----:R-:W-:-:S02]  /*388b0*/  IMAD.MOV.U32 R22, RZ, RZ, R15 ;  /* 0x000000ffff167224 */ /* 0x001fc400078e000f */
[----:B------:R-:W-:Y:S01]  /*388c0*/  IMAD.MOV.U32 R23, RZ, RZ, R14 ;  /* 0x000000ffff177224 */ /* 0x000fe200078e000e */
[----:B------:R-:W4:Y:S01]  /*388d0*/  LDL.LU R15, [R1+0x1a2c] ;  /* 0x001a2c00010f7983 */ /* 0x000f220000300800 */
[----:B------:R-:W4:Y:S03]  /*388e0*/  LDL.LU R14, [R1+0x1a28] ;  /* 0x001a2800010e7983 */ /* 0x000f260000300800 */
[----:B------:R0:W-:Y:S01]  /*388f0*/  STL.64 [R1+0x1a00], R22 ;  /* 0x001a001601007387 */ /* 0x0001e20000100a00 */
[----:B--2---:R-:W-:Y:S02]  /*38900*/  IMAD.MOV.U32 R35, RZ, RZ, R12 ;  /* 0x000000ffff237224 */ /* 0x004fe400078e000c */
[----:B---3--:R-:W-:Y:S02]  /*38910*/  IMAD.MOV.U32 R34, RZ, RZ, R13 ;  /* 0x000000ffff227224 */ /* 0x008fe400078e000d */
[----:B------:R-:W2:Y:S01]  /*38920*/  LDL.LU R13, [R1+0x1a24] ;  /* 0x001a2400010d7983 */ /* 0x000ea20000300800 */
[----:B------:R-:W3:Y:S02]  /*38930*/  LDL.LU R12, [R1+0x1a20] ;  /* 0x001a2000010c7983 */ /* 0x000ee40000300800 */
[----:B------:R-:W3:Y:S02]  /*38940*/  LDL.LU R20, [R1+0x950] ;  /* 0x0009500001147983 */ /* 0x000ee40000300800 */
[----:B------:R-:W3:Y:S01]  /*38950*/  LDL.LU R21, [R1+0x954] ;  /* 0x0009540001157983 */ /* 0x000ee20000300800 */
[----:B0-----:R-:W3:Y:S01]  /*38960*/  LDL.LU R22, [R1+0x958] ;  /* 0x0009580001167983 */ /* 0x001ee20000300800 */
        /* <DEDUP_REMOVED lines=13> */
[----:B------:R-:W-:-:S02]  /*38a40*/  IMAD.MOV.U32 R30, RZ, RZ, R55 ;  /* 0x000000ffff1e7224 */ /* 0x000fc400078e0037 */
[----:B------:R-:W3:Y:S01]  /*38a50*/  LDL.LU R55, [R1+0x1a1c] ;  /* 0x001a1c0001377983 */ /* 0x000ee20000300800 */
[----:B------:R-:W-:Y:S02]  /*38a60*/  IMAD.MOV.U32 R31, RZ, RZ, R59 ;  /* 0x000000ffff1f7224 */ /* 0x000fe400078e003b */
[----:B------:R-:W3:Y:S02]  /*38a70*/  LDL.LU R59, [R1+0x1a18] ;  /* 0x001a1800013b7983 */ /* 0x000ee40000300800 */
[----:B----4-:R-:W-:Y:S02]  /*38a80*/  IMAD.MOV.U32 R27, RZ, RZ, R15 ;  /* 0x000000ffff1b7224 */ /* 0x010fe400078e000f */
[----:B------:R-:W-:Y:S02]  /*38a90*/  IMAD.MOV.U32 R26, RZ, RZ, R14 ;  /* 0x000000ffff1a7224 */ /* 0x000fe400078e000e */
[----:B--2---:R-:W-:Y:S02]  /*38aa0*/  IMAD.MOV.U32 R25, RZ, RZ, R13 ;  /* 0x000000ffff197224 */ /* 0x004fe400078e000d */
[----:B---3--:R-:W-:-:S02]  /*38ab0*/  IMAD.MOV.U32 R24, RZ, RZ, R12 ;  /* 0x000000ffff187224 */ /* 0x008fc400078e000c */
[----:B------:R-:W2:Y:S01]  /*38ac0*/  LDL.LU R12, [R1+0x1a14] ;  /* 0x001a1400010c7983 */ /* 0x000ea20000300800 */
[----:B------:R-:W2:Y:S02]  /*38ad0*/  LDL.LU R13, [R1+0x1a10] ;  /* 0x001a1000010d7983 */ /* 0x000ea40000300800 */
[----:B------:R-:W2:Y:S02]  /*38ae0*/  LDL.LU R14, [R1+0x1a0c] ;  /* 0x001a0c00010e7983 */ /* 0x000ea40000300800 */
[----:B------:R-:W2:Y:S01]  /*38af0*/  LDL.LU R15, [R1+0x1a08] ;  /* 0x001a0800010f7983 */ /* 0x000ea20000300800 */
[C---:B------:R-:W-:Y:S01]  /*38b00*/  HMMA.16816.F32 R16, R4.reuse, R54, R16 ;  /* 0x000000360410723c */ /* 0x040fe20000001810 */
[----:B------:R-:W-:Y:S11]  /*38b10*/  STL.64 [R1+0x1868], R50 ;  /* 0x0018683201007387 */ /* 0x000ff60000100a00 */
[----:B------:R-:W-:Y:S11]  /*38b20*/  @!UPT UIADD3 URZ, URZ, URZ, URZ ;  /* 0x0000003f3f3ff290 */ /* 0x000ff6000fffe03f */
[----:B------:R0:W-:Y:S01]  /*38b30*/  STL.64 [R1+0x5e0], R16 ;  /* 0x0005e01001007387 */ /* 0x0001e20000100a00 */
[----:B------:R1:W-:Y:S03]  /*38b40*/  STL.64 [R1+0x5e8], R18 ;  /* 0x0005e81201007387 */ /* 0x0003e60000100a00 */
[----:B0-----:R-:W3:Y:S01]  /*38b50*/  LDL.LU R16, [R1+0x8b0] ;  /* 0x0008b00001107983 */ /* 0x001ee20000300800 */
[----:B------:R-:W3:Y:S02]  /*38b60*/  LDL.LU R17, [R1+0x8b4] ;  /* 0x0008b40001117983 */ /* 0x000ee40000300800 */
[----:B-1----:R-:W3:Y:S02]  /*38b70*/  LDL.LU R18, [R1+0x8b8] ;  /* 0x0008b80001127983 */ /* 0x002ee40000300800 */
[----:B------:R-:W3:Y:S01]  /*38b80*/  LDL.LU R19, [R1+0x8bc] ;  /* 0x0008bc0001137983 */ /* 0x000ee20000300800 */
[----:B------:R-:W-:Y:S01]  /*38b90*/  STL.64 [R1+0x18a8], R54 ;  /* 0x0018a83601007387 */ /* 0x000fe20000100a00 */
[----:B--2---:R-:W-:Y:S07]  /*38ba0*/  HMMA.16816.F32 R12, R4, R58, R12 ;  /* 0x0000003a040c723c */ /* 0x004fee000000180c */
[----:B------:R-:W-:-:S02]  /*38bb0*/  IMAD.MOV.U32 R6, RZ, RZ, R33 ;  /* 0x000000ffff067224 */ /* 0x000fc400078e0021 */
[----:B------:R-:W-:Y:S02]  /*38bc0*/  IMAD.MOV.U32 R7, RZ, RZ, R32 ;  /* 0x000000ffff077224 */ /* 0x000fe400078e0020 */
[C---:B------:R-:W-:Y:S11]  /*38bd0*/  HMMA.16816.F32 R32, R8.reuse, R34, R20 ;  /* 0x000000220820723c */ /* 0x040ff60000001814 */
[----:B------:R-:W-:Y:S01]  /*38be0*/  @!UPT UIADD3 URZ, URZ, URZ, URZ ;  /* 0x0000003f3f3ff290 */ /* 0x000fe2000fffe03f */
[----:B------:R0:W-:Y:S01]  /*38bf0*/  STL.64 [R1+0x370], R12 ;  /* 0x0003700c01007387 */ /* 0x0001e20000100a00 */
[----:B------:R1:W-:Y:S03]  /*38c00*/  STL.64 [R1+0x378], R14 ;  /* 0x0003780e01007387 */ /* 0x0003e60000100a00 */
[----:B0-----:R-:W2:Y:S01]  /*38c10*/  LDL.LU R12, [R1+0x8d0] ;  /* 0x0008d000010c7983 */ /* 0x001ea20000300800 */
[----:B------:R-:W2:Y:S02]  /*38c20*/  LDL.LU R13, [R1+0x8d4] ;  /* 0x0008d400010d7983 */ /* 0x000ea40000300800 */
[----:B-1----:R-:W2:Y:S02]  /*38c30*/  LDL.LU R14, [R1+0x8d8] ;  /* 0x0008d800010e7983 */ /* 0x002ea40000300800 */
[----:B------:R-:W2:Y:S01]  /*38c40*/  LDL.LU R15, [R1+0x8dc] ;  /* 0x0008dc00010f7983 */ /* 0x000ea20000300800 */
[----:B------:R-:W-:Y:S01]  /*38c50*/  STL.64 [R1+0x18b0], R58 ;  /* 0x0018b03a01007387 */ /* 0x000fe20000100a00 */
[----:B------:R-:W4:Y:S02]  /*38c60*/  LDL.LU.64 R22, [R1+0x1a00] ;  /* 0x001a000001167983 */ /* 0x000f240000300a00 */
[----:B------:R-:W-:Y:S02]  /*38c70*/  STL.64 [R1+0x170], R32 ;  /* 0x0001702001007387 */ /* 0x000fe40000100a00 */
[----:B------:R0:W-:Y:S02]  /*38c80*/  STL.64 [R1+0x178], R34 ;  /* 0x0001782201007387 */ /* 0x0001e40000100a00 */
[----:B0-----:R-:W2:Y:S01]  /*38c90*/  LDL.LU.64 R34, [R1+0x19f8] ;  /* 0x0019f80001227983 */ /* 0x001ea20000300a00 */
[----:B------:R-:W-:Y:S01]  /*38ca0*/  STL [R1+0x1854], R32 ;  /* 0x0018542001007387 */ /* 0x000fe20000100800 */
[C---:B----4-:R-:W-:Y:S02]  /*38cb0*/  HMMA.16816.F32 R20, R8.reuse, R22, R36 ;  /* 0x000000160814723c */ /* 0x050fe40000001824 */
[----:B------:R-:W4:Y:S11]  /*38cc0*/  LDL.LU.64 R38, [R1+0x19f0] ;  /* 0x0019f00001267983 */ /* 0x000f360000300a00 */
[----:B------:R-:W-:Y:S10]  /*38cd0*/  @!UPT UIADD3 URZ, URZ, URZ, URZ ;  /* 0x0000003f3f3ff290 */ /* 0x000ff4000fffe03f */
[----:B------:R-:W-:Y:S01]  /*38ce0*/  STL.64 [R1+0x160], R20 ;  /* 0x0001601401007387 */ /* 0x000fe20000100a00 */
[----:B------:R0:W-:Y:S03]  /*38cf0*/  STL.64 [R1+0x168], R22 ;  /* 0x0001681601007387 */ /* 0x0001e60000100a00 */
[----:B0-----:R-:W3:Y:S01]  /*38d00*/  LDL.LU.64 R22, [R1+0x19e8] ;  /* 0x0019e80001167983 */ /* 0x001ee20000300a00 */
[----:B------:R-:W-:Y:S01]  /*38d10*/  HMMA.16816.F32 R4, R8, R6, R44 ;  /* 0x000000060804723c */ /* 0x000fe2000000182c */
[----:B------:R-:W-:-:S07]  /*38d20*/  IMAD.MOV.U32 R33, RZ, RZ, R20 ;  /* 0x000000ffff217224 */ /* 0x000fce00078e0014 */
[----:B--2---:R-:W-:Y:S01]  /*38d30*/  HMMA.16816.F32 R28, R8, R30, R12 ;  /* 0x0000001e081c723c */ /* 0x004fe2000000180c */
[----:B------:R0:W-:Y:S01]  /*38d40*/  STL.64 [R1+0x18c0], R34 ;  /* 0x0018c02201007387 */ /* 0x0001e20000100a00 */
[----:B------:R-:W-:Y:S03]  /*38d50*/  STL [R1+0x18b8], R33 ;  /* 0x0018b82101007387 */ /* 0x000fe60000100800 */
[----:B0-----:R-:W2:Y:S01]  /*38d60*/  LDL.LU R34, [R1+0xe8] ;  /* 0x0000e80001227983 */ /* 0x001ea20000300800 */
[----:B------:R-:W2:Y:S02]  /*38d70*/  LDL.LU R35, [R1+0xec] ;  /* 0x0000ec0001237983 */ /* 0x000ea40000300800 */
[----:B------:R-:W2:Y:S07]  /*38d80*/  LDL.LU.64 R44, [R1+0x19e0] ;  /* 0x0019e000012c7983 */ /* 0x000eae0000300a00 */
[----:B------:R-:W-:Y:S01]  /*38d90*/  STL.64 [R1+0x8f0], R4 ;  /* 0x0008f00401007387 */ /* 0x000fe20000100a00 */
[----:B------:R0:W-:Y:S08]  /*38da0*/  STL.64 [R1+0x8f8], R6 ;  /* 0x0008f80601007387 */ /* 0x0001f00000100a00 */
[----:B------:R-:W-:-:S02]  /*38db0*/  IMAD.MOV.U32 R13, RZ, RZ, R29 ;  /* 0x000000ffff0d7224 */ /* 0x000fc400078e001d */
[----:B------:R-:W-:Y:S01]  /*38dc0*/  IMAD.MOV.U32 R12, RZ, RZ, R28 ;  /* 0x000000ffff0c7224 */ /* 0x000fe200078e001c */
[C---:B----4-:R-:W-:Y:S01]  /*38dd0*/  HMMA.16816.F32 R36, R8.reuse, R38, R40 ;  /* 0x000000260824723c */ /* 0x050fe20000001828 */
[----:B------:R-:W4:Y:S07]  /*38de0*/  LDL.LU.64 R40, [R1+0x19d8] ;  /* 0x0019d80001287983 */ /* 0x000f2e0000300a00 */
[----:B---3--:R-:W-:Y:S11]  /*38df0*/  HMMA.16816.F32 R20, R8, R22, R24 ;  /* 0x000000160814723c */ /* 0x008ff60000001818 */
[----:B------:R-:W-:Y:S05]  /*38e00*/  @!UPT UIADD3 URZ, URZ, URZ, URZ ;  /* 0x0000003f3f3ff290 */ /* 0x000fea000fffe03f */
[----:B0-----:R-:W-:Y:S01]  /*38e10*/  IMAD.MOV.U32 R7, RZ, RZ, R38 ;  /* 0x000000ffff077224 */ /* 0x001fe200078e0026 */
[----:B------:R0:W-:Y:S01]  /*38e20*/  STL.64 [R1+0x8e0], R36 ;  /* 0x0008e02401007387 */ /* 0x0001e20000100a00 */
[----:B------:R-:W-:Y:S03]  /*38e30*/  STL.64 [R1+0x8e8], R38 ;  /* 0x0008e82601007387 */ /* 0x000fe60000100a00 */
[----:B0-----:R-:W3:Y:S01]  /*38e40*/  LDL.LU.64 R36, [R1+0x19d0] ;  /* 0x0019d00001247983 */ /* 0x001ee20000300a00 */
[----:B------:R0:W-:Y:S02]  /*38e50*/  STL.64 [R1+0x18c8], R6 ;  /* 0x0018c80601007387 */ /* 0x0001e40000100a00 */
[----:B------:R-:W2:Y:S02]  /*38e60*/  LDL.LU R4, [R1+0x8a0] ;  /* 0x0008a00001047983 */ /* 0x000ea40000300800 */
[----:B------:R-:W2:Y:S01]  /*38e70*/  LDL.LU R5, [R1+0x8a4] ;  /* 0x0008a40001057983 */ /* 0x000ea20000300800 */
[----:B0-----:R-:W2:Y:S01]  /*38e80*/  LDL.LU R6, [R1+0x8a8] ;  /* 0x0008a80001067983 */ /* 0x001ea20000300800 */
[----:B------:R-:W2:Y:S02]  /*38e90*/  LDL.LU R7, [R1+0x8ac] ;  /* 0x0008ac0001077983 */ /* 0x000ea40000300800 */
[----:B------:R0:W-:Y:S02]  /*38ea0*/  STL.64 [R1+0x8d0], R28 ;  /* 0x0008d01c01007387 */ /* 0x0001e40000100a00 */
[----:B------:R-:W-:Y:S02]  /*38eb0*/  STL.64 [R1+0x8d8], R30 ;  /* 0x0008d81e01007387 */ /* 0x000fe40000100a00 */
[----:B------:R-:W-:-:S02]  /*38ec0*/  IMAD.MOV.U32 R15, RZ, RZ, R21 ;  /* 0x000000ffff0f7224 */ /* 0x000fc400078e0015 */
[----:B------:R-:W-:Y:S01]  /*38ed0*/  IMAD.MOV.U32 R14, RZ, RZ, R20 ;  /* 0x000000ffff0e7224 */ /* 0x000fe200078e0014 */
[----:B0-----:R-:W4:Y:S01]  /*38ee0*/  LDL.LU.64 R28, [R1+0x19c8] ;  /* 0x0019c800011c7983 */ /* 0x001f220000300a00 */
[----:B------:R-:W4:Y:S02]  /*38ef0*/  LDL.LU.64 R24, [R1+0x19c0] ;  /* 0x0019c00001187983 */ /* 0x000f240000300a00 */
[----:B------:R0:W-:Y:S02]  /*38f00*/  STL.64 [R1+0x8c0], R20 ;  /* 0x0008c01401007387 */ /* 0x0001e40000100a00 */
[----:B------:R-:W-:Y:S01]  /*38f10*/  STL.64 [R1+0x8c8], R22 ;  /* 0x0008c81601007387 */ /* 0x000fe20000100a00 */
[----:B0-----:R-:W4:Y:S01]  /*38f20*/  LDL.LU.64 R20, [R1+0x19b8] ;  /* 0x0019b80001147983 */ /* 0x001f220000300a00 */
[----:B------:R0:W-:Y:S02]  /*38f30*/  STL.64 [R1+0x18d8], R14 ;  /* 0x0018d80e01007387 */ /* 0x0001e40000100a00 */
[----:B------:R1:W-:Y:S01]  /*38f40*/  STL.64 [R1+0x18d0], R12 ;  /* 0x0018d00c01007387 */ /* 0x0003e20000100a00 */
[----:B0-----:R-:W1:Y:S01]  /*38f50*/  LDL.LU R14, [R1+0xf8] ;  /* 0x0000f800010e7983 */ /* 0x001e620000300800 */
[----:B------:R-:W1:Y:S01]  /*38f60*/  LDL.LU R15, [R1+0xfc] ;  /* 0x0000fc00010f7983 */ /* 0x000e620000300800 */
[----:B--2---:R-:W-:Y:S01]  /*38f70*/  HMMA.16816.F32 R4, R8, R34, R4 ;  /* 0x000000220804723c */ /* 0x004fe20000001804 */
[----:B---3--:R-:W-:-:S02]  /*38f80*/  IMAD.MOV.U32 R22, RZ, RZ, R37 ;  /* 0x000000ffff167224 */ /* 0x008fc400078e0025 */
[----:B------:R-:W-:-:S05]  /*38f90*/  IMAD.MOV.U32 R23, RZ, RZ, R36 ;  /* 0x000000ffff177224 */ /* 0x000fca00078e0024 */
[----:B-1----:R-:W-:Y:S01]  /*38fa0*/  HMMA.16816.F32 R12, R8, R14, R16 ;  /* 0x0000000e080c723c */ /* 0x002fe20000001810 */
[----:B------:R-:W2:Y:S01]  /*38fb0*/  LDL.LU.64 R18, [R1+0x19b0] ;  /* 0x0019b00001127983 */ /* 0x000ea20000300a00 */
[----:B------:R-:W3:Y:S11]  /*38fc0*/  LDL.LU.64 R16, [R1+0x19a8] ;  /* 0x0019a80001107983 */ /* 0x000ef60000300a00 */
[----:B------:R-:W-:Y:S10]  /*38fd0*/  @!UPT UIADD3 URZ, URZ, URZ, URZ ;  /* 0x0000003f3f3ff290 */ /* 0x000ff4000fffe03f */
[----:B------:R-:W-:Y:S01]  /*38fe0*/  STL.64 [R1+0x8b0], R12 ;  /* 0x0008b00c01007387 */ /* 0x000fe20000100a00 */
[----:B------:R-:W-:Y:S02]  /*38ff0*/  STL.64 [R1+0x8b8], R14 ;  /* 0x0008b80e01007387 */ /* 0x000fe40000100a00 */
[----:B------:R-:W-:Y:S02]  /*39000*/  STL.64 [R1+0x8a0], R4 ;  /* 0x0008a00401007387 */ /* 0x000fe40000100a00 */
[----:B------:R0:W-:Y:S01]  /*39010*/  STL.64 [R1+0x8a8], R6 ;  /* 0x0008a80601007387 */ /* 0x0001e20000100a00 */
[----:B------:R1:W-:Y:S01]  /*39020*/  STL.64 [R1+0x18e0], R22 ;  /* 0x0018e01601007387 */ /* 0x0003e20000100a00 */
[----:B------:R-:W2:Y:S02]  /*39030*/  LDL.LU R36, [R1+0x7f0] ;  /* 0x0007f00001247983 */ /* 0x000ea40000300800 */
[----:B------:R-:W2:Y:S02]  /*39040*/  LDL.LU R37, [R1+0x7f4] ;  /* 0x0007f40001257983 */ /* 0x000ea40000300800 */
[----:B------:R-:W2:Y:S01]  /*39050*/  LDL.LU R38, [R1+0x7f8] ;  /* 0x0007f80001267983 */ /* 0x000ea20000300800 */
[----:B------:R-:W2:Y:S01]  /*39060*/  LDL.LU R39, [R1+0x7fc] ;  /* 0x0007fc0001277983 */ /* 0x000ea20000300800 */
[----:B------:R-:W-:-:S02]  /*39070*/  IMAD.MOV.U32 R42, RZ, RZ, R53 ;  /* 0x000000ffff2a7224 */ /* 0x000fc400078e0035 */
[----:B------:R-:W-:Y:S01]  /*39080*/  IMAD.MOV.U32 R43, RZ, RZ, R52 ;  /* 0x000000ffff2b7224 */ /* 0x000fe200078e0034 */
[----:B--2---:R-:W-:Y:S01]  /*39090*/  STL.64 [R1+0x18f0], R38 ;  /* 0x0018f02601007387 */ /* 0x004fe20000100a00 */
[----:B------:R-:W-:Y:S03]  /*390a0*/  STL.64 [R1+0x18e8], R36 ;  /* 0x0018e82401007387 */ /* 0x000fe60000100a00 */
[----:B------:R-:W-:Y:S02]  /*390b0*/  STL.64 [R1+0x18f8], R42 ;  /* 0x0018f82a01007387 */ /* 0x000fe40000100a00 */
[----:B------:R-:W2:Y:S01]  /*390c0*/  LDL.LU R52, [R1+0x800] ;  /* 0x0008000001347983 */ /* 0x000ea20000300800 */
[----:B------:R-:W2:Y:S01]  /*390d0*/  LDL.LU R53, [R1+0x804] ;  /* 0x0008040001357983 */ /* 0x000ea20000300800 */
[----:B------:R-:W2:Y:S02]  /*390e0*/  LDL.LU R54, [R1+0x808] ;  /* 0x0008080001367983 */ /* 0x000ea40000300800 */
[----:B------:R-:W2:Y:S02]  /*390f0*/  LDL.LU R55, [R1+0x80c] ;  /* 0x00080c0001377983 */ /* 0x000ea40000300800 */
[----:B------:R-:W-:-:S02]  /*39100*/  IMAD.MOV.U32 R58, RZ, RZ, R19 ;  /* 0x000000ffff3a7224 */ /* 0x000fc400078e0013 */
[----:B------:R-:W-:Y:S01]  /*39110*/  IMAD.MOV.U32 R59, RZ, RZ, R2 ;  /* 0x000000ffff3b7224 */ /* 0x000fe200078e0002 */
[----:B--2---:R-:W-:Y:S01]  /*39120*/  STL.64 [R1+0x1908], R54 ;  /* 0x0019083601007387 */ /* 0x004fe20000100a00 */
[----:B------:R-:W-:Y:S02]  /*39130*/  STL.64 [R1+0x1900], R52 ;  /* 0x0019003401007387 */ /* 0x000fe40000100a00 */
[----:B------:R-:W2:Y:S02]  /*39140*/  LDL.LU R19, [R1+0x19a4] ;  /* 0x0019a40001137983 */ /* 0x000ea40000300800 */
[----:B------:R-:W2:Y:S01]  /*39150*/  LDL.LU R2, [R1+0x19a0] ;  /* 0x0019a00001027983 */ /* 0x000ea20000300800 */
[----:B------:R2:W-:Y:S01]  /*39160*/  STL.64 [R1+0x1910], R58 ;  /* 0x0019103a01007387 */ /* 0x0005e20000100a00 */
[----:B------:R-:W2:Y:S02]  /*39170*/  LDL.LU R32, [R1+0x810] ;  /* 0x0008100001207983 */ /* 0x000ea40000300800 */
[----:B------:R-:W2:Y:S02]  /*39180*/  LDL.LU R33, [R1+0x814] ;  /* 0x0008140001217983 */ /* 0x000ea40000300800 */
[----:B------:R-:W2:Y:S01]  /*39190*/  LDL.LU R34, [R1+0x818] ;  /* 0x0008180001227983 */ /* 0x000ea20000300800 */
[----:B------:R-:W2:Y:S01]  /*391a0*/  LDL.LU R35, [R1+0x81c] ;  /* 0x00081c0001237983 */ /* 0x000ea20000300800 */
[----:B0-----:R-:W-:-:S02]  /*391b0*/  IMAD.MOV.U32 R6, RZ, RZ, R0 ;  /* 0x000000ffff067224 */ /* 0x001fc400078e0000 */
[----:B------:R-:W-:Y:S02]  /*391c0*/  IMAD.MOV.U32 R7, RZ, RZ, R3 ;  /* 0x000000ffff077224 */ /* 0x000fe400078e0003 */
[----:B-1----:R-:W-:Y:S02]  /*391d0*/  IMAD.MOV.U32 R22, RZ, RZ, R60 ;  /* 0x000000ffff167224 */ /* 0x002fe400078e003c */
[----:B------:R-:W-:Y:S02]  /*391e0*/  IMAD.MOV.U32 R23, RZ, RZ, R61 ;  /* 0x000000ffff177224 */ /* 0x000fe400078e003d */
[----:B------:R-:W-:Y:S02]  /*391f0*/  IMAD.MOV.U32 R46, RZ, RZ, R49 ;  /* 0x000000ffff2e7224 */ /* 0x000fe400078e0031 */
[----:B------:R-:W-:Y:S01]  /*39200*/  IMAD.MOV.U32 R47, RZ, RZ, R48 ;  /* 0x000000ffff2f7224 */ /* 0x000fe200078e0030 */
[----:B--2---:R-:W-:Y:S01]  /*39210*/  STL.64 [R1+0x1920], R34 ;  /* 0x0019202201007387 */ /* 0x004fe20000100a00 */
[----:B------:R0:W-:Y:S02]  /*39220*/  STL.64 [R1+0x1918], R32 ;  /* 0x0019182001007387 */ /* 0x0001e40000100a00 */
[----:B------:R-:W2:Y:S02]  /*39230*/  LDL.LU R0, [R1+0x199c] ;  /* 0x00199c0001007983 */ /* 0x000ea40000300800 */
[----:B------:R-:W2:Y:S01]  /*39240*/  LDL.LU R3, [R1+0x1998] ;  /* 0x0019980001037983 */ /* 0x000ea20000300800 */
[----:B------:R4:W-:Y:S01]  /*39250*/  STL.64 [R1+0x1928], R6 ;  /* 0x0019280601007387 */ /* 0x0009e20000100a00 */
[----:B------:R-:W2:Y:S02]  /*39260*/  LDL.LU R60, [R1+0x1994] ;  /* 0x00199400013c7983 */ /* 0x000ea40000300800 */
[----:B------:R-:W2:Y:S02]  /*39270*/  LDL.LU R61, [R1+0x1990] ;  /* 0x00199000013d7983 */ /* 0x000ea40000300800 */
        /* <DEDUP_REMOVED lines=10> */
[----:B------:R2:W-:Y:S02]  /*39320*/  STL.64 [R1+0x1950], R58 ;  /* 0x0019503a01007387 */ /* 0x0005e40000100a00 */
[----:B0-----:R-:W2:Y:S01]  /*39330*/  LDL.LU R32, [R1+0x860] ;  /* 0x0008600001207983 */ /* 0x001ea20000300800 */
[----:B------:R-:W2:Y:S01]  /*39340*/  LDL.LU R33, [R1+0x864] ;  /* 0x0008640001217983 */ /* 0x000ea20000300800 */
[----:B------:R-:W2:Y:S02]  /*39350*/  LDL.LU R34, [R1+0x868] ;  /* 0x0008680001227983 */ /* 0x000ea40000300800 */
[----:B------:R-:W2:Y:S02]  /*39360*/  LDL.LU R35, [R1+0x86c] ;  /* 0x00086c0001237983 */ /* 0x000ea40000300800 */
[----:B----4-:R-:W-:-:S02]  /*39370*/  IMAD.MOV.U32 R6, RZ, RZ, R21 ;  /* 0x000000ffff067224 */ /* 0x010fc400078e0015 */
[----:B------:R-:W-:Y:S01]  /*39380*/  IMAD.MOV.U32 R7, RZ, RZ, R20 ;  /* 0x000000ffff077224 */ /* 0x000fe200078e0014 */
[----:B--2---:R-:W-:Y:S01]  /*39390*/  STL.64 [R1+0x1960], R34 ;  /* 0x0019602201007387 */ /* 0x004fe20000100a00 */
[----:B------:R-:W-:Y:S03]  /*393a0*/  STL.64 [R1+0x1958], R32 ;  /* 0x0019582001007387 */ /* 0x000fe60000100a00 */
[----:B------:R0:W-:Y:S02]  /*393b0*/  STL.64 [R1+0x1968], R6 ;  /* 0x0019680601007387 */ /* 0x0001e40000100a00 */
[----:B------:R-:W2:Y:S01]  /*393c0*/  LDL.LU R20, [R1+0x870] ;  /* 0x0008700001147983 */ /* 0x000ea20000300800 */
[----:B------:R-:W2:Y:S01]  /*393d0*/  LDL.LU R21, [R1+0x874] ;  /* 0x0008740001157983 */ /* 0x000ea20000300800 */
[----:B-1----:R-:W4:Y:S02]  /*393e0*/  LDL.LU R22, [R1+0x878] ;  /* 0x0008780001167983 */ /* 0x002f240000300800 */
[----:B------:R-:W4:Y:S02]  /*393f0*/  LDL.LU R23, [R1+0x87c] ;  /* 0x00087c0001177983 */ /* 0x000f240000300800 */
[----:B------:R-:W-:-:S02]  /*39400*/  IMAD.MOV.U32 R46, RZ, RZ, R45 ;  /* 0x000000ffff2e7224 */ /* 0x000fc400078e002d */
[----:B------:R-:W-:Y:S02]  /*39410*/  IMAD.MOV.U32 R47, RZ, RZ, R44 ;  /* 0x000000ffff2f7224 */ /* 0x000fe400078e002c */
[----:B------:R-:W-:Y:S02]  /*39420*/  IMAD.MOV.U32 R58, RZ, RZ, R41 ;  /* 0x000000ffff3a7224 */ /* 0x000fe400078e0029 */
[----:B------:R-:W-:Y:S02]  /*39430*/  IMAD.MOV.U32 R59, RZ, RZ, R40 ;  /* 0x000000ffff3b7224 */ /* 0x000fe400078e0028 */
[----:B0-----:R-:W-:Y:S02]  /*39440*/  IMAD.MOV.U32 R7, RZ, RZ, R28 ;  /* 0x000000ffff077224 */ /* 0x001fe400078e001c */
[----:B------:R-:W-:Y:S01]  /*39450*/  IMAD.MOV.U32 R6, RZ, RZ, R29 ;  /* 0x000000ffff067224 */ /* 0x000fe200078e001d */
[----:B----4-:R-:W-:Y:S01]  /*39460*/  STL.64 [R1+0x1978], R22 ;  /* 0x0019781601007387 */ /* 0x010fe20000100a00 */
[----:B--2---:R0:W-:Y:S02]  /*39470*/  STL.64 [R1+0x1970], R20 ;  /* 0x0019701401007387 */ /* 0x0041e40000100a00 */
[----:B------:R-:W-:Y:S02]  /*39480*/  STL.64 [R1+0x1980], R46 ;  /* 0x0019802e01007387 */ /* 0x000fe40000100a00 */
[----:B------:R1:W-:Y:S01]  /*39490*/  STL.64 [R1+0x1988], R58 ;  /* 0x0019883a01007387 */ /* 0x0003e20000100a00 */
[----:B------:R-:W2:Y:S01]  /*394a0*/  LDL.LU R32, [R1+0x310] ;  /* 0x0003100001207983 */ /* 0x000ea20000300800 */
[----:B------:R-:W2:Y:S02]  /*394b0*/  LDL.LU R33, [R1+0x314] ;  /* 0x0003140001217983 */ /* 0x000ea40000300800 */
[----:B------:R-:W2:Y:S02]  /*394c0*/  LDL.LU R34, [R1+0x318] ;  /* 0x0003180001227983 */ /* 0x000ea40000300800 */
[----:B------:R-:W2:Y:S01]  /*394d0*/  LDL.LU R35, [R1+0x31c] ;  /* 0x00031c0001237983 */ /* 0x000ea20000300800 */
[----:B------:R-:W4:Y:S01]  /*394e0*/  LDL.LU R28, [R1+0x890] ;  /* 0x00089000011c7983 */ /* 0x000f220000300800 */
[----:B------:R-:W4:Y:S02]  /*394f0*/  LDL.LU R29, [R1+0x894] ;  /* 0x00089400011d7983 */ /* 0x000f240000300800 */
[----:B------:R-:W4:Y:S02]  /*39500*/  LDL.LU R30, [R1+0x898] ;  /* 0x00089800011e7983 */ /* 0x000f240000300800 */
[----:B------:R-:W4:Y:S01]  /*39510*/  LDL.LU R31, [R1+0x89c] ;  /* 0x00089c00011f7983 */ /* 0x000f220000300800 */
[----:B0-----:R-:W2:Y:S01]  /*39520*/  LDL.LU R20, [R1+0x330] ;  /* 0x0003300001147983 */ /* 0x001ea20000300800 */
[----:B------:R-:W2:Y:S02]  /*39530*/  LDL.LU R21, [R1+0x334] ;  /* 0x0003340001157983 */ /* 0x000ea40000300800 */
[----:B------:R-:W2:Y:S02]  /*39540*/  LDL.LU R22, [R1+0x338] ;  /* 0x0003380001167983 */ /* 0x000ea40000300800 */
[----:B------:R-:W2:Y:S01]  /*39550*/  LDL.LU R23, [R1+0x33c] ;  /* 0x00033c0001177983 */ /* 0x000ea20000300800 */
[----:B------:R-:W2:Y:S01]  /*39560*/  LDL.LU R56, [R1+0x350] ;  /* 0x0003500001387983 */ /* 0x000ea20000300800 */
[----:B------:R-:W2:Y:S02]  /*39570*/  LDL.LU R57, [R1+0x354] ;  /* 0x0003540001397983 */ /* 0x000ea40000300800 */
[----:B-1----:R-:W2:Y:S02]  /*39580*/  LDL.LU R58, [R1+0x358] ;  /* 0x00035800013a7983 */ /* 0x002ea40000300800 */
[----:B------:R-:W2:Y:S02]  /*39590*/  LDL.LU R59, [R1+0x35c] ;  /* 0x00035c00013b7983 */ /* 0x000ea40000300800 */
[----:B---3--:R-:W-:-:S02]  /*395a0*/  IMAD.MOV.U32 R42, RZ, RZ, R17 ;  /* 0x000000ffff2a7224 */ /* 0x008fc400078e0011 */
[----:B------:R-:W-:Y:S01]  /*395b0*/  IMAD.MOV.U32 R43, RZ, RZ, R16 ;  /* 0x000000ffff2b7224 */ /* 0x000fe200078e0010 */
[----:B------:R-:W3:Y:S01]  /*395c0*/  LDL.LU R48, [R1+0x880] ;  /* 0x0008800001307983 */ /* 0x000ee20000300800 */
[----:B------:R-:W3:Y:S02]  /*395d0*/  LDL.LU R49, [R1+0x884] ;  /* 0x0008840001317983 */ /* 0x000ee40000300800 */
[----:B------:R-:W3:Y:S02]  /*395e0*/  LDL.LU R50, [R1+0x888] ;  /* 0x0008880001327983 */ /* 0x000ee40000300800 */
[----:B------:R-:W-:Y:S02]  /*395f0*/  IMAD.MOV.U32 R46, RZ, RZ, R25 ;  /* 0x000000ffff2e7224 */ /* 0x000fe400078e0019 */
[----:B------:R-:W-:Y:S01]  /*39600*/  IMAD.MOV.U32 R47, RZ, RZ, R24 ;  /* 0x000000ffff2f7224 */ /* 0x000fe200078e0018 */
        /* <DEDUP_REMOVED lines=17> */
[C---:B----4-:R-:W-:Y:S03]  /*39720*/  HMMA.16816.F32 R16, R8.reuse, R18, R28 ;  /* 0x000000120810723c */ /* 0x050fe6000000181c */
[----:B------:R-:W4:Y:S05]  /*39730*/  LDL.LU R28, [R1+0x7d0] ;  /* 0x0007d000011c7983 */ /* 0x000f2a0000300800 */
[C---:B--2---:R-:W-:Y:S11]  /*39740*/  HMMA.16816.F32 R44, R8.reuse, R46, R56 ;  /* 0x0000002e082c723c */ /* 0x044ff60000001838 */
[----:B------:R-:W-:Y:S04]  /*39750*/  @!UPT UIADD3 URZ, URZ, URZ, URZ ;  /* 0x0000003f3f3ff290 */ /* 0x000fe8000fffe03f */
[----:B------:R0:W-:Y:S01]  /*39760*/  STL.64 [R1+0x890], R16 ;  /* 0x0008901001007387 */ /* 0x0001e20000100a00 */
[----:B------:R1:W-:Y:S02]  /*39770*/  STL.64 [R1+0x898], R18 ;  /* 0x0008981201007387 */ /* 0x0003e40000100a00 */
[----:B------:R-:W4:Y:S02]  /*39780*/  LDL.LU R29, [R1+0x7d4] ;  /* 0x0007d400011d7983 */ /* 0x000f240000300800 */
[----:B------:R-:W4:Y:S01]  /*39790*/  LDL.LU R30, [R1+0x7d8] ;  /* 0x0007d800011e7983 */ /* 0x000f220000300800 */
[----:B------:R-:W4:Y:S04]  /*397a0*/  LDL.LU R31, [R1+0x7dc] ;  /* 0x0007dc00011f7983 */ /* 0x000f280000300800 */
[----:B0-----:R-:W2:Y:S01]  /*397b0*/  LDL.LU R16, [R1+0x7b0] ;  /* 0x0007b00001107983 */ /* 0x001ea20000300800 */
[----:B------:R-:W2:Y:S02]  /*397c0*/  LDL.LU R17, [R1+0x7b4] ;  /* 0x0007b40001117983 */ /* 0x000ea40000300800 */
[----:B-1----:R-:W2:Y:S02]  /*397d0*/  LDL.LU R18, [R1+0x7b8] ;  /* 0x0007b80001127983 */ /* 0x002ea40000300800 */
[----:B------:R-:W2:Y:S01]  /*397e0*/  LDL.LU R19, [R1+0x7bc] ;  /* 0x0007bc0001137983 */ /* 0x000ea20000300800 */
[----:B------:R-:W2:Y:S01]  /*397f0*/  LDL.LU.64 R58, [R1+0x1988] ;  /* 0x00198800013a7983 */ /* 0x000ea20000300a00 */
[----:B------:R-:W-:Y:S02]  /*39800*/  STL.64 [R1+0x350], R44 ;  /* 0x0003502c01007387 */ /* 0x000fe40000100a00 */
[----:B------:R0:W-:Y:S02]  /*39810*/  STL.64 [R1+0x358], R46 ;  /* 0x0003582e01007387 */ /* 0x0001e40000100a00 */
[----:B0-----:R-:W3:Y:S01]  /*39820*/  LDL.LU.64 R46, [R1+0x1980] ;  /* 0x00198000012e7983 */ /* 0x001ee20000300a00 */
[C---:B------:R-:W-:Y:S01]  /*39830*/  HMMA.16816.F32 R4, R8.reuse, R6, R20 ;  /* 0x000000060804723c */ /* 0x040fe20000001814 */
[----:B------:R-:W4:Y:S02]  /*39840*/  LDL.LU.64 R22, [R1+0x1978] ;  /* 0x0019780001167983 */ /* 0x000f240000300a00 */
[----:B------:R-:W4:Y:S11]  /*39850*/  LDL.LU.64 R20, [R1+0x1970] ;  /* 0x0019700001147983 */ /* 0x000f360000300a00 */
[----:B------:R-:W-:Y:S09]  /*39860*/  @!UPT UIADD3 URZ, URZ, URZ, URZ ;  /* 0x0000003f3f3ff290 */ /* 0x000ff2000fffe03f */
[----:B------:R-:W-:Y:S01]  /*39870*/  STL.64 [R1+0x330], R4 ;  /* 0x0003300401007387 */ /* 0x000fe20000100a00 */
[----:B------:R0:W-:Y:S03]  /*39880*/  STL.64 [R1+0x338], R6 ;  /* 0x0003380601007387 */ /* 0x0001e60000100a00 */
[----:B0-----:R-:W4:Y:S01]  /*39890*/  LDL.LU.64 R6, [R1+0x1968] ;  /* 0x0019680001067983 */ /* 0x001f220000300a00 */
[C---:B--2---:R-:W-:Y:S03]  /*398a0*/  HMMA.16816.F32 R56, R8.reuse, R58, R32 ;  /* 0x0000003a0838723c */ /* 0x044fe60000001820 */
[----:B------:R-:W2:Y:S01]  /*398b0*/  LDL.LU.64 R34, [R1+0x1960] ;  /* 0x0019600001227983 */ /* 0x000ea20000300a00 */
[----:B------:R-:W2:Y:S04]  /*398c0*/  LDL.LU.64 R32, [R1+0x1958] ;  /* 0x0019580001207983 */ /* 0x000ea80000300a00 */
[C---:B---3--:R-:W-:Y:S11]  /*398d0*/  HMMA.16816.F32 R44, R8.reuse, R46, R48 ;  /* 0x0000002e082c723c */ /* 0x048ff60000001830 */
[----:B------:R-:W-:Y:S04]  /*398e0*/  @!UPT UIADD3 URZ, URZ, URZ, URZ ;  /* 0x0000003f3f3ff290 */ /* 0x000fe8000fffe03f */
[----:B------:R-:W-:Y:S01]  /*398f0*/  STL.64 [R1+0x310], R56 ;  /* 0x0003103801007387 */ /* 0x000fe20000100a00 */
[----:B------:R0:W-:Y:S03]  /*39900*/  STL.64 [R1+0x318], R58 ;  /* 0x0003183a01007387 */ /* 0x0001e60000100a00 */
[----:B0-----:R-:W2:Y:S01]  /*39910*/  LDL.LU.64 R58, [R1+0x1950] ;  /* 0x00195000013a7983 */ /* 0x001ea20000300a00 */
[----:B------:R-:W3:Y:S02]  /*39920*/  LDL.LU.64 R50, [R1+0x1948] ;  /* 0x0019480001327983 */ /* 0x000ee40000300a00 */
[----:B------:R-:W3:Y:S02]  /*39930*/  LDL.LU.64 R48, [R1+0x1940] ;  /* 0x0019400001307983 */ /* 0x000ee40000300a00 */
[----:B------:R-:W-:Y:S01]  /*39940*/  STL.64 [R1+0x880], R44 ;  /* 0x0008802c01007387 */ /* 0x000fe20000100a00 */
[----:B------:R0:W-:Y:S04]  /*39950*/  STL.64 [R1+0x888], R46 ;  /* 0x0008882e01007387 */ /* 0x0001e80000100a00 */
[----:B0-----:R-:W3:Y:S01]  /*39960*/  LDL.LU.64 R46, [R1+0x1938] ;  /* 0x00193800012e7983 */ /* 0x001ee20000300a00 */
[C---:B----4-:R-:W-:Y:S01]  /*39970*/  HMMA.16816.F32 R4, R8.reuse, R6, R20 ;  /* 0x000000060804723c */ /* 0x050fe20000001814 */
[----:B------:R-:W4:Y:S07]  /*39980*/  LDL.LU.64 R22, [R1+0x1930] ;  /* 0x0019300001167983 */ /* 0x000f2e0000300a00 */
[C---:B------:R-:W-:Y:S11]  /*39990*/  HMMA.16816.F32 R40, R8.reuse, R42, R52 ;  /* 0x0000002a0828723c */ /* 0x040ff60000001834 */
[----:B------:R-:W-:Y:S04]  /*399a0*/  @!UPT UIADD3 URZ, URZ, URZ, URZ ;  /* 0x0000003f3f3ff290 */ /* 0x000fe8000fffe03f */
[----:B------:R-:W-:Y:S01]  /*399b0*/  STL.64 [R1+0x870], R4 ;  /* 0x0008700401007387 */ /* 0x000fe20000100a00 */
[----:B------:R0:W-:Y:S03]  /*399c0*/  STL.64 [R1+0x878], R6 ;  /* 0x0008780601007387 */ /* 0x0001e60000100a00 */
[----:B0-----:R-:W4:Y:S01]  /*399d0*/  LDL.LU.64 R6, [R1+0x1928] ;  /* 0x0019280001067983 */ /* 0x001f220000300a00 */
[C---:B--2---:R-:W-:Y:S03]  /*399e0*/  HMMA.16816.F32 R56, R8.reuse, R58, R32 ;  /* 0x0000003a0838723c */ /* 0x044fe60000001820 */
[----:B------:R-:W2:Y:S01]  /*399f0*/  LDL.LU.64 R34, [R1+0x1920] ;  /* 0x0019200001227983 */ /* 0x000ea20000300a00 */
[----:B------:R-:W2:Y:S04]  /*39a00*/  LDL.LU.64 R32, [R1+0x1918] ;  /* 0x0019180001207983 */ /* 0x000ea80000300a00 */
[C---:B---3--:R-:W-:Y:S08]  /*39a10*/  HMMA.16816.F32 R48, R8.reuse, R46, R48 ;  /* 0x0000002e0830723c */ /* 0x048ff00000001830 */
[C---:B----4-:R-:W-:Y:S07]  /*39a20*/  HMMA.16816.F32 R20, R8.reuse, R22, R36 ;  /* 0x000000160814723c */ /* 0x050fee0000001824 */
[----:B------:R-:W-:Y:S01]  /*39a30*/  STL.64 [R1+0x860], R56 ;  /* 0x0008603801007387 */ /* 0x000fe20000100a00 */
[----:B------:R0:W-:Y:S03]  /*39a40*/  STL.64 [R1+0x868], R58 ;  /* 0x0008683a01007387 */ /* 0x0001e60000100a00 */
[----:B0-----:R-:W2:Y:S01]  /*39a50*/  LDL.LU.64 R58, [R1+0x1910] ;  /* 0x00191000013a7983 */ /* 0x001ea20000300a00 */
[----:B------:R-:W3:Y:S03]  /*39a60*/  LDL.LU R44, [R1+0x790] ;  /* 0x00079000012c7983 */ /* 0x000ee60000300800 */
[----:B------:R0:W-:Y:S02]  /*39a70*/  STL.64 [R1+0x850], R48 ;  /* 0x0008503001007387 */ /* 0x0001e40000100a00 */
[----:B------:R1:W-:Y:S01]  /*39a80*/  STL.64 [R1+0x858], R50 ;  /* 0x0008583201007387 */ /* 0x0003e20000100a00 */
[----:B------:R-:W3:Y:S01]  /*39a90*/  LDL.LU R45, [R1+0x794] ;  /* 0x00079400012d7983 */ /* 0x000ee20000300800 */
[----:B------:R-:W3:Y:S02]  /*39aa0*/  LDL.LU R46, [R1+0x798] ;  /* 0x00079800012e7983 */ /* 0x000ee40000300800 */
[----:B------:R-:W3:Y:S01]  /*39ab0*/  LDL.LU R47, [R1+0x79c] ;  /* 0x00079c00012f7983 */ /* 0x000ee20000300800 */
[----:B0-----:R-:W4:Y:S01]  /*39ac0*/  LDL.LU R48, [R1+0x780] ;  /* 0x0007800001307983 */ /* 0x001f220000300800 */
[----:B------:R-:W4:Y:S02]  /*39ad0*/  LDL.LU R49, [R1+0x784] ;  /* 0x0007840001317983 */ /* 0x000f240000300800 */
[----:B-1----:R-:W4:Y:S02]  /*39ae0*/  LDL.LU R50, [R1+0x788] ;  /* 0x0007880001327983 */ /* 0x002f240000300800 */
[----:B------:R-:W4:Y:S01]  /*39af0*/  LDL.LU R51, [R1+0x78c] ;  /* 0x00078c0001337983 */ /* 0x000f220000300800 */
[----:B------:R-:W3:Y:S01]  /*39b00*/  LDL.LU.64 R54, [R1+0x1908] ;  /* 0x0019080001367983 */ /* 0x000ee20000300a00 */
[----:B------:R-:W3:Y:S02]  /*39b10*/  LDL.LU.64 R52, [R1+0x1900] ;  /* 0x0019000001347983 */ /* 0x000ee40000300a00 */
[----:B------:R-:W-:Y:S02]  /*39b20*/  STL.64 [R1+0x840], R40 ;  /* 0x0008402801007387 */ /* 0x000fe40000100a00 */
[----:B------:R0:W-:Y:S02]  /*39b30*/  STL.64 [R1+0x848], R42 ;  /* 0x0008482a01007387 */ /* 0x0001e40000100a00 */
[----:B0-----:R-:W3:Y:S01]  /*39b40*/  LDL.LU.64 R42, [R1+0x18f8] ;  /* 0x0018f800012a7983 */ /* 0x001ee20000300a00 */
[----:B------:R-:W4:Y:S02]  /*39b50*/  LDL.LU.64 R38, [R1+0x18f0] ;  /* 0x0018f00001267983 */ /* 0x000f240000300a00 */
[----:B------:R-:W4:Y:S02]  /*39b60*/  LDL.LU.64 R36, [R1+0x18e8] ;  /* 0x0018e80001247983 */ /* 0x000f240000300a00 */
[----:B------:R-:W-:Y:S01]  /*39b70*/  STL.64 [R1+0x830], R20 ;  /* 0x0008301401007387 */ /* 0x000fe20000100a00 */
[----:B------:R0:W-:Y:S04]  /*39b80*/  STL.64 [R1+0x838], R22 ;  /* 0x0008381601007387 */ /* 0x0001e80000100a00 */
[----:B0-----:R-:W4:Y:S01]  /*39b90*/  LDL.LU.64 R22, [R1+0x18e0] ;  /* 0x0018e00001167983 */ /* 0x001f220000300a00 */
[C---:B------:R-:W-:Y:S01]  /*39ba0*/  HMMA.16816.F32 R4, R8.reuse, R6, R12 ;  /* 0x000000060804723c */ /* 0x040fe2000000180c */
[----:B------:R0:W5:Y:S02]  /*39bb0*/  LDL.LU.64 R14, [R1+0x18d8] ;  /* 0x0018d800010e7983 */ /* 0x0001640000300a00 */
[----:B------:R0:W5:Y:S11]  /*39bc0*/  LDL.LU.64 R12, [R1+0x18d0] ;  /* 0x0018d000010c7983 */ /* 0x0001760000300a00 */
[----:B------:R-:W-:Y:S09]  /*39bd0*/  @!UPT UIADD3 URZ, URZ, URZ, URZ ;  /* 0x0000003f3f3ff290 */ /* 0x000ff2000fffe03f */
[----:B------:R-:W-:Y:S01]  /*39be0*/  STL.64 [R1+0x820], R4 ;  /* 0x0008200401007387 */ /* 0x000fe20000100a00 */
[----:B------:R1:W-:Y:S03]  /*39bf0*/  STL.64 [R1+0x828], R6 ;  /* 0x0008280601007387 */ /* 0x0003e60000100a00 */
[----:B-1----:R0:W5:Y:S01]  /*39c00*/  LDL.LU.64 R6, [R1+0x18c8] ;  /* 0x0018c80001067983 */ /* 0x0021620000300a00 */
[C---:B--2---:R-:W-:Y:S03]  /*39c10*/  HMMA.16816.F32 R56, R8.reuse, R58, R32 ;  /* 0x0000003a0838723c */ /* 0x044fe60000001820 */
[----:B------:R-:W2:Y:S01]  /*39c20*/  LDL.LU.64 R34, [R1+0x18c0] ;  /* 0x0018c00001227983 */ /* 0x000ea20000300a00 */
[----:B------:R0:W5:Y:S04]  /*39c30*/  LDL.LU R33, [R1+0x18b8] ;  /* 0x0018b80001217983 */ /* 0x0001680000300800 */
[C---:B---3--:R-:W-:Y:S11]  /*39c40*/  HMMA.16816.F32 R40, R8.reuse, R42, R52 ;  /* 0x0000002a0828723c */ /* 0x048ff60000001834 */
[----:B------:R-:W-:Y:S04]  /*39c50*/  @!UPT UIADD3 URZ, URZ, URZ, URZ ;  /* 0x0000003f3f3ff290 */ /* 0x000fe8000fffe03f */
[----:B------:R-:W-:Y:S01]  /*39c60*/  STL.64 [R1+0x810], R56 ;  /* 0x0008103801007387 */ /* 0x000fe20000100a00 */
[C---:B----4-:R-:W-:Y:S03]  /*39c70*/  HMMA.16816.F32 R20, R8.reuse, R22, R36 ;  /* 0x000000160814723c */ /* 0x050fe60000001824 */
[----:B------:R1:W-:Y:S04]  /*39c80*/  STL.64 [R1+0x818], R58 ;  /* 0x0008183a01007387 */ /* 0x0003e80000100a00 */
[----:B-1----:R-:W3:Y:S01]  /*39c90*/  LDL.LU.64 R58, [R1+0x18b0] ;  /* 0x0018b000013a7983 */ /* 0x002ee20000300a00 */
[----:B------:R-:W4:Y:S02]  /*39ca0*/  LDL.LU.64 R54, [R1+0x18a8] ;  /* 0x0018a80001367983 */ /* 0x000f240000300a00 */
[----:B------:R-:W-:Y:S02]  /*39cb0*/  STL.64 [R1+0x800], R40 ;  /* 0x0008002801007387 */ /* 0x000fe40000100a00 */
[----:B------:R1:W-:Y:S02]  /*39cc0*/  STL.64 [R1+0x808], R42 ;  /* 0x0008082a01007387 */ /* 0x0003e40000100a00 */
[----:B-1----:R-:W2:Y:S01]  /*39cd0*/  LDL.LU.64 R42, [R1+0x18a0] ;  /* 0x0018a000012a7983 */ /* 0x002ea20000300a00 */
[----:B------:R-:W2:Y:S08]  /*39ce0*/  LDL.LU.64 R38, [R1+0x1898] ;  /* 0x0018980001267983 */ /* 0x000eb00000300a00 */
[----:B------:R-:W-:Y:S02]  /*39cf0*/  STL.64 [R1+0x7f0], R20 ;  /* 0x0007f01401007387 */ /* 0x000fe40000100a00 */
[----:B------:R1:W-:Y:S02]  /*39d00*/  STL.64 [R1+0x7f8], R22 ;  /* 0x0007f81601007387 */ /* 0x0003e40000100a00 */
[----:B-1----:R-:W2:Y:S02]  /*39d10*/  LDL.LU.64 R22, [R1+0x1890] ;  /* 0x0018900001167983 */ /* 0x002ea40000300a00 */
[C---:B--2---:R-:W-:Y:S02]  /*39d20*/  HMMA.16816.F32 R20, R8.reuse, R22, R24 ;  /* 0x000000160814723c */ /* 0x044fe40000001818 */
[----:B------:R-:W2:Y:S11]  /*39d30*/  LDL.LU.64 R26, [R1+0x1888] ;  /* 0x00188800011a7983 */ /* 0x000eb60000300a00 */
[----:B------:R-:W-:Y:S10]  /*39d40*/  @!UPT UIADD3 URZ, URZ, URZ, URZ ;  /* 0x0000003f3f3ff290 */ /* 0x000ff4000fffe03f */
[----:B------:R1:W-:Y:S01]  /*39d50*/  STL.64 [R1+0x7e0], R20 ;  /* 0x0007e01401007387 */ /* 0x0003e20000100a00 */
[----:B------:R0:W-:Y:S03]  /*39d60*/  STL.64 [R1+0x7e8], R22 ;  /* 0x0007e81601007387 */ /* 0x0001e60000100a00 */
[----:B-1----:R-:W3:Y:S01]  /*39d70*/  LDL.LU R20, [R1+0x7c0] ;  /* 0x0007c00001147983 */ /* 0x002ee20000300800 */
[----:B------:R-:W3:Y:S02]  /*39d80*/  LDL.LU R21, [R1+0x7c4] ;  /* 0x0007c40001157983 */ /* 0x000ee40000300800 */
[----:B0-----:R-:W3:Y:S02]  /*39d90*/  LDL.LU R22, [R1+0x7c8] ;  /* 0x0007c80001167983 */ /* 0x001ee40000300800 */
[----:B------:R-:W3:Y:S01]  /*39da0*/  LDL.LU R23, [R1+0x7cc] ;  /* 0x0007cc0001177983 */ /* 0x000ee20000300800 */
[C---:B--2---:R-:W-:Y:S01]  /*39db0*/  HMMA.16816.F32 R24, R8.reuse, R26, R28 ;  /* 0x0000001a0818723c */ /* 0x044fe2000000181c */
[----:B------:R-:W3:Y:S11]  /*39dc0*/  LDL.LU.64 R30, [R1+0x1880] ;  /* 0x00188000011e7983 */ /* 0x000ef60000300a00 */
[----:B------:R-:W-:Y:S11]  /*39dd0*/  @!UPT UIADD3 URZ, URZ, URZ, URZ ;  /* 0x0000003f3f3ff290 */ /* 0x000ff6000fffe03f */
[----:B------:R-:W-:Y:S01]  /*39de0*/  STL.64 [R1+0x7d0], R24 ;  /* 0x0007d01801007387 */ /* 0x000fe20000100a00 */
[----:B------:R-:W-:Y:S01]  /*39df0*/  STL.64 [R1+0x7d8], R26 ;  /* 0x0007d81a01007387 */ /* 0x000fe20000100a00 */
[C---:B---3--:R-:W-:Y:S11]  /*39e00*/  HMMA.16816.F32 R28, R8.reuse, R30, R20 ;  /* 0x0000001e081c723c */ /* 0x048ff60000001814 */
[----:B------:R-:W-:Y:S11]  /*39e10*/  @!UPT UIADD3 URZ, URZ, URZ, URZ ;  /* 0x0000003f3f3ff290 */ /* 0x000ff6000fffe03f */
[----:B------:R-:W-:Y:S01]  /*39e20*/  @!UPT UIADD3 URZ, URZ, URZ, URZ ;  /* 0x0000003f3f3ff290 */ /* 0x000fe2000fffe03f */
        /* <DEDUP_REMOVED lines=8> */
[C---:B------:R-:W-:Y:S08]  /*39eb0*/  HMMA.16816.F32 R16, R8.reuse, R34, R16 ;  /* 0x000000220810723c */ /* 0x040ff00000001810 */
[----:B------:R-:W-:Y:S11]  /*39ec0*/  HMMA.16816.F32 R44, R8, R42, R44 ;  /* 0x0000002a082c723c */ /* 0x000ff6000000182c */
[----:B------:R-:W-:Y:S04]  /*39ed0*/  @!UPT UIADD3 URZ, URZ, URZ, URZ ;  /* 0x0000003f3f3ff290 */ /* 0x000fe8000fffe03f */
[----:B------:R0:W-:Y:S01]  /*39ee0*/  STL.64 [R1+0x7b0], R16 ;  /* 0x0007b01001007387 */ /* 0x0001e20000100a00 */
[----:B------:R1:W-:Y:S02]  /*39ef0*/  STL.64 [R1+0x7b8], R18 ;  /* 0x0007b81201007387 */ /* 0x0003e40000100a00 */
[----:B------:R-:W-:Y:S02]  /*39f00*/  IMAD.MOV.U32 R26, RZ, RZ, R16 ;  /* 0x000000ffff1a7224 */ /* 0x000fe400078e0010 */
[----:B------:R-:W-:Y:S01]  /*39f10*/  IMAD.MOV.U32 R27, RZ, RZ, R17 ;  /* 0x000000ffff1b7224 */ /* 0x000fe200078e0011 */
[----:B0-----:R-:W4:Y:S01]  /*39f20*/  LDL.LU R16, [R1+0x760] ;  /* 0x0007600001107983 */ /* 0x001f220000300800 */
[----:B------:R-:W4:Y:S02]  /*39f30*/  LDL.LU R17, [R1+0x764] ;  /* 0x0007640001117983 */ /* 0x000f240000300800 */
[----:B-1----:R-:W4:Y:S02]  /*39f40*/  LDL.LU R18, [R1+0x768] ;  /* 0x0007680001127983 */ /* 0x002f240000300800 */
[----:B------:R-:W-:-:S02]  /*39f50*/  IMAD.MOV.U32 R19, RZ, RZ, R2 ;  /* 0x000000ffff137224 */ /* 0x000fc400078e0002 */
[----:B------:R-:W3:Y:S01]  /*39f60*/  LDL.LU R2, [R1+0x1878] ;  /* 0x0018780001027983 */ /* 0x000ee20000300800 */
[----:B--2---:R-:W-:Y:S11]  /*39f70*/  HMMA.16816.F32 R36, R8, R38, R28 ;  /* 0x000000260824723c */ /* 0x004ff6000000181c */
[----:B------:R-:W-:Y:S11]  /*39f80*/  @!UPT UIADD3 URZ, URZ, URZ, URZ ;  /* 0x0000003f3f3ff290 */ /* 0x000ff6000fffe03f */
[----:B------:R-:W-:Y:S01]  /*39f90*/  @!UPT UIADD3 URZ, URZ, URZ, URZ ;  /* 0x0000003f3f3ff290 */ /* 0x000fe2000fffe03f */
[----:B------:R-:W-:Y:S01]  /*39fa0*/  STL.64 [R1+0x7a0], R36 ;  /* 0x0007a02401007387 */ /* 0x000fe20000100a00 */
[----:B------:R-:W-:Y:S02]  /*39fb0*/  STL.64 [R1+0x7a8], R38 ;  /* 0x0007a82601007387 */ /* 0x000fe40000100a00 */
[----:B------:R-:W2:Y:S02]  /*39fc0*/  LDL.LU.64 R28, [R1+0x968] ;  /* 0x00096800011c7983 */ /* 0x000ea40000300a00 */
[----:B------:R-:W2:Y:S01]  /*39fd0*/  LDL.LU R40, [R1+0x9d4] ;  /* 0x0009d40001287983 */ /* 0x000ea20000300800 */
[----:B------:R-:W-:Y:S01]  /*39fe0*/  STL.64 [R1+0x790], R44 ;  /* 0x0007902c01007387 */ /* 0x000fe20000100a00 */
[----:B------:R0:W-:Y:S03]  /*39ff0*/  STL.64 [R1+0x798], R46 ;  /* 0x0007982e01007387 */ /* 0x0001e60000100a00 */
[----:B0-----:R-:W2:Y:S01]  /*3a000*/  LDL.LU.64 R46, [R1+0x1870] ;  /* 0x00187000012e7983 */ /* 0x001ea20000300a00 */
[----:B------:R-:W-:-:S02]  /*3a010*/  IMAD.MOV.U32 R35, RZ, RZ, R45 ;  /* 0x000000ffff237224 */ /* 0x000fc400078e002d */
[----:B------:R-:W-:Y:S02]  /*3a020*/  IMAD.MOV.U32 R34, RZ, RZ, R44 ;  /* 0x000000ffff227224 */ /* 0x000fe400078e002c */
[----:B------:R-:W-:Y:S02]  /*3a030*/  IMAD.MOV.U32 R31, RZ, RZ, R37 ;  /* 0x000000ffff1f7224 */ /* 0x000fe400078e0025 */
[----:B------:R-:W-:Y:S02]  /*3a040*/  IMAD.MOV.U32 R30, RZ, RZ, R36 ;  /* 0x000000ffff1e7224 */ /* 0x000fe400078e0024 */
[----:B------:R-:W-:Y:S02]  /*3a050*/  IMAD.MOV.U32 R36, RZ, RZ, R61 ;  /* 0x000000ffff247224 */ /* 0x000fe400078e003d */
[----:B------:R-:W-:Y:S01]  /*3a060*/  IMAD.MOV.U32 R37, RZ, RZ, R60 ;  /* 0x000000ffff257224 */ /* 0x000fe200078e003c */
[----:B--2---:R-:W-:Y:S01]  /*3a070*/  HMMA.16816.F32 R44, R8, R46, R48 ;  /* 0x0000002e082c723c */ /* 0x004fe20000001830 */
[----:B------:R-:W2:Y:S01]  /*3a080*/  LDL.LU.64 R50, [R1+0x1868] ;  /* 0x0018680001327983 */ /* 0x000ea20000300a00 */
[----:B------:R-:W-:-:S02]  /*3a090*/  IMAD.MOV.U32 R38, RZ, RZ, R3 ;  /* 0x000000ffff267224 */ /* 0x000fc400078e0003 */
[----:B------:R-:W-:-:S04]  /*3a0a0*/  IMAD.MOV.U32 R39, RZ, RZ, R0 ;  /* 0x000000ffff277224 */ /* 0x000fc800078e0000 */
[----:B----4-:R-:W-:Y:S11]  /*3a0b0*/  HMMA.16816.F32 R16, R8, R54, R16 ;  /* 0x000000360810723c */ /* 0x010ff60000001810 */
[----:B------:R-:W-:Y:S04]  /*3a0c0*/  @!UPT UIADD3 URZ, URZ, URZ, URZ ;  /* 0x0000003f3f3ff290 */ /* 0x000fe8000fffe03f */
[----:B------:R0:W-:Y:S01]  /*3a0d0*/  STL.64 [R1+0x780], R44 ;  /* 0x0007802c01007387 */ /* 0x0001e20000100a00 */
[----:B------:R1:W-:Y:S02]  /*3a0e0*/  STL.64 [R1+0x788], R46 ;  /* 0x0007882e01007387 */ /* 0x0003e40000100a00 */
[----:B------:R-:W4:Y:S02]  /*3a0f0*/  LDL.LU R21, [R1+0x9dc] ;  /* 0x0009dc0001157983 */ /* 0x000f240000300800 */
[----:B------:R-:W3:Y:S01]  /*3a100*/  LDL.LU R20, [R1+0xca0] ;  /* 0x000ca00001147983 */ /* 0x000ee20000300800 */
[----:B0-----:R-:W3:Y:S01]  /*3a110*/  LDL.LU R45, [R1+0xc98] ;  /* 0x000c9800012d7983 */ /* 0x001ee20000300800 */
[----:B------:R-:W3:Y:S02]  /*3a120*/  LDL.LU R49, [R1+0xc90] ;  /* 0x000c900001317983 */ /* 0x000ee40000300800 */
[----:B------:R-:W3:Y:S02]  /*3a130*/  LDL.LU R44, [R1+0xc88] ;  /* 0x000c8800012c7983 */ /* 0x000ee40000300800 */
[----:B------:R-:W3:Y:S02]  /*3a140*/  LDL.LU R61, [R1+0xc80] ;  /* 0x000c8000013d7983 */ /* 0x000ee40000300800 */
[----:B------:R-:W-:-:S02]  /*3a150*/  IMAD.MOV.U32 R43, RZ, RZ, R47 ;  /* 0x000000ffff2b7224 */ /* 0x000fc400078e002f */
[----:B------:R-:W-:Y:S01]  /*3a160*/  IMAD.MOV.U32 R42, RZ, RZ, R46 ;  /* 0x000000ffff2a7224 */ /* 0x000fe200078e002e */
[----:B--2---:R-:W-:Y:S07]  /*3a170*/  HMMA.16816.F32 R36, R8, R50, R36 ;  /* 0x000000320824723c */ /* 0x004fee0000001824 */
[----:B------:R-:W-:Y:S02]  /*3a180*/  IMAD.MOV.U32 R51, RZ, RZ, R19 ;  /* 0x000000ffff337224 */ /* 0x000fe400078e0013 */
[----:B------:R-:W-:Y:S11]  /*3a190*/  IMAD.MOV.U32 R50, RZ, RZ, R18 ;  /* 0x000000ffff327224 */ /* 0x000ff600078e0012 */
[----:B------:R-:W-:Y:S03]  /*3a1a0*/  @!UPT UIADD3 URZ, URZ, URZ, URZ ;  /* 0x0000003f3f3ff290 */ /* 0x000fe6000fffe03f */
[----:B------:R-:W-:Y:S01]  /*3a1b0*/  STL.64 [R1+0x770], R36 ;  /* 0x0007702401007387 */ /* 0x000fe20000100a00 */
[----:B------:R0:W-:Y:S02]  /*3a1c0*/  STL.64 [R1+0x778], R38 ;  /* 0x0007782601007387 */ /* 0x0001e40000100a00 */
[----:B------:R-:W2:Y:S02]  /*3a1d0*/  LDL.LU R48, [R1+0x9d8] ;  /* 0x0009d80001307983 */ /* 0x000ea40000300800 */
[----:B------:R-:W2:Y:S01]  /*3a1e0*/  LDL.LU R53, [R1+0xc78] ;  /* 0x000c780001357983 */ /* 0x000ea20000300800 */
[----:B------:R-:W2:Y:S01]  /*3a1f0*/  LDL.LU R57, [R1+0xc9c] ;  /* 0x000c9c0001397983 */ /* 0x000ea20000300800 */
[----:B------:R-:W2:Y:S02]  /*3a200*/  LDL.LU R52, [R1+0xc70] ;  /* 0x000c700001347983 */ /* 0x000ea40000300800 */
[----:B------:R-:W2:Y:S02]  /*3a210*/  LDL.LU R56, [R1+0xc94] ;  /* 0x000c940001387983 */ /* 0x000ea40000300800 */
[----:B------:R-:W2:Y:S01]  /*3a220*/  LDL.LU R3, [R1+0xc68] ;  /* 0x000c680001037983 */ /* 0x000ea20000300800 */
[----:B------:R-:W2:Y:S01]  /*3a230*/  LDL.LU R0, [R1+0xc8c] ;  /* 0x000c8c0001007983 */ /* 0x000ea20000300800 */
[----:B------:R-:W2:Y:S02]  /*3a240*/  LDL.LU R60, [R1+0xc60] ;  /* 0x000c6000013c7983 */ /* 0x000ea40000300800 */
[----:B------:R-:W-:Y:S02]  /*3a250*/  STL.64 [R1+0x760], R16 ;  /* 0x0007601001007387 */ /* 0x000fe40000100a00 */
[----:B-1----:R-:W-:-:S02]  /*3a260*/  IMAD.MOV.U32 R47, RZ, RZ, R39 ;  /* 0x000000ffff2f7224 */ /* 0x002fc400078e0027 */
[----:B------:R-:W-:Y:S01]  /*3a270*/  IMAD.MOV.U32 R46, RZ, RZ, R38 ;  /* 0x000000ffff2e7224 */ /* 0x000fe200078e0026 */
[----:B------:R1:W-:Y:S01]  /*3a280*/  STL.64 [R1+0x768], R18 ;  /* 0x0007681201007387 */ /* 0x0003e20000100a00 */
[----:B0-----:R-:W-:Y:S02]  /*3a290*/  IMAD.MOV.U32 R39, RZ, RZ, R16 ;  /* 0x000000ffff277224 */ /* 0x001fe400078e0010 */
[----:B------:R-:W-:Y:S01]  /*3a2a0*/  IMAD.MOV.U32 R38, RZ, RZ, R17 ;  /* 0x000000ffff267224 */ /* 0x000fe200078e0011 */
[----:B-1----:R-:W2:Y:S01]  /*3a2b0*/  LDL.LU.64 R18, [R1+0x1860] ;  /* 0x0018600001127983 */ /* 0x002ea20000300a00 */
[----:B------:R-:W2:Y:S02]  /*3a2c0*/  LDL.LU.64 R16, [R1+0x1858] ;  /* 0x0018580001107983 */ /* 0x000ea40000300a00 */
[----:B------:R-:W-:-:S04]  /*3a2d0*/  IMAD.MOV.U32 R41, RZ, RZ, c[0x0][0x188] ;  /* 0x00006200ff297624 */ /* 0x000fc800078e00ff */
[----:B------:R-:W-:-:S04]  /*3a2e0*/  IMAD.SHL.U32 R25, R41, 0x20, RZ ;  /* 0x0000002029197824 */ /* 0x000fc800078e00ff */
[----:B------:R-:W-:Y:S01]  /*3a2f0*/  IMAD.SHL.U32 R25, R25, 0x2, RZ ;  /* 0x0000000219197824 */ /* 0x000fe200078e00ff */
[----:B------:R-:W-:-:S04]  /*3a300*/  IADD3 R40, R40, 0x1, RZ ;  /* 0x0000000128287810 */ /* 0x000fc80007ffe0ff */
[-C--:B----4-:R-:W-:Y:S02]  /*3a310*/  IADD3 R21, P6, R21, R25.reuse, RZ ;  /* 0x0000001915157210 */ /* 0x090fe40007fde0ff */
[-C--:B---3--:R-:W-:Y:S02]  /*3a320*/  IADD3 R20, P5, R20, R25.reuse, RZ ;  /* 0x0000001914147210 */ /* 0x088fe40007fbe0ff */
[-C--:B------:R-:W-:Y:S02]  /*3a330*/  IADD3 R45, P1, R45, R25.reuse, RZ ;  /* 0x000000192d2d7210 */ /* 0x080fe40007f3e0ff */
[-C--:B------:R-:W-:Y:S02]  /*3a340*/  IADD3 R61, P2, R61, R25.reuse, RZ ;  /* 0x000000193d3d7210 */ /* 0x080fe40007f5e0ff */
[-C--:B------:R-:W-:Y:S01]  /*3a350*/  IADD3 R49, P4, R49, R25.reuse, RZ ;  /* 0x0000001931317210 */ /* 0x080fe20007f9e0ff */
[----:B--2---:R-:W-:Y:S11]  /*3a360*/  HMMA.16816.F32 R16, R8, R58, R16 ;  /* 0x0000003a0810723c */ /* 0x004ff60000001810 */
[----:B------:R-:W-:Y:S11]  /*3a370*/  @!UPT UIADD3 URZ, URZ, URZ, URZ ;  /* 0x0000003f3f3ff290 */ /* 0x000ff6000fffe03f */
[----:B------:R-:W-:Y:S01]  /*3a380*/  @!UPT UIADD3 URZ, URZ, URZ, URZ ;  /* 0x0000003f3f3ff290 */ /* 0x000fe2000fffe03f */
[----:B------:R-:W-:Y:S01]  /*3a390*/  STL.64 [R1+0x300], R16 ;  /* 0x0003001001007387 */ /* 0x000fe20000100a00 */
[----:B------:R-:W-:Y:S02]  /*3a3a0*/  STL.64 [R1+0x308], R18 ;  /* 0x0003081201007387 */ /* 0x000fe40000100a00 */
[----:B------:R-:W-:Y:S02]  /*3a3b0*/  STL [R1+0x9d4], R40 ;  /* 0x0009d42801007387 */ /* 0x000fe40000100800 */
[----:B------:R-:W-:Y:S01]  /*3a3c0*/  STL [R1+0x9dc], R21 ;  /* 0x0009dc1501007387 */ /* 0x000fe20000100800 */
[----:B------:R-:W-:Y:S01]  /*3a3d0*/  STL [R1+0xca0], R20 ;  /* 0x000ca01401007387 */ /* 0x000fe20000100800 */
[----:B------:R-:W-:Y:S02]  /*3a3e0*/  STL [R1+0xc98], R45 ;  /* 0x000c982d01007387 */ /* 0x000fe40000100800 */
[----:B------:R0:W-:Y:S02]  /*3a3f0*/  STL [R1+0xc80], R61 ;  /* 0x000c803d01007387 */ /* 0x0001e40000100800 */
[----:B------:R1:W-:Y:S01]  /*3a400*/  STL [R1+0xc90], R49 ;  /* 0x000c903101007387 */ /* 0x0003e20000100800 */
[----:B0-----:R-:W2:Y:S01]  /*3a410*/  LDL.LU R61, [R1+0xc84] ;  /* 0x000c8400013d7983 */ /* 0x001ea20000300800 */
[----:B------:R-:W-:Y:S01]  /*3a420*/  IADD3 R44, P3, R44, R25, RZ ;  /* 0x000000192c2c7210 */ /* 0x000fe20007f7e0ff */
[----:B------:R-:W-:-:S02]  /*3a430*/  IMAD.X R48, R48, 0x1, R2, P6 ;  /* 0x0000000130307824 */ /* 0x000fc400030e0602 */
[----:B------:R-:W-:Y:S01]  /*3a440*/  IMAD.MOV.U32 R36, RZ, RZ, 0x1f ;  /* 0x0000001fff247424 */ /* 0x000fe200078e00ff */
[-C--:B------:R-:W-:Y:S01]  /*3a450*/  IADD3 R53, P6, R53, R25.reuse, RZ ;  /* 0x0000001935357210 */ /* 0x080fe20007fde0ff */
[--C-:B------:R-:W-:Y:S01]  /*3a460*/  IMAD.X R57, R57, 0x1, R2.reuse, P5 ;  /* 0x0000000139397824 */ /* 0x100fe200028e0602 */
[-C--:B------:R-:W-:Y:S01]  /*3a470*/  IADD3 R52, P5, R52, R25.reuse, RZ ;  /* 0x0000001934347210 */ /* 0x080fe20007fbe0ff */
[----:B------:R0:W-:Y:S01]  /*3a480*/  STL [R1+0xc88], R44 ;  /* 0x000c882c01007387 */ /* 0x0001e20000100800 */
[--C-:B------:R-:W-:Y:S02]  /*3a490*/  IMAD.X R56, R56, 0x1, R2.reuse, P1 ;  /* 0x0000000138387824 */ /* 0x100fe400008e0602 */
[----:B------:R-:W-:Y:S01]  /*3a4a0*/  STL [R1+0x9d8], R48 ;  /* 0x0009d83001007387 */ /* 0x000fe20000100800 */
[----:B------:R-:W-:Y:S01]  /*3a4b0*/  IADD3 R41, R36, c[0x0][0x180], RZ ;  /* 0x0000600024297a10 */ /* 0x000fe20007ffe0ff */
[----:B------:R-:W-:Y:S01]  /*3a4c0*/  STL [R1+0xc78], R53 ;  /* 0x000c783501007387 */ /* 0x000fe20000100800 */
[----:B------:R-:W-:Y:S01]  /*3a4d0*/  IADD3 R3, P1, R3, R25, RZ ;  /* 0x0000001903037210 */ /* 0x000fe20007f3e0ff */
[----:B------:R-:W-:Y:S02]  /*3a4e0*/  STL [R1+0xc9c], R57 ;  /* 0x000c9c3901007387 */ /* 0x000fe40000100800 */
[----:B------:R-:W-:Y:S01]  /*3a4f0*/  IMAD.X R0, R0, 0x1, R2, P4 ;  /* 0x0000000100007824 */ /* 0x000fe200020e0602 */
[----:B------:R-:W-:Y:S01]  /*3a500*/  STL [R1+0xc70], R52 ;  /* 0x000c703401007387 */ /* 0x000fe20000100800 */
[----:B------:R-:W-:Y:S01]  /*3a510*/  STL [R1+0xc94], R56 ;  /* 0x000c943801007387 */ /* 0x000fe20000100800 */
[----:B------:R-:W-:-:S02]  /*3a520*/  SHF.R.S32.HI R36, RZ, 0x1f, R41 ;  /* 0x0000001fff247819 */ /* 0x000fc40000011429 */
[----:B------:R-:W-:Y:S01]  /*3a530*/  IADD3 R60, P4, R60, R25, RZ ;  /* 0x000000193c3c7210 */ /* 0x000fe20007f9e0ff */
[----:B------:R-:W3:Y:S01]  /*3a540*/  LDL.LU R58, [R1+0xc58] ;  /* 0x000c5800013a7983 */ /* 0x000ee20000300800 */
[----:B------:R-:W-:Y:S02]  /*3a550*/  STL [R1+0xc68], R3 ;  /* 0x000c680301007387 */ /* 0x000fe40000100800 */
[----:B------:R-:W4:Y:S02]  /*3a560*/  LDL.LU R59, [R1+0xc7c] ;  /* 0x000c7c00013b7983 */ /* 0x000f240000300800 */
[----:B------:R-:W-:Y:S01]  /*3a570*/  IMAD.MOV.U32 R8, RZ, RZ, R16 ;  /* 0x000000ffff087224 */ /* 0x000fe200078e0010 */
[----:B------:R-:W-:Y:S01]  /*3a580*/  STL [R1+0xc8c], R0 ;  /* 0x000c8c0001007387 */ /* 0x000fe20000100800 */
[----:B------:R-:W-:Y:S01]  /*3a590*/  LEA.HI R24, R36, R41, RZ, 0x5 ;  /* 0x0000002924187211 */ /* 0x000fe200078f28ff */
[----:B------:R-:W4:Y:S02]  /*3a5a0*/  LDL.LU R16, [R1+0xc50] ;  /* 0x000c500001107983 */ /* 0x000f240000300800 */
[----:B------:R-:W-:Y:S01]  /*3a5b0*/  IMAD.MOV.U32 R9, RZ, RZ, R17 ;  /* 0x000000ffff097224 */ /* 0x000fe200078e0011 */
[----:B------:R0:W-:Y:S01]  /*3a5c0*/  STL [R1+0xc60], R60 ;  /* 0x000c603c01007387 */ /* 0x0001e20000100800 */
[----:B------:R-:W-:Y:S01]  /*3a5d0*/  IADD3 R5, P0, R28, R25, RZ ;  /* 0x000000191c057210 */ /* 0x000fe20007f1e0ff */
[----:B------:R-:W-:-:S02]  /*3a5e0*/  IMAD.MOV.U32 R10, RZ, RZ, R18 ;  /* 0x000000ffff0a7224 */ /* 0x000fc400078e0012 */
[----:B------:R-:W4:Y:S02]  /*3a5f0*/  LDL.LU R17, [R1+0xc74] ;  /* 0x000c740001117983 */ /* 0x000f240000300800 */
[----:B------:R-:W-:Y:S01]  /*3a600*/  IMAD.MOV.U32 R11, RZ, RZ, R19 ;  /* 0x000000ffff0b7224 */ /* 0x000fe200078e0013 */
[----:B------:R-:W4:Y:S01]  /*3a610*/  LDL.LU R18, [R1+0xc48] ;  /* 0x000c480001127983 */ /* 0x000f220000300800 */
[----:B------:R-:W-:Y:S01]  /*3a620*/  SHF.R.S32.HI R24, RZ, 0x5, R24 ;  /* 0x00000005ff187819 */ /* 0x000fe20000011418 */
[----:B------:R-:W4:Y:S02]  /*3a630*/  LDL.LU R19, [R1+0xc6c] ;  /* 0x000c6c0001137983 */ /* 0x000f240000300800 */
[----:B------:R-:W4:Y:S01]  /*3a640*/  LDL.LU R54, [R1+0xc40] ;  /* 0x000c400001367983 */ /* 0x000f220000300800 */
[----:B------:R-:W4:Y:S01]  /*3a650*/  LDL.LU R55, [R1+0xc64] ;  /* 0x000c640001377983 */ /* 0x000f220000300800 */
[--C-:B------:R-:W-:Y:S02]  /*3a660*/  IMAD.X R4, R29, 0x1, R2.reuse, P0 ;  /* 0x000000011d047824 */ /* 0x100fe400000e0602 */
[----:B------:R-:W4:Y:S02]  /*3a670*/  LDL.LU R32, [R1+0xc38] ;  /* 0x000c380001207983 */ /* 0x000f240000300800 */
[----:B------:R-:W4:Y:S01]  /*3a680*/  LDL.LU R29, [R1+0xc5c] ;  /* 0x000c5c00011d7983 */ /* 0x000f220000300800 */
[----:B------:R-:W-:Y:S01]  /*3a690*/  ISETP.NE.U32.AND P0, PT, R40, R24, PT ;  /* 0x000000182800720c */ /* 0x000fe20003f05070 */
        /* <DEDUP_REMOVED lines=9> */
[----:B-1----:R-:W4:Y:S02]  /*3a730*/  LDL.LU R49, [R1+0xc34] ;  /* 0x000c340001317983 */ /* 0x002f240000300800 */
[----:B0-----:R-:W4:Y:S02]  /*3a740*/  LDL.LU R44, [R1+0xc08] ;  /* 0x000c0800012c7983 */ /* 0x001f240000300800 */
[----:B------:R-:W4:Y:S01]  /*3a750*/  LDL.LU R60, [R1+0xc2c] ;  /* 0x000c2c00013c7983 */ /* 0x000f220000300800 */
[----:B------:R-:W4:Y:S01]  /*3a760*/  LDL.LU R48, [R1+0xc00] ;  /* 0x000c000001307983 */ /* 0x000f220000300800 */
[----:B------:R-:W4:Y:S02]  /*3a770*/  LDL.LU R53, [R1+0xc24] ;  /* 0x000c240001357983 */ /* 0x000f240000300800 */
[----:B------:R-:W4:Y:S02]  /*3a780*/  LDL.LU R57, [R1+0xbf8] ;  /* 0x000bf80001397983 */ /* 0x000f240000300800 */
[----:B--2---:R-:W-:-:S05]  /*3a790*/  IMAD.X R61, R61, 0x1, R2, P3 ;  /* 0x000000013d3d7824 */ /* 0x004fca00018e0602 */
[----:B------:R0:W-:Y:S01]  /*3a7a0*/  STL [R1+0xc84], R61 ;  /* 0x000c843d01007387 */ /* 0x0001e20000100800 */
[----:B------:R-:W2:Y:S02]  /*3a7b0*/  LDL.LU R52, [R1+0xc1c] ;  /* 0x000c1c0001347983 */ /* 0x000ea40000300800 */
[----:B------:R-:W2:Y:S02]  /*3a7c0*/  LDL.LU R56, [R1+0xbf0] ;  /* 0x000bf00001387983 */ /* 0x000ea40000300800 */
[----:B------:R-:W2:Y:S01]  /*3a7d0*/  LDL.LU R3, [R1+0xc14] ;  /* 0x000c140001037983 */ /* 0x000ea20000300800 */
[----:B------:R-:W2:Y:S04]  /*3a7e0*/  LDL.LU R0, [R1+0xbe8] ;  /* 0x000be80001007983 */ /* 0x000ea80000300800 */
[----:B0-----:R-:W2:Y:S01]  /*3a7f0*/  LDL.LU R61, [R1+0xc0c] ;  /* 0x000c0c00013d7983 */ /* 0x001ea20000300800 */
[-C--:B---3--:R-:W-:Y:S01]  /*3a800*/  IADD3 R58, P3, R58, R25.reuse, RZ ;  /* 0x000000193a3a7210 */ /* 0x088fe20007f7e0ff */
[----:B----4-:R-:W-:Y:S01]  /*3a810*/  IMAD.X R59, R59, 0x1, R2, P2 ;  /* 0x000000013b3b7824 */ /* 0x010fe200010e0602 */
[----:B------:R-:W-:-:S03]  /*3a820*/  IADD3 R16, P2, R16, R25, RZ ;  /* 0x0000001910107210 */ /* 0x000fc60007f5e0ff */
[----:B------:R-:W-:Y:S01]  /*3a830*/  STL [R1+0xc58], R58 ;  /* 0x000c583a01007387 */ /* 0x000fe20000100800 */
[----:B------:R-:W-:Y:S02]  /*3a840*/  STL [R1+0xc7c], R59 ;  /* 0x000c7c3b01007387 */ /* 0x000fe40000100800 */
[--C-:B------:R-:W-:Y:S01]  /*3a850*/  IMAD.X R17, R17, 0x1, R2.reuse, P6 ;  /* 0x0000000111117824 */ /* 0x100fe200030e0602 */
[-C--:B------:R-:W-:Y:S01]  /*3a860*/  IADD3 R18, P6, R18, R25.reuse, RZ ;  /* 0x0000001912127210 */ /* 0x080fe20007fde0ff */
[--C-:B------:R-:W-:Y:S01]  /*3a870*/  IMAD.X R19, R19, 0x1, R2.reuse, P5 ;  /* 0x0000000113137824 */ /* 0x100fe200028e0602 */
[-C--:B------:R-:W-:Y:S01]  /*3a880*/  IADD3 R54, P5, R54, R25.reuse, RZ ;  /* 0x0000001936367210 */ /* 0x080fe20007fbe0ff */
[----:B------:R-:W-:Y:S01]  /*3a890*/  STL [R1+0xc50], R16 ;  /* 0x000c501001007387 */ /* 0x000fe20000100800 */
[--C-:B------:R-:W-:Y:S02]  /*3a8a0*/  IMAD.X R55, R55, 0x1, R2.reuse, P1 ;  /* 0x0000000137377824 */ /* 0x100fe400008e0602 */
[----:B------:R-:W-:Y:S01]  /*3a8b0*/  STL [R1+0xc74], R17 ;  /* 0x000c741101007387 */ /* 0x000fe20000100800 */
[----:B------:R-:W-:Y:S01]  /*3a8c0*/  IADD3 R32, P1, R32, R25, RZ ;  /* 0x0000001920207210 */ /* 0x000fe20007f3e0ff */
[----:B------:R-:W-:Y:S01]  /*3a8d0*/  STL [R1+0xc48], R18 ;  /* 0x000c481201007387 */ /* 0x000fe20000100800 */
[----:B------:R-:W-:-:S02]  /*3a8e0*/  IMAD.X R29, R29, 0x1, R2, P4 ;  /* 0x000000011d1d7824 */ /* 0x000fc400020e0602 */
[----:B------:R-:W-:Y:S01]  /*3a8f0*/  STL [R1+0xc6c], R19 ;  /* 0x000c6c1301007387 */ /* 0x000fe20000100800 */
[-C--:B------:R-:W-:Y:S01]  /*3a900*/  IADD3 R28, P4, R28, R25.reuse, RZ ;  /* 0x000000191c1c7210 */ /* 0x080fe20007f9e0ff */
[----:B------:R-:W-:Y:S01]  /*3a910*/  STL [R1+0xc40], R54 ;  /* 0x000c403601007387 */ /* 0x000fe20000100800 */
[--C-:B------:R-:W-:Y:S02]  /*3a920*/  IMAD.X R24, R24, 0x1, R2.reuse, P3 ;  /* 0x0000000118187824 */ /* 0x100fe400018e0602 */
[----:B------:R-:W-:Y:S01]  /*3a930*/  STL [R1+0xc64], R55 ;  /* 0x000c643701007387 */ /* 0x000fe20000100800 */
        /* <DEDUP_REMOVED lines=15> */
[----:B------:R-:W-:Y:S02]  /*3aa30*/  STL [R1+0xc44], R40 ;  /* 0x000c442801007387 */ /* 0x000fe40000100800 */
[--C-:B------:R-:W-:Y:S01]  /*3aa40*/  IMAD.X R49, R49, 0x1, R2.reuse, P1 ;  /* 0x0000000131317824 */ /* 0x100fe200008e0602 */
[----:B------:R-:W-:Y:S01]  /*3aa50*/  STL [R1+0xc18], R21 ;  /* 0x000c181501007387 */ /* 0x000fe20000100800 */
[-C--:B------:R-:W-:Y:S01]  /*3aa60*/  IADD3 R44, P1, R44, R25.reuse, RZ ;  /* 0x000000192c2c7210 */ /* 0x080fe20007f3e0ff */
[----:B------:R-:W-:Y:S02]  /*3aa70*/  STL [R1+0xc3c], R20 ;  /* 0x000c3c1401007387 */ /* 0x000fe40000100800 */
[----:B------:R-:W-:Y:S01]  /*3aa80*/  STL [R1+0xc10], R45 ;  /* 0x000c102d01007387 */ /* 0x000fe20000100800 */
[----:B------:R-:W-:Y:S01]  /*3aa90*/  IADD3 R48, P4, R48, R25, RZ ;  /* 0x0000001930307210 */ /* 0x000fe20007f9e0ff */
[----:B------:R0:W-:Y:S01]  /*3aaa0*/  STL [R1+0xc2c], R60 ;  /* 0x000c2c3c01007387 */ /* 0x0001e20000100800 */
[----:B------:R-:W-:-:S02]  /*3aab0*/  IMAD.X R53, R53, 0x1, R2, P3 ;  /* 0x0000000135357824 */ /* 0x000fc400018e0602 */
[----:B------:R1:W-:Y:S01]  /*3aac0*/  STL [R1+0xc34], R49 ;  /* 0x000c343101007387 */ /* 0x0003e20000100800 */
[-C--:B------:R-:W-:Y:S01]  /*3aad0*/  IADD3 R57, P3, R57, R25.reuse, RZ ;  /* 0x0000001939397210 */ /* 0x080fe20007f7e0ff */
[----:B0-----:R-:W3:Y:S01]  /*3aae0*/  LDL.LU R60, [R1+0xbe0] ;  /* 0x000be000013c7983 */ /* 0x001ee20000300800 */
[----:B------:R0:W-:Y:S02]  /*3aaf0*/  STL [R1+0xc08], R44 ;  /* 0x000c082c01007387 */ /* 0x0001e40000100800 */
[----:B------:R-:W-:Y:S02]  /*3ab00*/  STL [R1+0xc00], R48 ;  /* 0x000c003001007387 */ /* 0x000fe40000100800 */
[----:B------:R-:W-:Y:S01]  /*3ab10*/  STL [R1+0xc24], R53 ;  /* 0x000c243501007387 */ /* 0x000fe20000100800 */
[----:B------:R-:W-:Y:S01]  /*3ab20*/  STL [R1+0xbf8], R57 ;  /* 0x000bf83901007387 */ /* 0x000fe20000100800 */
[--C-:B--2---:R-:W-:Y:S01]  /*3ab30*/  IMAD.X R52, R52, 0x1, R2.reuse, P2 ;  /* 0x0000000134347824 */ /* 0x104fe200010e0602 */
[-C--:B------:R-:W-:Y:S01]  /*3ab40*/  IADD3 R56, P2, R56, R25.reuse, RZ ;  /* 0x0000001938387210 */ /* 0x080fe20007f5e0ff */
[----:B------:R-:W-:Y:S01]  /*3ab50*/  IMAD.X R3, R3, 0x1, R2, P6 ;  /* 0x0000000103037824 */ /* 0x000fe200030e0602 */
[----:B------:R-:W-:-:S02]  /*3ab60*/  IADD3 R0, P6, R0, R25, RZ ;  /* 0x0000001900007210 */ /* 0x000fc40007fde0ff */
[----:B------:R-:W-:Y:S01]  /*3ab70*/  STL [R1+0xc1c], R52 ;  /* 0x000c1c3401007387 */ /* 0x000fe20000100800 */
[----:B------:R-:W-:Y:S02]  /*3ab80*/  STL [R1+0xbf0], R56 ;  /* 0x000bf03801007387 */ /* 0x000fe40000100800 */
[----:B------:R-:W2:Y:S02]  /*3ab90*/  LDL.LU R58, [R1+0xc04] ;  /* 0x000c0400013a7983 */ /* 0x000ea40000300800 */
[----:B------:R-:W-:Y:S02]  /*3aba0*/  STL [R1+0xc14], R3 ;  /* 0x000c140301007387 */ /* 0x000fe40000100800 */
[----:B------:R-:W-:Y:S01]  /*3abb0*/  IMAD.X R61, R61, 0x1, R2, P5 ;  /* 0x000000013d3d7824 */ /* 0x000fe200028e0602 */
[----:B------:R-:W4:Y:S01]  /*3abc0*/  LDL.LU R59, [R1+0xbd8] ;  /* 0x000bd800013b7983 */ /* 0x000f220000300800 */
[----:B------:R-:W-:Y:S02]  /*3abd0*/  STL [R1+0xbe8], R0 ;  /* 0x000be80001007387 */ /* 0x000fe40000100800 */
[----:B------:R-:W4:Y:S01]  /*3abe0*/  LDL.LU R16, [R1+0xbfc] ;  /* 0x000bfc0001107983 */ /* 0x000f220000300800 */
[----:B------:R0:W-:Y:S01]  /*3abf0*/  STL [R1+0xc0c], R61 ;  /* 0x000c0c3d01007387 */ /* 0x0001e20000100800 */
        /* <DEDUP_REMOVED lines=21> */
[----:B------:R-:W4:Y:S01]  /*3ad50*/  LDL.LU R57, [R1+0xba4] ;  /* 0x000ba40001397983 */ /* 0x000f220000300800 */
[----:B---3--:R-:W-:-:S05]  /*3ad60*/  IADD3 R60, P5, R60, R25, RZ ;  /* 0x000000193c3c7210 */ /* 0x008fca0007fbe0ff */
[----:B------:R0:W-:Y:S01]  /*3ad70*/  STL [R1+0xbe0], R60 ;  /* 0x000be03c01007387 */ /* 0x0001e20000100800 */
[----:B------:R-:W3:Y:S02]  /*3ad80*/  LDL.LU R52, [R1+0xb78] ;  /* 0x000b780001347983 */ /* 0x000ee40000300800 */
[----:B------:R-:W3:Y:S02]  /*3ad90*/  LDL.LU R56, [R1+0xb9c] ;  /* 0x000b9c0001387983 */ /* 0x000ee40000300800 */
[----:B------:R-:W3:Y:S01]  /*3ada0*/  LDL.LU R3, [R1+0xb70] ;  /* 0x000b700001037983 */ /* 0x000ee20000300800 */
[----:B------:R-:W3:Y:S04]  /*3adb0*/  LDL.LU R0, [R1+0xb94] ;  /* 0x000b940001007983 */ /* 0x000ee80000300800 */
[----:B0-----:R-:W3:Y:S01]  /*3adc0*/  LDL.LU R60, [R1+0xb68] ;  /* 0x000b6800013c7983 */ /* 0x001ee20000300800 */
[--C-:B--2---:R-:W-:Y:S01]  /*3add0*/  IMAD.X R58, R58, 0x1, R2.reuse, P1 ;  /* 0x000000013a3a7824 */ /* 0x104fe200008e0602 */
[----:B----4-:R-:W-:Y:S01]  /*3ade0*/  IADD3 R59, P1, R59, R25, RZ ;  /* 0x000000193b3b7210 */ /* 0x010fe20007f3e0ff */
[----:B------:R-:W-:-:S03]  /*3adf0*/  IMAD.X R16, R16, 0x1, R2, P4 ;  /* 0x0000000110107824 */ /* 0x000fc600020e0602 */
[----:B------:R-:W-:Y:S01]  /*3ae00*/  STL [R1+0xc04], R58 ;  /* 0x000c043a01007387 */ /* 0x000fe20000100800 */
        /* <DEDUP_REMOVED lines=26> */
[----:B------:R-:W-:Y:S01]  /*3afb0*/  IADD3 R20, P3, R20, R25, RZ ;  /* 0x0000001914147210 */ /* 0x000fe20007f7e0ff */
[----:B------:R-:W-:Y:S01]  /*3afc0*/  STL [R1+0xba8], R41 ;  /* 0x000ba82901007387 */ /* 0x000fe20000100800 */
[--C-:B------:R-:W-:Y:S02]  /*3afd0*/  IMAD.X R45, R45, 0x1, R2.reuse, P2 ;  /* 0x000000012d2d7824 */ /* 0x100fe400010e0602 */
[----:B------:R-:W-:-:S02]  /*3afe0*/  IMAD.X R44, R44, 0x1, R2, P6 ;  /* 0x000000012c2c7824 */ /* 0x000fc400030e0602 */
[----:B------:R-:W-:Y:S01]  /*3aff0*/  STL [R1+0xbcc], R36 ;  /* 0x000bcc2401007387 */ /* 0x000fe20000100800 */
[-C--:B------:R-:W-:Y:S01]  /*3b000*/  IADD3 R61, P6, R61, R25.reuse, RZ ;  /* 0x000000193d3d7210 */ /* 0x080fe20007fde0ff */
[----:B------:R-:W-:Y:S01]  /*3b010*/  STL [R1+0xba0], R40 ;  /* 0x000ba02801007387 */ /* 0x000fe20000100800 */
[-C--:B------:R-:W-:Y:S01]  /*3b020*/  IADD3 R49, P2, R49, R25.reuse, RZ ;  /* 0x0000001931317210 */ /* 0x080fe20007f5e0ff */
[----:B------:R-:W-:Y:S02]  /*3b030*/  STL [R1+0xbc4], R21 ;  /* 0x000bc41501007387 */ /* 0x000fe40000100800 */
[----:B------:R-:W-:Y:S01]  /*3b040*/  STL [R1+0xb98], R20 ;  /* 0x000b981401007387 */ /* 0x000fe20000100800 */
[----:B------:R-:W-:Y:S01]  /*3b050*/  STL [R1+0xbbc], R45 ;  /* 0x000bbc2d01007387 */ /* 0x000fe20000100800 */
[----:B------:R0:W-:Y:S02]  /*3b060*/  STL [R1+0xb88], R61 ;  /* 0x000b883d01007387 */ /* 0x0001e40000100800 */
[----:B------:R1:W-:Y:S01]  /*3b070*/  STL [R1+0xb90], R49 ;  /* 0x000b903101007387 */ /* 0x0003e20000100800 */
[----:B0-----:R-:W2:Y:S01]  /*3b080*/  LDL.LU R61, [R1+0xb8c] ;  /* 0x000b8c00013d7983 */ /* 0x001ea20000300800 */
[--C-:B------:R-:W-:Y:S01]  /*3b090*/  IMAD.X R48, R48, 0x1, R2.reuse, P5 ;  /* 0x0000000130307824 */ /* 0x100fe200028e0602 */
[-C--:B------:R-:W-:Y:S01]  /*3b0a0*/  IADD3 R53, P5, R53, R25.reuse, RZ ;  /* 0x0000001935357210 */ /* 0x080fe20007fbe0ff */
[--C-:B------:R-:W-:Y:S01]  /*3b0b0*/  IMAD.X R57, R57, 0x1, R2.reuse, P1 ;  /* 0x0000000139397824 */ /* 0x100fe200008e0602 */
[----:B------:R0:W-:Y:S02]  /*3b0c0*/  STL [R1+0xbb4], R44 ;  /* 0x000bb42c01007387 */ /* 0x0001e40000100800 */
[----:B------:R-:W-:Y:S02]  /*3b0d0*/  STL [R1+0xbac], R48 ;  /* 0x000bac3001007387 */ /* 0x000fe40000100800 */
[----:B------:R-:W-:Y:S01]  /*3b0e0*/  STL [R1+0xb80], R53 ;  /* 0x000b803501007387 */ /* 0x000fe20000100800 */
[----:B------:R-:W-:Y:S01]  /*3b0f0*/  STL [R1+0xba4], R57 ;  /* 0x000ba43901007387 */ /* 0x000fe20000100800 */
[-C--:B---3--:R-:W-:Y:S01]  /*3b100*/  IADD3 R52, P1, R52, R25.reuse, RZ ;  /* 0x0000001934347210 */ /* 0x088fe20007f3e0ff */
[--C-:B------:R-:W-:Y:S01]  /*3b110*/  IMAD.X R56, R56, 0x1, R2.reuse, P4 ;  /* 0x0000000138387824 */ /* 0x100fe200020e0602 */
[----:B------:R-:W-:Y:S01]  /*3b120*/  IADD3 R3, P4, R3, R25, RZ ;  /* 0x0000001903037210 */ /* 0x000fe20007f9e0ff */
[----:B------:R-:W-:-:S02]  /*3b130*/  IMAD.X R0, R0, 0x1, R2, P3 ;  /* 0x0000000100007824 */ /* 0x000fc400018e0602 */
[----:B------:R-:W-:Y:S01]  /*3b140*/  STL [R1+0xb78], R52 ;  /* 0x000b783401007387 */ /* 0x000fe20000100800 */
[----:B------:R-:W-:Y:S02]  /*3b150*/  STL [R1+0xb9c], R56 ;  /* 0x000b9c3801007387 */ /* 0x000fe40000100800 */
[----:B------:R-:W3:Y:S02]  /*3b160*/  LDL.LU R58, [R1+0xb60] ;  /* 0x000b6000013a7983 */ /* 0x000ee40000300800 */
[----:B------:R-:W-:Y:S01]  /*3b170*/  STL [R1+0xb70], R3 ;  /* 0x000b700301007387 */ /* 0x000fe20000100800 */
[----:B------:R-:W-:Y:S01]  /*3b180*/  IADD3 R60, P3, R60, R25, RZ ;  /* 0x000000193c3c7210 */ /* 0x000fe20007f7e0ff */
        /* <DEDUP_REMOVED lines=37> */
[--C-:B------:R-:W-:Y:S01]  /*3b3e0*/  IMAD.X R17, R17, 0x1, R2.reuse, P5 ;  /* 0x0000000111117824 */ /* 0x100fe200028e0602 */
[-C--:B------:R-:W-:Y:S01]  /*3b3f0*/  IADD3 R18, P5, R18, R25.reuse, RZ ;  /* 0x0000001912127210 */ /* 0x080fe20007fbe0ff */
[--C-:B------:R-:W-:Y:S01]  /*3b400*/  IMAD.X R19, R19, 0x1, R2.reuse, P1 ;  /* 0x0000000113137824 */ /* 0x100fe200008e0602 */
[----:B------:R-:W-:Y:S01]  /*3b410*/  STL [R1+0xb84], R59 ;  /* 0x000b843b01007387 */ /* 0x000fe20000100800 */
[-C--:B------:R-:W-:Y:S01]  /*3b420*/  IADD3 R54, P1, R54, R25.reuse, RZ ;  /* 0x0000001936367210 */ /* 0x080fe20007f3e0ff */
[----:B------:R-:W-:Y:S02]  /*3b430*/  STL [R1+0xb58], R16 ;  /* 0x000b581001007387 */ /* 0x000fe40000100800 */
        /* <DEDUP_REMOVED lines=22> */
[----:B------:R-:W-:Y:S01]  /*3b5a0*/  IADD3 R45, P1, R45, R25, RZ ;  /* 0x000000192d2d7210 */ /* 0x000fe20007f3e0ff */
[----:B------:R-:W-:Y:S02]  /*3b5b0*/  STL [R1+0xb28], R36 ;  /* 0x000b282401007387 */ /* 0x000fe40000100800 */
[--C-:B------:R-:W-:Y:S01]  /*3b5c0*/  IMAD.X R60, R60, 0x1, R2.reuse, P3 ;  /* 0x000000013c3c7824 */ /* 0x100fe200018e0602 */
[----:B------:R-:W-:Y:S01]  /*3b5d0*/  STL [R1+0xb4c], R40 ;  /* 0x000b4c2801007387 */ /* 0x000fe20000100800 */
[----:B------:R-:W-:-:S02]  /*3b5e0*/  IMAD.X R49, R49, 0x1, R2, P4 ;  /* 0x0000000131317824 */ /* 0x000fc400020e0602 */
[----:B------:R-:W-:Y:S01]  /*3b5f0*/  STL [R1+0xb20], R21 ;  /* 0x000b201501007387 */ /* 0x000fe20000100800 */
[-C--:B------:R-:W-:Y:S01]  /*3b600*/  IADD3 R44, P4, R44, R25.reuse, RZ ;  /* 0x000000192c2c7210 */ /* 0x080fe20007f9e0ff */
[----:B------:R-:W-:Y:S01]  /*3b610*/  STL [R1+0xb44], R20 ;  /* 0x000b441401007387 */ /* 0x000fe20000100800 */
[----:B------:R-:W-:Y:S01]  /*3b620*/  STL [R1+0xb18], R45 ;  /* 0x000b182d01007387 */ /* 0x000fe20000100800 */
[-C--:B------:R-:W-:Y:S01]  /*3b630*/  IADD3 R48, P3, R48, R25.reuse, RZ ;  /* 0x0000001930307210 */ /* 0x080fe20007f7e0ff */
[----:B------:R0:W-:Y:S02]  /*3b640*/  STL [R1+0xb34], R60 ;  /* 0x000b343c01007387 */ /* 0x0001e40000100800 */
[----:B------:R-:W-:Y:S01]  /*3b650*/  IMAD.X R53, R53, 0x1, R2, P2 ;  /* 0x0000000135357824 */ /* 0x000fe200010e0602 */
[----:B------:R1:W-:Y:S01]  /*3b660*/  STL [R1+0xb3c], R49 ;  /* 0x000b3c3101007387 */ /* 0x0003e20000100800 */
[----:B------:R-:W-:-:S03]  /*3b670*/  IADD3 R57, P2, R57, R25, RZ ;  /* 0x0000001939397210 */ /* 0x000fc60007f5e0ff */
        /* <DEDUP_REMOVED lines=50> */
[----:B------:R0:W-:Y:S01]  /*3b9a0*/  STL [R1+0xb0c], R32 ;  /* 0x000b0c2001007387 */ /* 0x0001e20000100800 */
[-C--:B------:R-:W-:Y:S01]  /*3b9b0*/  IADD3 R16, P3, R16, R25.reuse, RZ ;  /* 0x0000001910107210 */ /* 0x080fe20007f7e0ff */
[--C-:B------:R-:W-:Y:S01]  /*3b9c0*/  IMAD.X R17, R17, 0x1, R2.reuse, P2 ;  /* 0x0000000111117824 */ /* 0x100fe200010e0602 */
[-C--:B------:R-:W-:Y:S01]  /*3b9d0*/  IADD3 R18, P2, R18, R25.reuse, RZ ;  /* 0x0000001912127210 */ /* 0x080fe20007f5e0ff */
[--C-:B------:R-:W-:Y:S01]  /*3b9e0*/  IMAD.X R19, R19, 0x1, R2.reuse, P6 ;  /* 0x0000000113137824 */ /* 0x100fe200030e0602 */
[-C--:B------:R-:W-:Y:S01]  /*3b9f0*/  IADD3 R54, P6, R54, R25.reuse, RZ ;  /* 0x0000001936367210 */ /* 0x080fe20007fde0ff */
[--C-:B------:R-:W-:Y:S01]  /*3ba00*/  IMAD.X R55, R55, 0x1, R2.reuse, P5 ;  /* 0x0000000137377824 */ /* 0x100fe200028e0602 */
[----:B0-----:R0:W5:Y:S01]  /*3ba10*/  LDL.LU R32, [R1+0x1854] ;  /* 0x0018540001207983 */ /* 0x0011620000300800 */
[----:B------:R-:W-:Y:S02]  /*3ba20*/  STL [R1+0xae0], R58 ;  /* 0x000ae03a01007387 */ /* 0x000fe40000100800 */
[----:B------:R-:W-:Y:S02]  /*3ba30*/  STL [R1+0xb04], R59 ;  /* 0x000b043b01007387 */ /* 0x000fe40000100800 */
[----:B------:R-:W-:Y:S01]  /*3ba40*/  STL [R1+0xad8], R16 ;  /* 0x000ad81001007387 */ /* 0x000fe20000100800 */
        /* <DEDUP_REMOVED lines=9> */
[----:B------:R-:W-:Y:S01]  /*3bae0*/  IADD3 R41, P4, R41, UR8, RZ ;  /* 0x0000000829297c10 */ /* 0x000fe2000ff9e0ff */
        /* <DEDUP_REMOVED lines=9> */
[----:B------:R-:W-:-:S02]  /*3bb80*/  IMAD.X R45, R45, 0x1, R2, P6 ;  /* 0x000000012d2d7824 */ /* 0x000fc400030e0602 */
[--C-:B------:R-:W-:Y:S01]  /*3bb90*/  IMAD.X R44, R44, 0x1, R2.reuse, P5 ;  /* 0x000000012c2c7824 */ /* 0x100fe200028e0602 */
[----:B------:R-:W-:Y:S01]  /*3bba0*/  STL [R1+0xad4], R36 ;  /* 0x000ad42401007387 */ /* 0x000fe20000100800 */
[----:B------:R-:W-:Y:S01]  /*3bbb0*/  IADD3 R61, P5, R61, UR8, RZ ;  /* 0x000000083d3d7c10 */ /* 0x000fe2000ffbe0ff */
[----:B------:R-:W-:Y:S01]  /*3bbc0*/  STL [R1+0x1378], R40 ;  /* 0x0013782801007387 */ /* 0x000fe20000100800 */
[----:B------:R-:W-:Y:S01]  /*3bbd0*/  IADD3 R49, P6, R49, UR8, RZ ;  /* 0x0000000831317c10 */ /* 0x000fe2000ffde0ff */
[----:B------:R-:W-:Y:S01]  /*3bbe0*/  STL [R1+0xacc], R21 ;  /* 0x000acc1501007387 */ /* 0x000fe20000100800 */
[----:B------:R-:W-:Y:S02]  /*3bbf0*/  STL [R1+0x1374], R20 ;  /* 0x0013741401007387 */ /* 0x000fe40000100800 */
[----:B------:R-:W-:Y:S02]  /*3bc00*/  STL [R1+0xac4], R45 ;  /* 0x000ac42d01007387 */ /* 0x000fe40000100800 */
[----:B------:R1:W-:Y:S01]  /*3bc10*/  STL [R1+0x136c], R61 ;  /* 0x00136c3d01007387 */ /* 0x0003e20000100800 */
[----:B------:R2:W-:Y:S04]  /*3bc20*/  STL [R1+0x1370], R49 ;  /* 0x0013703101007387 */ /* 0x0005e80000100800 */
[----:B-1----:R-:W4:Y:S01]  /*3bc30*/  LDL.LU R61, [R1+0xcb0] ;  /* 0x000cb000013d7983 */ /* 0x002f220000300800 */
[----:B------:R-:W-:Y:S01]  /*3bc40*/  IMAD.X R48, R48, 0x1, R2, P1 ;  /* 0x0000000130307824 */ /* 0x000fe200008e0602 */
[----:B------:R-:W-:-:S02]  /*3bc50*/  IADD3 R53, P1, R53, UR8, RZ ;  /* 0x0000000835357c10 */ /* 0x000fc4000ff3e0ff */
[----:B------:R-:W-:Y:S01]  /*3bc60*/  IADD3.X R57, R57, UR5, RZ, P4, !PT ;  /* 0x0000000539397c10 */ /* 0x000fe2000a7fe4ff */
[----:B------:R1:W-:Y:S01]  /*3bc70*/  STL [R1+0xabc], R44 ;  /* 0x000abc2c01007387 */ /* 0x0003e20000100800 */
[----:B------:R-:W-:Y:S02]  /*3bc80*/  STL [R1+0xab4], R48 ;  /* 0x000ab43001007387 */ /* 0x000fe40000100800 */
[----:B------:R-:W-:Y:S01]  /*3bc90*/  STL [R1+0x1368], R53 ;  /* 0x0013683501007387 */ /* 0x000fe20000100800 */
[----:B------:R-:W-:Y:S01]  /*3bca0*/  STL [R1+0xcb8], R57 ;  /* 0x000cb83901007387 */ /* 0x000fe20000100800 */
[----:B---3--:R-:W-:Y:S02]  /*3bcb0*/  IADD3 R52, P4, R52, UR8, RZ ;  /* 0x0000000834347c10 */ /* 0x008fe4000ff9e0ff */
[----:B------:R-:W-:Y:S01]  /*3bcc0*/  IADD3.X R56, R56, UR5, RZ, P3, !PT ;  /* 0x0000000538387c10 */ /* 0x000fe20009ffe4ff */
[----:B------:R-:W-:Y:S01]  /*3bcd0*/  IADD3 R3, P3, R3, UR8, RZ ;  /* 0x0000000803037c10 */ /* 0x000fe2000ff7e0ff */
[----:B------:R-:W-:Y:S01]  /*3bce0*/  IADD3.X R0, R0, UR5, RZ, P2, !PT ;  /* 0x0000000500007c10 */ /* 0x000fe200097fe4ff */
[----:B------:R-:W-:Y:S02]  /*3bcf0*/  STL [R1+0x1364], R52 ;  /* 0x0013643401007387 */ /* 0x000fe40000100800 */
[----:B------:R-:W-:Y:S02]  /*3bd00*/  STL [R1+0xab0], R56 ;  /* 0x000ab03801007387 */ /* 0x000fe40000100800 */
[----:B------:R-:W3:Y:S02]  /*3bd10*/  LDL.LU R58, [R1+0x134c] ;  /* 0x00134c00013a7983 */ /* 0x000ee40000300800 */
[----:B------:R-:W-:Y:S01]  /*3bd20*/  STL [R1+0x135c], R3 ;  /* 0x00135c0301007387 */ /* 0x000fe20000100800 */
[----:B------:R-:W-:Y:S01]  /*3bd30*/  IADD3 R60, P2, R60, UR8, RZ ;  /* 0x000000083c3c7c10 */ /* 0x000fe2000ff5e0ff */
[----:B------:R-:W3:Y:S01]  /*3bd40*/  LDL.LU R59, [R1+0xcac] ;  /* 0x000cac00013b7983 */ /* 0x000ee20000300800 */
[----:B------:R-:W-:Y:S02]  /*3bd50*/  STL [R1+0xcb4], R0 ;  /* 0x000cb40001007387 */ /* 0x000fe40000100800 */
[----:B------:R-:W3:Y:S01]  /*3bd60*/  LDL.LU R16, [R1+0x1344] ;  /* 0x0013440001107983 */ /* 0x000ee20000300800 */
[----:B------:R0:W-:Y:S01]  /*3bd70*/  STL [R1+0x1354], R60 ;  /* 0x0013543c01007387 */ /* 0x0001e20000100800 */
        /* <DEDUP_REMOVED lines=16> */
[----:B--2---:R-:W2:Y:S02]  /*3be80*/  LDL.LU R49, [R1+0x1328] ;  /* 0x0013280001317983 */ /* 0x004ea40000300800 */
[----:B-1----:R-:W2:Y:S02]  /*3be90*/  LDL.LU R44, [R1+0x12fc] ;  /* 0x0012fc00012c7983 */ /* 0x002ea40000300800 */
[----:B0-----:R-:W2:Y:S01]  /*3bea0*/  LDL.LU R60, [R1+0x1320] ;  /* 0x00132000013c7983 */ /* 0x001ea20000300800 */
[----:B------:R-:W2:Y:S01]  /*3beb0*/  LDL.LU R48, [R1+0x12f4] ;  /* 0x0012f40001307983 */ /* 0x000ea20000300800 */
[----:B------:R-:W2:Y:S02]  /*3bec0*/  LDL.LU R53, [R1+0x1318] ;  /* 0x0013180001357983 */ /* 0x000ea40000300800 */
[----:B------:R-:W2:Y:S01]  /*3bed0*/  LDL.LU R57, [R1+0x12ec] ;  /* 0x0012ec0001397983 */ /* 0x000ea20000300800 */
[----:B----4-:R-:W-:-:S05]  /*3bee0*/  IADD3.X R61, R61, UR5, RZ, P6, !PT ;  /* 0x000000053d3d7c10 */ /* 0x010fca000b7fe4ff */
[----:B------:R0:W-:Y:S01]  /*3bef0*/  STL [R1+0xcb0], R61 ;  /* 0x000cb03d01007387 */ /* 0x0001e20000100800 */
[----:B------:R-:W4:Y:S02]  /*3bf00*/  LDL.LU R52, [R1+0x1310] ;  /* 0x0013100001347983 */ /* 0x000f240000300800 */
[----:B------:R-:W4:Y:S02]  /*3bf10*/  LDL.LU R56, [R1+0x12e4] ;  /* 0x0012e40001387983 */ /* 0x000f240000300800 */
[----:B------:R-:W4:Y:S01]  /*3bf20*/  LDL.LU R3, [R1+0x1308] ;  /* 0x0013080001037983 */ /* 0x000f220000300800 */
[----:B------:R-:W4:Y:S04]  /*3bf30*/  LDL.LU R0, [R1+0x12dc] ;  /* 0x0012dc0001007983 */ /* 0x000f280000300800 */
[----:B0-----:R-:W4:Y:S01]  /*3bf40*/  LDL.LU R61, [R1+0x1300] ;  /* 0x00130000013d7983 */ /* 0x001f220000300800 */
[----:B---3--:R-:W-:-:S02]  /*3bf50*/  IADD3 R58, P6, R58, UR8, RZ ;  /* 0x000000083a3a7c10 */ /* 0x008fc4000ffde0ff */
[----:B------:R-:W-:Y:S02]  /*3bf60*/  IADD3.X R59, R59, UR5, RZ, P5, !PT ;  /* 0x000000053b3b7c10 */ /* 0x000fe4000affe4ff */
[----:B------:R-:W-:Y:S01]  /*3bf70*/  IADD3 R16, P5, R16, UR8, RZ ;  /* 0x0000000810107c10 */ /* 0x000fe2000ffbe0ff */
[----:B------:R-:W-:Y:S01]  /*3bf80*/  STL [R1+0x134c], R58 ;  /* 0x00134c3a01007387 */ /* 0x000fe20000100800 */
[----:B------:R-:W-:Y:S01]  /*3bf90*/  IADD3.X R17, R17, UR5, RZ, P1, !PT ;  /* 0x0000000511117c10 */ /* 0x000fe20008ffe4ff */
[----:B------:R-:W-:Y:S01]  /*3bfa0*/  IADD3 R18, P1, R18, UR8, RZ ;  /* 0x0000000812127c10 */ /* 0x000fe2000ff3e0ff */
[----:B------:R-:W-:Y:S01]  /*3bfb0*/  IADD3.X R19, R19, UR5, RZ, P4, !PT ;  /* 0x0000000513137c10 */ /* 0x000fe2000a7fe4ff */
[----:B------:R-:W-:Y:S01]  /*3bfc0*/  STL [R1+0xcac], R59 ;  /* 0x000cac3b01007387 */ /* 0x000fe20000100800 */
[----:B------:R-:W-:Y:S01]  /*3bfd0*/  IADD3 R54, P4, R54, UR8, RZ ;  /* 0x0000000836367c10 */ /* 0x000fe2000ff9e0ff */
[----:B------:R-:W-:Y:S01]  /*3bfe0*/  STL [R1+0x1344], R16 ;  /* 0x0013441001007387 */ /* 0x000fe20000100800 */
        /* <DEDUP_REMOVED lines=24> */
[----:B--2---:R-:W-:Y:S01]  /*3c170*/  IADD3.X R60, R60, UR5, RZ, P2, !PT ;  /* 0x000000053c3c7c10 */ /* 0x004fe200097fe4ff */
[----:B------:R-:W-:Y:S01]  /*3c180*/  STL [R1+0x1338], R40 ;  /* 0x0013382801007387 */ /* 0x000fe20000100800 */
[----:B------:R-:W-:Y:S01]  /*3c190*/  IADD3.X R49, R49, UR5, RZ, P3, !PT ;  /* 0x0000000531317c10 */ /* 0x000fe20009ffe4ff */
[----:B------:R-:W-:Y:S01]  /*3c1a0*/  STL [R1+0x130c], R21 ;  /* 0x00130c1501007387 */ /* 0x000fe20000100800 */
[----:B------:R-:W-:Y:S01]  /*3c1b0*/  IADD3 R44, P3, R44, UR8, RZ ;  /* 0x000000082c2c7c10 */ /* 0x000fe2000ff7e0ff */
[----:B------:R-:W-:Y:S01]  /*3c1c0*/  STL [R1+0x1330], R20 ;  /* 0x0013301401007387 */ /* 0x000fe20000100800 */
[----:B------:R-:W-:Y:S01]  /*3c1d0*/  STL [R1+0x1304], R45 ;  /* 0x0013042d01007387 */ /* 0x000fe20000100800 */
[----:B------:R-:W-:Y:S01]  /*3c1e0*/  IADD3 R48, P2, R48, UR8, RZ ;  /* 0x0000000830307c10 */ /* 0x000fe2000ff5e0ff */
[----:B------:R0:W-:Y:S01]  /*3c1f0*/  STL [R1+0x1320], R60 ;  /* 0x0013203c01007387 */ /* 0x0001e20000100800 */
[----:B------:R-:W-:Y:S01]  /*3c200*/  IADD3.X R53, R53, UR5, RZ, P6, !PT ;  /* 0x0000000535357c10 */ /* 0x000fe2000b7fe4ff */
[----:B------:R1:W-:Y:S01]  /*3c210*/  STL [R1+0x1328], R49 ;  /* 0x0013283101007387 */ /* 0x0003e20000100800 */
[----:B------:R-:W-:-:S03]  /*3c220*/  IADD3 R57, P6, R57, UR8, RZ ;  /* 0x0000000839397c10 */ /* 0x000fc6000ffde0ff */
[----:B0-----:R-:W2:Y:S01]  /*3c230*/  LDL.LU R60, [R1+0x12d4] ;  /* 0x0012d400013c7983 */ /* 0x001ea20000300800 */
[----:B------:R0:W-:Y:S02]  /*3c240*/  STL [R1+0x12fc], R44 ;  /* 0x0012fc2c01007387 */ /* 0x0001e40000100800 */
[----:B------:R-:W-:Y:S02]  /*3c250*/  STL [R1+0x12f4], R48 ;  /* 0x0012f43001007387 */ /* 0x000fe40000100800 */
[----:B------:R-:W-:Y:S01]  /*3c260*/  STL [R1+0x1318], R53 ;  /* 0x0013183501007387 */ /* 0x000fe20000100800 */
[----:B------:R-:W-:Y:S01]  /*3c270*/  STL [R1+0x12ec], R57 ;  /* 0x0012ec3901007387 */ /* 0x000fe20000100800 */
[----:B----4-:R-:W-:Y:S01]  /*3c280*/  IADD3.X R52, R52, UR5, RZ, P5, !PT ;  /* 0x0000000534347c10 */ /* 0x010fe2000affe4ff */
[----:B------:R-:W-:Y:S01]  /*3c290*/  IADD3 R56, P5, R56, UR8, RZ ;  /* 0x0000000838387c10 */ /* 0x000fe2000ffbe0ff */
[----:B------:R-:W-:Y:S01]  /*3c2a0*/  IADD3.X R3, R3, UR5, RZ, P1, !PT ;  /* 0x0000000503037c10 */ /* 0x000fe20008ffe4ff */
[----:B------:R-:W-:-:S02]  /*3c2b0*/  IADD3 R0, P1, R0, UR8, RZ ;  /* 0x0000000800007c10 */ /* 0x000fc4000ff3e0ff */
[----:B------:R-:W-:Y:S01]  /*3c2c0*/  STL [R1+0x1310], R52 ;  /* 0x0013103401007387 */ /* 0x000fe20000100800 */
[----:B------:R-:W-:Y:S02]  /*3c2d0*/  STL [R1+0x12e4], R56 ;  /* 0x0012e43801007387 */ /* 0x000fe40000100800 */
[----:B------:R-:W3:Y:S02]  /*3c2e0*/  LDL.LU R58, [R1+0x12f8] ;  /* 0x0012f800013a7983 */ /* 0x000ee40000300800 */
[----:B------:R-:W-:Y:S01]  /*3c2f0*/  STL [R1+0x1308], R3 ;  /* 0x0013080301007387 */ /* 0x000fe20000100800 */
[----:B------:R-:W-:Y:S01]  /*3c300*/  IADD3.X R61, R61, UR5, RZ, P4, !PT ;  /* 0x000000053d3d7c10 */ /* 0x000fe2000a7fe4ff */
        /* <DEDUP_REMOVED lines=26> */
[----:B--2---:R-:W-:-:S05]  /*3c4b0*/  IADD3 R60, P4, R60, UR8, RZ ;  /* 0x000000083c3c7c10 */ /* 0x004fca000ff9e0ff */
[----:B------:R0:W-:Y:S01]  /*3c4c0*/  STL [R1+0x12d4], R60 ;  /* 0x0012d43c01007387 */ /* 0x0001e20000100800 */
[----:B------:R-:W2:Y:S02]  /*3c4d0*/  LDL.LU R52, [R1+0x126c] ;  /* 0x00126c0001347983 */ /* 0x000ea40000300800 */
[----:B------:R-:W2:Y:S02]  /*3c4e0*/  LDL.LU R56, [R1+0x1290] ;  /* 0x0012900001387983 */ /* 0x000ea40000300800 */
[----:B------:R-:W2:Y:S01]  /*3c4f0*/  LDL.LU R3, [R1+0x1264] ;  /* 0x0012640001037983 */ /* 0x000ea20000300800 */
[----:B------:R-:W2:Y:S04]  /*3c500*/  LDL.LU R0, [R1+0x1288] ;  /* 0x0012880001007983 */ /* 0x000ea80000300800 */
[----:B0-----:R-:W2:Y:S01]  /*3c510*/  LDL.LU R60, [R1+0x125c] ;  /* 0x00125c00013c7983 */ /* 0x001ea20000300800 */
[----:B---3--:R-:W-:-:S02]  /*3c520*/  IADD3.X R58, R58, UR5, RZ, P3, !PT ;  /* 0x000000053a3a7c10 */ /* 0x008fc40009ffe4ff */
[----:B----4-:R-:W-:Y:S02]  /*3c530*/  IADD3 R59, P3, R59, UR8, RZ ;  /* 0x000000083b3b7c10 */ /* 0x010fe4000ff7e0ff */
[----:B------:R-:W-:Y:S01]  /*3c540*/  IADD3.X R16, R16, UR5, RZ, P2, !PT ;  /* 0x0000000510107c10 */ /* 0x000fe200097fe4ff */
[----:B------:R-:W-:Y:S01]  /*3c550*/  STL [R1+0x12f8], R58 ;  /* 0x0012f83a01007387 */ /* 0x000fe20000100800 */
[----:B------:R-:W-:Y:S02]  /*3c560*/  IADD3 R17, P2, R17, UR8, RZ ;  /* 0x0000000811117c10 */ /* 0x000fe4000ff5e0ff */
[----:B------:R-:W-:Y:S01]  /*3c570*/  IADD3.X R18, R18, UR5, RZ, P6, !PT ;  /* 0x0000000512127c10 */ /* 0x000fe2000b7fe4ff */
        /* <DEDUP_REMOVED lines=26> */
[----:B------:R-:W-:-:S02]  /*3c720*/  IADD3.X R45, R45, UR5, RZ, P5, !PT ;  /* 0x000000052d2d7c10 */ /* 0x000fc4000affe4ff */
[----:B------:R-:W-:Y:S01]  /*3c730*/  IADD3.X R44, R44, UR5, RZ, P1, !PT ;  /* 0x000000052c2c7c10 */ /* 0x000fe20008ffe4ff */
[----:B------:R-:W-:Y:S01]  /*3c740*/  STL [R1+0x12c0], R36 ;  /* 0x0012c02401007387 */ /* 0x000fe20000100800 */
[----:B------:R-:W-:Y:S01]  /*3c750*/  IADD3 R61, P1, R61, UR8, RZ ;  /* 0x000000083d3d7c10 */ /* 0x000fe2000ff3e0ff */
[----:B------:R-:W-:Y:S01]  /*3c760*/  STL [R1+0x1294], R40 ;  /* 0x0012942801007387 */ /* 0x000fe20000100800 */
[----:B------:R-:W-:Y:S01]  /*3c770*/  IADD3 R49, P5, R49, UR8, RZ ;  /* 0x0000000831317c10 */ /* 0x000fe2000ffbe0ff */
[----:B------:R-:W-:Y:S02]  /*3c780*/  STL [R1+0x12b8], R21 ;  /* 0x0012b81501007387 */ /* 0x000fe40000100800 */
[----:B------:R-:W-:Y:S01]  /*3c790*/  STL [R1+0x128c], R20 ;  /* 0x00128c1401007387 */ /* 0x000fe20000100800 */
[----:B------:R-:W-:Y:S01]  /*3c7a0*/  STL [R1+0x12b0], R45 ;  /* 0x0012b02d01007387 */ /* 0x000fe20000100800 */
[----:B------:R0:W-:Y:S02]  /*3c7b0*/  STL [R1+0x127c], R61 ;  /* 0x00127c3d01007387 */ /* 0x0001e40000100800 */
[----:B------:R1:W-:Y:S01]  /*3c7c0*/  STL [R1+0x1284], R49 ;  /* 0x0012843101007387 */ /* 0x0003e20000100800 */
[----:B0-----:R-:W3:Y:S01]  /*3c7d0*/  LDL.LU R61, [R1+0x1280] ;  /* 0x00128000013d7983 */ /* 0x001ee20000300800 */
[----:B------:R-:W-:Y:S01]  /*3c7e0*/  IADD3.X R48, R48, UR5, RZ, P4, !PT ;  /* 0x0000000530307c10 */ /* 0x000fe2000a7fe4ff */
[----:B------:R-:W-:Y:S01]  /*3c7f0*/  IADD3 R53, P4, R53, UR8, RZ ;  /* 0x0000000835357c10 */ /* 0x000fe2000ff9e0ff */
[----:B------:R-:W-:Y:S01]  /*3c800*/  IADD3.X R57, R57, UR5, RZ, P3, !PT ;  /* 0x0000000539397c10 */ /* 0x000fe20009ffe4ff */
[----:B------:R0:W-:Y:S02]  /*3c810*/  STL [R1+0x12a8], R44 ;  /* 0x0012a82c01007387 */ /* 0x0001e40000100800 */
[----:B------:R-:W-:Y:S02]  /*3c820*/  STL [R1+0x12a0], R48 ;  /* 0x0012a03001007387 */ /* 0x000fe40000100800 */
[----:B------:R-:W-:Y:S01]  /*3c830*/  STL [R1+0x1274], R53 ;  /* 0x0012743501007387 */ /* 0x000fe20000100800 */
[----:B------:R-:W-:Y:S01]  /*3c840*/  STL [R1+0x1298], R57 ;  /* 0x0012983901007387 */ /* 0x000fe20000100800 */
[----:B--2---:R-:W-:-:S02]  /*3c850*/  IADD3 R52, P3, R52, UR8, RZ ;  /* 0x0000000834347c10 */ /* 0x004fc4000ff7e0ff */
[----:B------:R-:W-:Y:S01]  /*3c860*/  IADD3.X R56, R56, UR5, RZ, P2, !PT ;  /* 0x0000000538387c10 */ /* 0x000fe200097fe4ff */
[----:B------:R-:W-:Y:S01]  /*3c870*/  IADD3 R3, P2, R3, UR8, RZ ;  /* 0x0000000803037c10 */ /* 0x000fe2000ff5e0ff */
[----:B------:R-:W-:Y:S01]  /*3c880*/  IADD3.X R0, R0, UR5, RZ, P6, !PT ;  /* 0x0000000500007c10 */ /* 0x000fe2000b7fe4ff */
[----:B------:R-:W-:Y:S02]  /*3c890*/  STL [R1+0x126c], R52 ;  /* 0x00126c3401007387 */ /* 0x000fe40000100800 */
[----:B------:R-:W-:Y:S02]  /*3c8a0*/  STL [R1+0x1290], R56 ;  /* 0x0012903801007387 */ /* 0x000fe40000100800 */
[----:B------:R-:W2:Y:S02]  /*3c8b0*/  LDL.LU R58, [R1+0x1254] ;  /* 0x00125400013a7983 */ /* 0x000ea40000300800 */
[----:B------:R-:W-:Y:S01]  /*3c8c0*/  STL [R1+0x1264], R3 ;  /* 0x0012640301007387 */ /* 0x000fe20000100800 */
[----:B------:R-:W-:Y:S01]  /*3c8d0*/  IADD3 R60, P6, R60, UR8, RZ ;  /* 0x000000083c3c7c10 */ /* 0x000fe2000ffde0ff */
        /* <DEDUP_REMOVED lines=26> */
[----:B---3--:R-:W-:-:S05]  /*3ca80*/  IADD3.X R61, R61, UR5, RZ, P5, !PT ;  /* 0x000000053d3d7c10 */ /* 0x008fca000affe4ff */
[----:B------:R0:W-:Y:S01]  /*3ca90*/  STL [R1+0x1280], R61 ;  /* 0x0012803d01007387 */ /* 0x0001e20000100800 */
[----:B------:R-:W3:Y:S02]  /*3caa0*/  LDL.LU R52, [R1+0x1218] ;  /* 0x0012180001347983 */ /* 0x000ee40000300800 */
[----:B------:R-:W3:Y:S02]  /*3cab0*/  LDL.LU R56, [R1+0x11ec] ;  /* 0x0011ec0001387983 */ /* 0x000ee40000300800 */
[----:B------:R-:W3:Y:S01]  /*3cac0*/  LDL.LU R3, [R1+0x1210] ;  /* 0x0012100001037983 */ /* 0x000ee20000300800 */
[----:B------:R-:W3:Y:S04]  /*3cad0*/  LDL.LU R0, [R1+0x11e4] ;  /* 0x0011e40001007983 */ /* 0x000ee80000300800 */
[----:B0-----:R-:W3:Y:S01]  /*3cae0*/  LDL.LU R61, [R1+0x1208] ;  /* 0x00120800013d7983 */ /* 0x001ee20000300800 */
[----:B--2---:R-:W-:-:S02]  /*3caf0*/  IADD3 R58, P5, R58, UR8, RZ ;  /* 0x000000083a3a7c10 */ /* 0x004fc4000ffbe0ff */
[----:B----4-:R-:W-:Y:S02]  /*3cb00*/  IADD3.X R59, R59, UR5, RZ, P1, !PT ;  /* 0x000000053b3b7c10 */ /* 0x010fe40008ffe4ff */
        /* <DEDUP_REMOVED lines=49> */
[----:B---3--:R-:W-:Y:S01]  /*3ce20*/  IADD3.X R52, R52, UR5, RZ, P1, !PT ;  /* 0x0000000534347c10 */ /* 0x008fe20008ffe4ff */
        /* <DEDUP_REMOVED lines=1019> */
[----:B------:R4:W-:Y:S02]  /*40de0*/  STL [R1+0xcd0], R48 ;  /* 0x000cd03001007387 */ /* 0x0009e40000100800 */
[----:B------:R0:W-:Y:S01]  /*40df0*/  STL [R1+0xa98], R53 ;  /* 0x000a983501007387 */ /* 0x0001e20000100800 */
[----:B------:R0:W-:Y:S01]  /*40e00*/  STL [R1+0xcc8], R57 ;  /* 0x000cc83901007387 */ /* 0x0001e20000100800 */
[----:B--2---:R-:W-:-:S02]  /*40e10*/  IADD3 R52, P3, R52, UR8, RZ ;  /* 0x0000000834347c10 */ /* 0x004fc4000ff7e0ff */
[----:B------:R-:W-:Y:S01]  /*40e20*/  IADD3.X R56, R56, UR5, RZ, P2, !PT ;  /* 0x0000000538387c10 */ /* 0x000fe200097fe4ff */
[----:B------:R-:W-:Y:S01]  /*40e30*/  IADD3 R3, P2, R3, UR8, RZ ;  /* 0x0000000803037c10 */ /* 0x000fe2000ff5e0ff */
[----:B------:R-:W-:Y:S01]  /*40e40*/  IADD3.X R0, R0, UR5, RZ, P6, !PT ;  /* 0x0000000500007c10 */ /* 0x000fe2000b7fe4ff */
[----:B------:R2:W-:Y:S02]  /*40e50*/  STL [R1+0xa90], R52 ;  /* 0x000a903401007387 */ /* 0x0005e40000100800 */
[----:B------:R0:W-:Y:S02]  /*40e60*/  STL [R1+0xcc0], R56 ;  /* 0x000cc03801007387 */ /* 0x0001e40000100800 */
[----:B------:R-:W3:Y:S02]  /*40e70*/  LDL.LU R58, [R1+0xa78] ;  /* 0x000a7800013a7983 */ /* 0x000ee40000300800 */
[----:B------:R0:W-:Y:S01]  /*40e80*/  STL [R1+0xa88], R3 ;  /* 0x000a880301007387 */ /* 0x0001e20000100800 */
[----:B------:R-:W-:Y:S01]  /*40e90*/  IADD3 R60, P6, R60, UR8, RZ ;  /* 0x000000083c3c7c10 */ /* 0x000fe2000ffde0ff */
[----:B------:R-:W3:Y:S01]  /*40ea0*/  LDL.LU R59, [R1+0xa9c] ;  /* 0x000a9c00013b7983 */ /* 0x000ee20000300800 */
[----:B------:R0:W-:Y:S02]  /*40eb0*/  STL [R1+0xaac], R0 ;  /* 0x000aac0001007387 */ /* 0x0001e40000100800 */
        /* <DEDUP_REMOVED lines=18> */
[----:B-1----:R-:W3:Y:S02]  /*40fe0*/  LDL.LU R49, [R1+0xa54] ;  /* 0x000a540001317983 */ /* 0x002ee40000300800 */
[----:B0-----:R-:W3:Y:S02]  /*40ff0*/  LDL.LU R44, [R1+0xa28] ;  /* 0x000a2800012c7983 */ /* 0x001ee40000300800 */
[----:B----4-:R-:W4:Y:S01]  /*41000*/  LDL.LU R48, [R1+0xa4c] ;  /* 0x000a4c0001307983 */ /* 0x010f220000300800 */
[----:B------:R-:W4:Y:S01]  /*41010*/  LDL.LU R53, [R1+0xa20] ;  /* 0x000a200001357983 */ /* 0x000f220000300800 */
[----:B------:R-:W4:Y:S02]  /*41020*/  LDL.LU R57, [R1+0xa44] ;  /* 0x000a440001397983 */ /* 0x000f240000300800 */
[----:B--2---:R-:W2:Y:S01]  /*41030*/  LDL.LU R52, [R1+0xa18] ;  /* 0x000a180001347983 */ /* 0x004ea20000300800 */
[----:B---3--:R-:W-:-:S05]  /*41040*/  IADD3.X R61, R61, UR5, RZ, P5, !PT ;  /* 0x000000053d3d7c10 */ /* 0x008fca000affe4ff */
[----:B------:R0:W-:Y:S01]  /*41050*/  STL [R1+0xaa4], R61 ;  /* 0x000aa43d01007387 */ /* 0x0001e20000100800 */
[----:B------:R-:W3:Y:S02]  /*41060*/  LDL.LU R56, [R1+0xa3c] ;  /* 0x000a3c0001387983 */ /* 0x000ee40000300800 */
[----:B------:R-:W3:Y:S02]  /*41070*/  LDL.LU R3, [R1+0xa10] ;  /* 0x000a100001037983 */ /* 0x000ee40000300800 */
[----:B------:R-:W3:Y:S01]  /*41080*/  LDL.LU R0, [R1+0xa34] ;  /* 0x000a340001007983 */ /* 0x000ee20000300800 */
[----:B------:R-:W3:Y:S04]  /*41090*/  LDL.LU R60, [R1+0xa08] ;  /* 0x000a0800013c7983 */ /* 0x000ee80000300800 */
[----:B0-----:R-:W3:Y:S01]  /*410a0*/  LDL.LU R61, [R1+0xa2c] ;  /* 0x000a2c00013d7983 */ /* 0x001ee20000300800 */
[----:B------:R-:W-:-:S02]  /*410b0*/  IADD3 R58, P5, R58, UR8, RZ ;  /* 0x000000083a3a7c10 */ /* 0x000fc4000ffbe0ff */
        /* <DEDUP_REMOVED lines=18> */
[----:B------:R0:W-:Y:S01]  /*411e0*/  STL [R1+0xa84], R55 ;  /* 0x000a843701007387 */ /* 0x0001e20000100800 */
        /* <DEDUP_REMOVED lines=13> */
[----:B------:R-:W-:Y:S02]  /*412c0*/  STL [R1+0xa40], R36 ;  /* 0x000a402401007387 */ /* 0x000fe40000100800 */
[----:B------:R1:W-:Y:S01]  /*412d0*/  STL [R1+0xa64], R40 ;  /* 0x000a642801007387 */ /* 0x0003e20000100800 */
[----:B------:R-:W-:Y:S01]  /*412e0*/  IADD3.X R49, R49, UR5, RZ, P2, !PT ;  /* 0x0000000531317c10 */ /* 0x000fe200097fe4ff */
[----:B------:R1:W-:Y:S01]  /*412f0*/  STL [R1+0xa38], R21 ;  /* 0x000a381501007387 */ /* 0x0003e20000100800 */
[----:B------:R-:W-:Y:S01]  /*41300*/  IADD3 R44, P2, R44, UR8, RZ ;  /* 0x000000082c2c7c10 */ /* 0x000fe2000ff5e0ff */
[----:B------:R1:W-:Y:S01]  /*41310*/  STL [R1+0xa5c], R20 ;  /* 0x000a5c1401007387 */ /* 0x0003e20000100800 */
[----:B----4-:R-:W-:Y:S01]  /*41320*/  IADD3.X R48, R48, UR5, RZ, P6, !PT ;  /* 0x0000000530307c10 */ /* 0x010fe2000b7fe4ff */
[----:B------:R-:W-:Y:S01]  /*41330*/  STL [R1+0xa30], R45 ;  /* 0x000a302d01007387 */ /* 0x000fe20000100800 */
[----:B------:R-:W-:Y:S01]  /*41340*/  IADD3 R53, P6, R53, UR8, RZ ;  /* 0x0000000835357c10 */ /* 0x000fe2000ffde0ff */
[----:B0-----:R-:W3:Y:S01]  /*41350*/  LDL.LU R55, [R1+0xa00] ;  /* 0x000a000001377983 */ /* 0x001ee20000300800 */
[----:B------:R-:W-:Y:S01]  /*41360*/  IADD3.X R57, R57, UR5, RZ, P5, !PT ;  /* 0x0000000539397c10 */ /* 0x000fe2000affe4ff */
[----:B------:R0:W-:Y:S01]  /*41370*/  STL [R1+0xa54], R49 ;  /* 0x000a543101007387 */ /* 0x0001e20000100800 */
[----:B--2---:R-:W-:Y:S01]  /*41380*/  IADD3 R52, P5, R52, UR8, RZ ;  /* 0x0000000834347c10 */ /* 0x004fe2000ffbe0ff */
[----:B------:R-:W-:Y:S02]  /*41390*/  STL [R1+0xa28], R44 ;  /* 0x000a282c01007387 */ /* 0x000fe40000100800 */
[----:B------:R2:W-:Y:S01]  /*413a0*/  STL [R1+0xa4c], R48 ;  /* 0x000a4c3001007387 */ /* 0x0005e20000100800 */
[----:B------:R-:W-:Y:S01]  /*413b0*/  STL [R1+0xa20], R53 ;  /* 0x000a203501007387 */ /* 0x000fe20000100800 */
[----:B------:R0:W-:Y:S02]  /*413c0*/  STL [R1+0xa44], R57 ;  /* 0x000a443901007387 */ /* 0x0001e40000100800 */
[----:B------:R-:W-:Y:S01]  /*413d0*/  STL [R1+0xa18], R52 ;  /* 0x000a183401007387 */ /* 0x000fe20000100800 */
[----:B---3--:R-:W-:Y:S01]  /*413e0*/  IADD3.X R56, R56, UR5, RZ, P1, !PT ;  /* 0x0000000538387c10 */ /* 0x008fe20008ffe4ff */
[----:B------:R-:W-:Y:S01]  /*413f0*/  IADD3 R3, P1, R3, UR8, RZ ;  /* 0x0000000803037c10 */ /* 0x000fe2000ff3e0ff */
[----:B------:R-:W-:Y:S01]  /*41400*/  IADD3.X R0, R0, UR5, RZ, P4, !PT ;  /* 0x0000000500007c10 */ /* 0x000fe2000a7fe4ff */
[----:B------:R-:W-:-:S02]  /*41410*/  IADD3 R60, P4, R60, UR8, RZ ;  /* 0x000000083c3c7c10 */ /* 0x000fc4000ff9e0ff */
[----:B------:R3:W-:Y:S01]  /*41420*/  STL [R1+0xa3c], R56 ;  /* 0x000a3c3801007387 */ /* 0x0007e20000100800 */
[----:B------:R0:W-:Y:S02]  /*41430*/  STL [R1+0xa10], R3 ;  /* 0x000a100301007387 */ /* 0x0001e40000100800 */
[----:B-1----:R-:W4:Y:S02]  /*41440*/  LDL.LU R25, [R1+0xa24] ;  /* 0x000a240001197983 */ /* 0x002f240000300800 */
[----:B------:R1:W-:Y:S01]  /*41450*/  STL [R1+0xa34], R0 ;  /* 0x000a340001007387 */ /* 0x0003e20000100800 */
[----:B------:R-:W-:Y:S01]  /*41460*/  IADD3.X R61, R61, UR5, RZ, P3, !PT ;  /* 0x000000053d3d7c10 */ /* 0x000fe20009ffe4ff */
[----:B------:R-:W4:Y:S01]  /*41470*/  LDL.LU R29, [R1+0x1380] ;  /* 0x00138000011d7983 */ /* 0x000f220000300800 */
[----:B------:R0:W-:Y:S02]  /*41480*/  STL [R1+0xa08], R60 ;  /* 0x000a083c01007387 */ /* 0x0001e40000100800 */
        /* <DEDUP_REMOVED lines=9> */
[----:B0-----:R-:W4:Y:S01]  /*41520*/  LDL.LU R49, [R1+0x9fc] ;  /* 0x0009fc0001317983 */ /* 0x001f220000300800 */
[----:B------:R-:W4:Y:S02]  /*41530*/  LDL.LU R45, [R1+0x13a8] ;  /* 0x0013a800012d7983 */ /* 0x000f240000300800 */
[----:B--2---:R-:W2:Y:S02]  /*41540*/  LDL.LU R48, [R1+0x9f8] ;  /* 0x0009f80001307983 */ /* 0x004ea40000300800 */
[----:B------:R-:W2:Y:S01]  /*41550*/  LDL.LU R44, [R1+0x13b0] ;  /* 0x0013b000012c7983 */ /* 0x000ea20000300800 */
[----:B------:R-:W2:Y:S01]  /*41560*/  LDL.LU R57, [R1+0x9f4] ;  /* 0x0009f40001397983 */ /* 0x000ea20000300800 */
[----:B------:R-:W2:Y:S02]  /*41570*/  LDL.LU R53, [R1+0x13cc] ;  /* 0x0013cc0001357983 */ /* 0x000ea40000300800 */
[----:B---3--:R-:W3:Y:S02]  /*41580*/  LDL.LU R56, [R1+0x9f0] ;  /* 0x0009f00001387983 */ /* 0x008ee40000300800 */
[----:B------:R-:W2:Y:S01]  /*41590*/  LDL.LU R52, [R1+0x13c8] ;  /* 0x0013c80001347983 */ /* 0x000ea20000300800 */
[----:B------:R-:W2:Y:S01]  /*415a0*/  LDL.LU R3, [R1+0x9ec] ;  /* 0x0009ec0001037983 */ /* 0x000ea20000300800 */
[----:B-1----:R-:W2:Y:S02]  /*415b0*/  LDL.LU R0, [R1+0x13c4] ;  /* 0x0013c40001007983 */ /* 0x002ea40000300800 */
[----:B------:R-:W2:Y:S02]  /*415c0*/  LDL.LU R60, [R1+0x9e8] ;  /* 0x0009e800013c7983 */ /* 0x000ea40000300800 */
[----:B------:R-:W2:Y:S01]  /*415d0*/  LDL.LU R61, [R1+0x13c0] ;  /* 0x0013c000013d7983 */ /* 0x000ea20000300800 */
[----:B------:R-:W2:Y:S01]  /*415e0*/  LDL.LU R58, [R1+0x13bc] ;  /* 0x0013bc00013a7983 */ /* 0x000ea20000300800 */
[----:B------:R-:W2:Y:S02]  /*415f0*/  LDL.LU R59, [R1+0x9e0] ;  /* 0x0009e000013b7983 */ /* 0x000ea40000300800 */
[----:B------:R-:W2:Y:S01]  /*41600*/  LDL.LU R16, [R1+0x13b8] ;  /* 0x0013b80001107983 */ /* 0x000ea20000300800 */
[----:B------:R-:W-:-:S05]  /*41610*/  IADD3 R55, P3, R55, UR8, RZ ;  /* 0x0000000837377c10 */ /* 0x000fca000ff7e0ff */
[----:B------:R0:W-:Y:S01]  /*41620*/  STL [R1+0xa00], R55 ;  /* 0x000a003701007387 */ /* 0x0001e20000100800 */
[----:B------:R-:W3:Y:S02]  /*41630*/  LDL.LU R17, [R1+0x137c] ;  /* 0x00137c0001117983 */ /* 0x000ee40000300800 */
[----:B------:R-:W3:Y:S02]  /*41640*/  LDL.LU R18, [R1+0x13b4] ;  /* 0x0013b40001127983 */ /* 0x000ee40000300800 */
[----:B------:R-:W3:Y:S01]  /*41650*/  LDL.LU R19, [R1+0x1384] ;  /* 0x0013840001137983 */ /* 0x000ee20000300800 */
[----:B------:R-:W3:Y:S04]  /*41660*/  LDL.LU R54, [R1+0x138c] ;  /* 0x00138c0001367983 */ /* 0x000ee80000300800 */
[----:B0-----:R-:W3:Y:S01]  /*41670*/  LDL.LU R55, [R1+0x1394] ;  /* 0x0013940001377983 */ /* 0x001ee20000300800 */
[----:B----4-:R-:W-:-:S02]  /*41680*/  IADD3.X R25, R25, UR5, RZ, P2, !PT ;  /* 0x0000000519197c10 */ /* 0x010fc400097fe4ff */
[----:B------:R-:W-:Y:S02]  /*41690*/  IADD3 R29, P2, R29, UR8, RZ ;  /* 0x000000081d1d7c10 */ /* 0x000fe4000ff5e0ff */
[----:B------:R-:W-:Y:S01]  /*416a0*/  IADD3.X R24, R24, UR5, RZ, P6, !PT ;  /* 0x0000000518187c10 */ /* 0x000fe2000b7fe4ff */
[----:B------:R0:W-:Y:S01]  /*416b0*/  STL [R1+0xa24], R25 ;  /* 0x000a241901007387 */ /* 0x0001e20000100800 */
[----:B------:R-:W-:Y:S02]  /*416c0*/  IADD3 R28, P6, R28, UR8, RZ ;  /* 0x000000081c1c7c10 */ /* 0x000fe4000ffde0ff */
[----:B------:R-:W-:Y:S01]  /*416d0*/  IADD3.X R41, R41, UR5, RZ, P5, !PT ;  /* 0x0000000529297c10 */ /* 0x000fe2000affe4ff */
[----:B------:R-:W-:Y:S01]  /*416e0*/  IADD3 R37, P5, R37, UR8, RZ ;  /* 0x0000000825257c10 */ /* 0x000fe2000ffbe0ff */
[----:B0-----:R0:W5:Y:S01]  /*416f0*/  LDL.LU R25, [R1+0x1850] ;  /* 0x0018500001197983 */ /* 0x0011620000300800 */
[----:B------:R1:W-:Y:S01]  /*41700*/  STL [R1+0x1380], R29 ;  /* 0x0013801d01007387 */ /* 0x0003e20000100800 */
[----:B------:R-:W-:Y:S01]  /*41710*/  IADD3.X R40, R40, UR5, RZ, P1, !PT ;  /* 0x0000000528287c10 */ /* 0x000fe20008ffe4ff */
[----:B------:R-:W-:Y:S01]  /*41720*/  IADD3 R36, P1, R36, UR8, RZ ;  /* 0x0000000824247c10 */ /* 0x000fe2000ff3e0ff */
[----:B-1----:R0:W5:Y:S01]  /*41730*/  LDL.LU R29, [R1+0x184c] ;  /* 0x00184c00011d7983 */ /* 0x0021620000300800 */
[----:B------:R1:W-:Y:S01]  /*41740*/  STL [R1+0xa1c], R24 ;  /* 0x000a1c1801007387 */ /* 0x0003e20000100800 */
[----:B------:R-:W-:Y:S01]  /*41750*/  IADD3.X R21, R21, UR5, RZ, P4, !PT ;  /* 0x0000000515157c10 */ /* 0x000fe2000a7fe4ff */
[----:B------:R-:W-:Y:S01]  /*41760*/  IADD3 R20, P4, R20, UR8, RZ ;  /* 0x0000000814147c10 */ /* 0x000fe2000ff9e0ff */
[----:B-1----:R0:W5:Y:S01]  /*41770*/  LDL.LU R24, [R1+0x1848] ;  /* 0x0018480001187983 */ /* 0x0021620000300800 */
[----:B------:R1:W-:Y:S01]  /*41780*/  STL [R1+0x1388], R28 ;  /* 0x0013881c01007387 */ /* 0x0003e20000100800 */
[----:B------:R-:W-:-:S02]  /*41790*/  IADD3.X R49, R49, UR5, RZ, P3, !PT ;  /* 0x0000000531317c10 */ /* 0x000fc40009ffe4ff */
[----:B-1----:R0:W5:Y:S01]  /*417a0*/  LDL.LU R28, [R1+0x1844] ;  /* 0x00184400011c7983 */ /* 0x0021620000300800 */
[----:B------:R1:W-:Y:S01]  /*417b0*/  STL [R1+0xa14], R41 ;  /* 0x000a142901007387 */ /* 0x0003e20000100800 */
[----:B------:R-:W-:Y:S02]  /*417c0*/  IADD3 R45, P3, R45, UR8, RZ ;  /* 0x000000082d2d7c10 */ /* 0x000fe4000ff7e0ff */
[----:B-1----:R0:W5:Y:S01]  /*417d0*/  LDL.LU R41, [R1+0x1840] ;  /* 0x0018400001297983 */ /* 0x0021620000300800 */
[----:B------:R1:W-:Y:S01]  /*417e0*/  STL [R1+0x1390], R37 ;  /* 0x0013902501007387 */ /* 0x0003e20000100800 */
[----:B--2---:R-:W-:Y:S02]  /*417f0*/  IADD3.X R48, R48, UR5, RZ, P2, !PT ;  /* 0x0000000530307c10 */ /* 0x004fe400097fe4ff */
[----:B-1----:R0:W5:Y:S01]  /*41800*/  LDL.LU R37, [R1+0x183c] ;  /* 0x00183c0001257983 */ /* 0x0021620000300800 */
[----:B------:R1:W-:Y:S01]  /*41810*/  STL [R1+0xa0c], R40 ;  /* 0x000a0c2801007387 */ /* 0x0003e20000100800 */
[----:B------:R-:W-:-:S02]  /*41820*/  IADD3 R44, P2, R44, UR8, RZ ;  /* 0x000000082c2c7c10 */ /* 0x000fc4000ff5e0ff */
[----:B-1----:R0:W5:Y:S01]  /*41830*/  LDL.LU R40, [R1+0x1838] ;  /* 0x0018380001287983 */ /* 0x0021620000300800 */
[----:B------:R1:W-:Y:S01]  /*41840*/  STL [R1+0x1398], R36 ;  /* 0x0013982401007387 */ /* 0x0003e20000100800 */
[----:B------:R-:W-:Y:S02]  /*41850*/  IADD3.X R57, R57, UR5, RZ, P6, !PT ;  /* 0x0000000539397c10 */ /* 0x000fe4000b7fe4ff */
[----:B-1----:R0:W5:Y:S01]  /*41860*/  LDL.LU R36, [R1+0x1834] ;  /* 0x0018340001247983 */ /* 0x0021620000300800 */
[----:B------:R1:W-:Y:S01]  /*41870*/  STL [R1+0xa04], R21 ;  /* 0x000a041501007387 */ /* 0x0003e20000100800 */
[----:B------:R-:W-:Y:S02]  /*41880*/  IADD3 R53, P6, R53, UR8, RZ ;  /* 0x0000000835357c10 */ /* 0x000fe4000ffde0ff */
[----:B-1----:R0:W5:Y:S01]  /*41890*/  LDL.LU R21, [R1+0x1830] ;  /* 0x0018300001157983 */ /* 0x0021620000300800 */
[----:B------:R1:W-:Y:S01]  /*418a0*/  STL [R1+0x13a0], R20 ;  /* 0x0013a01401007387 */ /* 0x0003e20000100800 */
[----:B---3--:R-:W-:-:S02]  /*418b0*/  IADD3.X R56, R56, UR5, RZ, P5, !PT ;  /* 0x0000000538387c10 */ /* 0x008fc4000affe4ff */
[----:B-1----:R0:W5:Y:S01]  /*418c0*/  LDL.LU R20, [R1+0x182c] ;  /* 0x00182c0001147983 */ /* 0x0021620000300800 */
[----:B------:R1:W-:Y:S01]  /*418d0*/  STL [R1+0x9fc], R49 ;  /* 0x0009fc3101007387 */ /* 0x0003e20000100800 */
[----:B------:R-:W-:Y:S02]  /*418e0*/  IADD3 R52, P5, R52, UR8, RZ ;  /* 0x0000000834347c10 */ /* 0x000fe4000ffbe0ff */
[----:B-1----:R0:W5:Y:S01]  /*418f0*/  LDL.LU R49, [R1+0x1828] ;  /* 0x0018280001317983 */ /* 0x0021620000300800 */
[----:B------:R1:W-:Y:S01]  /*41900*/  STL [R1+0x13a8], R45 ;  /* 0x0013a82d01007387 */ /* 0x0003e20000100800 */
[----:B------:R-:W-:Y:S02]  /*41910*/  IADD3.X R3, R3, UR5, RZ, P1, !PT ;  /* 0x0000000503037c10 */ /* 0x000fe40008ffe4ff */
        /* <DEDUP_REMOVED lines=10> */
[----:B------:R1:W-:Y:S03]  /*419c0*/  STL [R1+0x13cc], R53 ;  /* 0x0013cc3501007387 */ /* 0x0003e60000100800 */
        /* <DEDUP_REMOVED lines=8> */
[----:B-1----:R-:W2:Y:S01]  /*41a50*/  LDL.LU R0, [R1+0x1804] ;  /* 0x0018040001007983 */ /* 0x002ea20000300800 */
[----:B------:R1:W-:Y:S03]  /*41a60*/  STL [R1+0x9e8], R60 ;  /* 0x0009e83c01007387 */ /* 0x0003e60000100800 */
[----:B-1----:R-:W3:Y:S01]  /*41a70*/  LDL.LU R60, [R1+0x1800] ;  /* 0x00180000013c7983 */ /* 0x002ee20000300800 */
[----:B------:R1:W-:Y:S03]  /*41a80*/  STL [R1+0x13c0], R61 ;  /* 0x0013c03d01007387 */ /* 0x0003e60000100800 */
[----:B-1----:R-:W4:Y:S02]  /*41a90*/  LDL.LU R61, [R1+0x17fc] ;  /* 0x0017fc00013d7983 */ /* 0x002f240000300800 */
[----:B----4-:R-:W-:-:S05]  /*41aa0*/  IADD3.X R61, R61, UR5, RZ, P3, !PT ;  /* 0x000000053d3d7c10 */ /* 0x010fca0009ffe4ff */
[----:B------:R1:W-:Y:S04]  /*41ab0*/  STL [R1+0x9e4], R61 ;  /* 0x0009e43d01007387 */ /* 0x0003e80000100800 */
[----:B-1----:R-:W4:Y:S01]  /*41ac0*/  LDL.LU R61, [R1+0x17f8] ;  /* 0x0017f800013d7983 */ /* 0x002f220000300800 */
[----:B------:R-:W-:Y:S02]  /*41ad0*/  IADD3 R58, P3, R58, UR8, RZ ;  /* 0x000000083a3a7c10 */ /* 0x000fe4000ff7e0ff */
[----:B------:R-:W-:Y:S01]  /*41ae0*/  IADD3.X R59, R59, UR5, RZ, P2, !PT ;  /* 0x000000053b3b7c10 */ /* 0x000fe200097fe4ff */
[----:B------:R-:W-:Y:S01]  /*41af0*/  IADD3 R16, P2, R16, UR8, RZ ;  /* 0x0000000810107c10 */ /* 0x000fe2000ff5e0ff */
[----:B------:R-:W-:Y:S01]  /*41b00*/  IADD3.X R17, R17, UR5, RZ, P6, !PT ;  /* 0x0000000511117c10 */ /* 0x000fe2000b7fe4ff */
[----:B------:R-:W-:Y:S01]  /*41b10*/  IADD3 R18, P6, R18, UR8, RZ ;  /* 0x0000000812127c10 */ /* 0x000fe2000ffde0ff */
[----:B------:R-:W-:Y:S01]  /*41b20*/  STL [R1+0x13bc], R58 ;  /* 0x0013bc3a01007387 */ /* 0x000fe20000100800 */
[----:B------:R-:W-:Y:S01]  /*41b30*/  IADD3.X R19, R19, UR5, RZ, P5, !PT ;  /* 0x0000000513137c10 */ /* 0x000fe2000affe4ff */
[----:B------:R-:W-:Y:S02]  /*41b40*/  STL [R1+0x9e0], R59 ;  /* 0x0009e03b01007387 */ /* 0x000fe40000100800 */
[----:B------:R-:W-:Y:S01]  /*41b50*/  STL [R1+0x13b8], R16 ;  /* 0x0013b81001007387 */ /* 0x000fe20000100800 */
[----:B------:R-:W-:Y:S01]  /*41b60*/  IADD3.X R54, R54, UR5, RZ, P1, !PT ;  /* 0x0000000536367c10 */ /* 0x000fe20008ffe4ff */
[----:B------:R-:W-:Y:S01]  /*41b70*/  STL [R1+0x137c], R17 ;  /* 0x00137c1101007387 */ /* 0x000fe20000100800 */
[----:B------:R-:W-:Y:S01]  /*41b80*/  IADD3.X R55, R55, UR5, RZ, P4, !PT ;  /* 0x0000000537377c10 */ /* 0x000fe2000a7fe4ff */
[----:B------:R-:W-:Y:S02]  /*41b90*/  STL [R1+0x13b4], R18 ;  /* 0x0013b41201007387 */ /* 0x000fe40000100800 */
[----:B------:R-:W-:Y:S01]  /*41ba0*/  STL [R1+0x1384], R19 ;  /* 0x0013841301007387 */ /* 0x000fe20000100800 */
[----:B---3--:R-:W-:-:S02]  /*41bb0*/  IADD3.X R60, R60, UR5, RZ, P2, !PT ;  /* 0x000000053c3c7c10 */ /* 0x008fc400097fe4ff */
[----:B--2---:R-:W-:Y:S02]  /*41bc0*/  IADD3.X R0, R0, UR5, RZ, P6, !PT ;  /* 0x0000000500007c10 */ /* 0x004fe4000b7fe4ff */
[----:B------:R-:W-:-:S04]  /*41bd0*/  LOP3.LUT R5, R5, R4, RZ, 0x3c, !PT ;  /* 0x0000000405057212 */ /* 0x000fc800078e3cff */
[----:B------:R-:W-:-:S04]  /*41be0*/  LOP3.LUT R4, R5, R4, RZ, 0x3c, !PT ;  /* 0x0000000405047212 */ /* 0x000fc800078e3cff */
[----:B------:R-:W-:Y:S02]  /*41bf0*/  LOP3.LUT R5, R5, R4, RZ, 0x3c, !PT ;  /* 0x0000000405057212 */ /* 0x000fe400078e3cff */
[----:B----4-:R-:W-:-:S05]  /*41c00*/  IADD3.X R61, R61, UR5, RZ, P3, !PT ;  /* 0x000000053d3d7c10 */ /* 0x010fca0009ffe4ff */
[----:B------:R1:W-:Y:S01]  /*41c10*/  STL [R1+0x139c], R61 ;  /* 0x00139c3d01007387 */ /* 0x0003e20000100800 */
[----:B------:R-:W-:Y:S03]  /*41c20*/  STL [R1+0x138c], R54 ;  /* 0x00138c3601007387 */ /* 0x000fe60000100800 */
[----:B-1----:R0:W5:Y:S01]  /*41c30*/  LDL.LU R61, [R1+0x17f4] ;  /* 0x0017f400013d7983 */ /* 0x0021620000300800 */
[----:B------:R-:W-:Y:S02]  /*41c40*/  STL [R1+0x1394], R55 ;  /* 0x0013943701007387 */ /* 0x000fe40000100800 */
[----:B------:R1:W-:Y:S02]  /*41c50*/  STL [R1+0x13a4], R60 ;  /* 0x0013a43c01007387 */ /* 0x0003e40000100800 */
[----:B-1----:R0:W5:Y:S01]  /*41c60*/  LDL.LU R60, [R1+0x17f0] ;  /* 0x0017f000013c7983 */ /* 0x0021620000300800 */
[----:B------:R1:W-:Y:S02]  /*41c70*/  STL [R1+0x13ac], R0 ;  /* 0x0013ac0001007387 */ /* 0x0003e40000100800 */
[----:B------:R0:W-:Y:S01]  /*41c80*/  STL.64 [R1+0x968], R4 ;  /* 0x0009680401007387 */ /* 0x0001e20000100a00 */
[----:B-1----:R-:W1:Y:S02]  /*41c90*/  S2R R0, SR_TID.X ;  /* 0x0000000000007919 */ /* 0x002e640000002100 */
[----:B-1----:R-:W-:-:S05]  /*41ca0*/  LOP3.LUT R0, R0, 0x1f, RZ, 0xc0, !PT ;  /* 0x0000001f00007812 */ /* 0x002fca00078ec0ff */
[----:B------:R-:W-:Y:S01]  /*41cb0*/  IMAD.SHL.U32 R0, R0, 0x2, RZ ;  /* 0x0000000200007824 */ /* 0x000fe200078e00ff */
[----:B0-----:R-:W-:Y:S01]  /*41cc0*/  @!P0 CALL.REL.NOINC `(.L_x_2) ;  /* 0x0000001000008944 */ /* 0x001fe20003c00000 */
[----:B------:R-:W-:Y:S05]  /*41cd0*/  BRA `(.L_x_3) ;  /* 0xfffe02d000007947 */ /* 0x000fea000383ffff */
.L_x_2:
[----:B------:R0:W-:Y:S01]  /*41ce0*/  STL [R1+0x18d8], R34 ;  /* 0x0018d82201007387 */ /* 0x0001e20000100800 */
[----:B------:R-:W-:Y:S02]  /*41cf0*/  F2FP.PACK_AB R2, R11, R10 ;  /* 0x0000000a0b02723e */ /* 0x000fe400000000ff */
[----:B------:R-:W-:Y:S01]  /*41d00*/  F2FP.PACK_AB R0, R51, R50 ;  /* 0x000000323300723e */ /* 0x000fe200000000ff */
[----:B------:R-:W-:Y:S01]  /*41d10*/  STL [R1+0x18d4], R35 ;  /* 0x0018d42301007387 */ /* 0x000fe20000100800 */
[----:B-----5:R-:W-:-:S03]  /*41d20*/  F2FP.PACK_AB R3, R47, R46 ;  /* 0x0000002e2f03723e */ /* 0x020fc600000000ff */
[----:B------:R-:W-:Y:S01]  /*41d30*/  STL [R1+0x18d0], R30 ;  /* 0x0018d01e01007387 */ /* 0x000fe20000100800 */
[----:B0-----:R-:W-:-:S03]  /*41d40*/  IMAD.MOV.U32 R34, RZ, RZ, R39 ;  /* 0x000000ffff227224 */ /* 0x001fc600078e0027 */
        /* <DEDUP_REMOVED lines=34> */
[----:B------:R1:W-:Y:S04]  /*41f70*/  STL [R1+0x9d8], R0 ;  /* 0x0009d80001007387 */ /* 0x0003e80000100800 */
[----:B------:R-:W-:Y:S01]  /*41f80*/  STL [R1+0x9d4], R3 ;  /* 0x0009d40301007387 */ /* 0x000fe20000100800 */
[----:B0-----:R-:W-:-:S02]  /*41f90*/  F2FP.PACK_AB R2, R43, R42 ;  /* 0x0000002a2b02723e */ /* 0x001fc400000000ff */
[----:B-1----:R-:W-:-:S03]  /*41fa0*/  F2FP.PACK_AB R0, R9, R8 ;  /* 0x000000080900723e */ /* 0x002fc600000000ff */
[----:B------:R-:W-:Y:S04]  /*41fb0*/  STL [R1+0x9d0], R2 ;  /* 0x0009d00201007387 */ /* 0x000fe80000100800 */
[----:B------:R-:W2:Y:S04]  /*41fc0*/  LDL.LU R35, [R1+0x774] ;  /* 0x0007740001237983 */ /* 0x000ea80000300800 */
[----:B------:R-:W-:Y:S04]  /*41fd0*/  STL [R1+0x95c], R0 ;  /* 0x00095c0001007387 */ /* 0x000fe80000100800 */
[----:B--2---:R0:W-:Y:S04]  /*41fe0*/  STL [R1+0x18dc], R35 ;  /* 0x0018dc2301007387 */ /* 0x0041e80000100800 */
[----:B------:R-:W2:Y:S04]  /*41ff0*/  LDL.LU R30, [R1+0x770] ;  /* 0x00077000011e7983 */ /* 0x000ea80000300800 */
[----:B------:R-:W3:Y:S01]  /*42000*/  LDL.LU R31, [R1+0x784] ;  /* 0x00078400011f7983 */ /* 0x000ee20000300800 */
[----:B0-----:R-:W-:-:S03]  /*42010*/  IMAD.MOV.U32 R35, RZ, RZ, R38 ;  /* 0x000000ffff237224 */ /* 0x001fc600078e0026 */
[----:B------:R-:W3:Y:S04]  /*42020*/  LDL.LU R26, [R1+0x780] ;  /* 0x00078000011a7983 */ /* 0x000ee80000300800 */
[----:B------:R-:W4:Y:S04]  /*42030*/  LDL.LU R27, [R1+0x37c] ;  /* 0x00037c00011b7983 */ /* 0x000f280000300800 */
[----:B------:R-:W4:Y:S04]  /*42040*/  LDL.LU R22, [R1+0x378] ;  /* 0x0003780001167983 */ /* 0x000f280000300800 */
[----:B------:R-:W2:Y:S04]  /*42050*/  LDL.LU R23, [R1+0x5ec] ;  /* 0x0005ec0001177983 */ /* 0x000ea80000300800 */
        /* <DEDUP_REMOVED lines=48> */
[----:B------:R-:W2:Y:S01]  /*42360*/  LDL.LU R47, [R1+0x7a8] ;  /* 0x0007a800012f7983 */ /* 0x000ea20000300800 */
[----:B------:R-:W-:-:S03]  /*42370*/  F2FP.PACK_AB R34, R35, R34 ;  /* 0x000000222322723e */ /* 0x000fc600000000ff */
[----:B------:R-:W2:Y:S04]  /*42380*/  LDL.LU R42, [R1+0x7bc] ;  /* 0x0007bc00012a7983 */ /* 0x000ea80000300800 */
[----:B------:R-:W2:Y:S04]  /*42390*/  LDL.LU R43, [R1+0x7b8] ;  /* 0x0007b800012b7983 */ /* 0x000ea80000300800 */
[----:B------:R-:W2:Y:S04]  /*423a0*/  LDL.LU R38, [R1+0x7cc] ;  /* 0x0007cc0001267983 */ /* 0x000ea80000300800 */
[----:B------:R-:W2:Y:S04]  /*423b0*/  LDL.LU R39, [R1+0x7c8] ;  /* 0x0007c80001277983 */ /* 0x000ea80000300800 */
[----:B------:R-:W2:Y:S04]  /*423c0*/  LDL.LU R35, [R1+0x18dc] ;  /* 0x0018dc0001237983 */ /* 0x000ea80000300800 */
[----:B------:R0:W-:Y:S04]  /*423d0*/  STL [R1+0x958], R34 ;  /* 0x0009582201007387 */ /* 0x0001e80000100800 */
[----:B0-----:R-:W4:Y:S01]  /*423e0*/  LDL.LU R34, [R1+0x18d8] ;  /* 0x0018d80001227983 */ /* 0x001f220000300800 */
[----:B---3--:R-:W-:-:S02]  /*423f0*/  F2FP.PACK_AB R26, R31, R26 ;  /* 0x0000001a1f1a723e */ /* 0x008fc400000000ff */
[----:B--2---:R-:W-:Y:S02]  /*42400*/  F2FP.PACK_AB R30, R35, R30 ;  /* 0x0000001e231e723e */ /* 0x004fe400000000ff */
[----:B------:R-:W2:Y:S04]  /*42410*/  LDL.LU R35, [R1+0x18d4] ;  /* 0x0018d40001237983 */ /* 0x000ea80000300800 */
[----:B------:R0:W-:Y:S04]  /*42420*/  STL [R1+0x954], R30 ;  /* 0x0009541e01007387 */ /* 0x0001e80000100800 */
[----:B0-----:R-:W3:Y:S04]  /*42430*/  LDL.LU R30, [R1+0x18d0] ;  /* 0x0018d000011e7983 */ /* 0x001ee80000300800 */
[----:B------:R-:W3:Y:S01]  /*42440*/  LDL.LU R31, [R1+0x18cc] ;  /* 0x0018cc00011f7983 */ /* 0x000ee20000300800 */
[----:B----4-:R-:W-:-:S02]  /*42450*/  F2FP.PACK_AB R22, R27, R22 ;  /* 0x000000161b16723e */ /* 0x010fc400000000ff */
[----:B------:R-:W-:Y:S01]  /*42460*/  F2FP.PACK_AB R60, R23, R60 ;  /* 0x0000003c173c723e */ /* 0x000fe200000000ff */
[----:B------:R0:W-:Y:S01]  /*42470*/  STL [R1+0x950], R26 ;  /* 0x0009501a01007387 */ /* 0x0001e20000100800 */
[----:B------:R-:W-:Y:S02]  /*42480*/  F2FP.PACK_AB R56, R61, R56 ;  /* 0x000000383d38723e */ /* 0x000fe400000000ff */
[----:B------:R-:W-:Y:S02]  /*42490*/  F2FP.PACK_AB R52, R57, R52 ;  /* 0x000000343934723e */ /* 0x000fe400000000ff */
[----:B------:R-:W-:Y:S01]  /*424a0*/  F2FP.PACK_AB R48, R53, R48 ;  /* 0x000000303530723e */ /* 0x000fe200000000ff */
[----:B0-----:R-:W4:Y:S01]  /*424b0*/  LDL.LU R26, [R1+0x18c8] ;  /* 0x0018c800011a7983 */ /* 0x001f220000300800 */
[----:B------:R-:W-:-:S03]  /*424c0*/  F2FP.PACK_AB R44, R49, R44 ;  /* 0x0000002c312c723e */ /* 0x000fc600000000ff */
[----:B------:R-:W4:Y:S01]  /*424d0*/  LDL.LU R27, [R1+0x18c4] ;  /* 0x0018c400011b7983 */ /* 0x000f220000300800 */
[----:B------:R-:W-:-:S03]  /*424e0*/  F2FP.PACK_AB R40, R45, R40 ;  /* 0x000000282d28723e */ /* 0x000fc600000000ff */
[----:B------:R0:W-:Y:S01]  /*424f0*/  STL [R1+0x94c], R22 ;  /* 0x00094c1601007387 */ /* 0x0001e20000100800 */
[----:B------:R-:W-:Y:S02]  /*42500*/  F2FP.PACK_AB R36, R41, R36 ;  /* 0x000000242924723e */ /* 0x000fe400000000ff */
[----:B------:R-:W-:Y:S02]  /*42510*/  F2FP.PACK_AB R32, R37, R32 ;  /* 0x000000202520723e */ /* 0x000fe400000000ff */
[----:B------:R-:W-:Y:S01]  /*42520*/  F2FP.PACK_AB R6, R33, R6 ;  /* 0x000000062106723e */ /* 0x000fe200000000ff */
[----:B0-----:R-:W4:Y:S04]  /*42530*/  LDL.LU R22, [R1+0x18c0] ;  /* 0x0018c00001167983 */ /* 0x001f280000300800 */
[----:B------:R-:W4:Y:S04]  /*42540*/  LDL.LU R23, [R1+0x18bc] ;  /* 0x0018bc0001177983 */ /* 0x000f280000300800 */
[----:B------:R-:W-:Y:S04]  /*42550*/  STL [R1+0x948], R60 ;  /* 0x0009483c01007387 */ /* 0x000fe80000100800 */
[----:B------:R-:W-:Y:S04]  /*42560*/  STL [R1+0x944], R56 ;  /* 0x0009443801007387 */ /* 0x000fe80000100800 */
[----:B------:R-:W-:Y:S04]  /*42570*/  STL [R1+0x940], R52 ;  /* 0x0009403401007387 */ /* 0x000fe80000100800 */
[----:B------:R-:W-:Y:S01]  /*42580*/  STL [R1+0x93c], R48 ;  /* 0x00093c3001007387 */ /* 0x000fe20000100800 */
[----:B------:R-:W-:-:S03]  /*42590*/  F2FP.PACK_AB R20, R7, R20 ;  /* 0x000000140714723e */ /* 0x000fc600000000ff */
[----:B------:R-:W-:Y:S01]  /*425a0*/  STL [R1+0x938], R44 ;  /* 0x0009382c01007387 */ /* 0x000fe20000100800 */
[----:B------:R-:W-:-:S03]  /*425b0*/  F2FP.PACK_AB R7, R21, R24 ;  /* 0x000000181507723e */ /* 0x000fc600000000ff */
[----:B------:R-:W-:Y:S04]  /*425c0*/  STL [R1+0x934], R40 ;  /* 0x0009342801007387 */ /* 0x000fe80000100800 */
[----:B------:R-:W-:Y:S04]  /*425d0*/  STL [R1+0x930], R36 ;  /* 0x0009302401007387 */ /* 0x000fe80000100800 */
[----:B------:R-:W-:Y:S04]  /*425e0*/  STL [R1+0x91c], R32 ;  /* 0x00091c2001007387 */ /* 0x000fe80000100800 */
[----:B------:R0:W-:Y:S01]  /*425f0*/  STL [R1+0x918], R6 ;  /* 0x0009180601007387 */ /* 0x0001e20000100800 */
[----:B------:R-:W-:-:S03]  /*42600*/  F2FP.PACK_AB R13, R29, R13 ;  /* 0x0000000d1d0d723e */ /* 0x000fc600000000ff */
[----:B------:R-:W-:Y:S01]  /*42610*/  STL [R1+0x914], R20 ;  /* 0x0009141401007387 */ /* 0x000fe20000100800 */
[----:B0-----:R-:W-:-:S03]  /*42620*/  F2FP.PACK_AB R6, R25, R28 ;  /* 0x0000001c1906723e */ /* 0x001fc600000000ff */
[----:B------:R0:W-:Y:S01]  /*42630*/  STL [R1+0x910], R7 ;  /* 0x0009100701007387 */ /* 0x0001e20000100800 */
[----:B------:R-:W-:-:S03]  /*42640*/  F2FP.PACK_AB R0, R0, R2 ;  /* 0x000000020000723e */ /* 0x000fc600000000ff */
[----:B------:R1:W-:Y:S01]  /*42650*/  STL [R1+0x90c], R6 ;  /* 0x00090c0601007387 */ /* 0x0003e20000100800 */
[----:B0-----:R-:W-:-:S03]  /*42660*/  F2FP.PACK_AB R7, R12, R15 ;  /* 0x0000000f0c07723e */ /* 0x001fc600000000ff */
[----:B------:R-:W-:Y:S01]  /*42670*/  STL [R1+0x908], R13 ;  /* 0x0009080d01007387 */ /* 0x000fe20000100800 */
[----:B-1----:R-:W-:Y:S02]  /*42680*/  F2FP.PACK_AB R6, R14, R3 ;  /* 0x000000030e06723e */ /* 0x002fe400000000ff */
[----:B------:R-:W-:Y:S01]  /*42690*/  F2FP.PACK_AB R3, R5, R4 ;  /* 0x000000040503723e */ /* 0x000fe200000000ff */
[----:B------:R-:W-:Y:S01]  /*426a0*/  STL [R1+0x904], R7 ;  /* 0x0009040701007387 */ /* 0x000fe20000100800 */
[----:B------:R-:W-:-:S03]  /*426b0*/  F2FP.PACK_AB R2, R8, R9 ;  /* 0x000000090802723e */ /* 0x000fc600000000ff */
[----:B------:R-:W-:Y:S04]  /*426c0*/  STL [R1+0x900], R6 ;  /* 0x0009000601007387 */ /* 0x000fe80000100800 */
[----:B------:R0:W-:Y:S04]  /*426d0*/  STL [R1+0x78c], R0 ;  /* 0x00078c0001007387 */ /* 0x0001e80000100800 */
[----:B------:R1:W-:Y:S01]  /*426e0*/  STL [R1+0x788], R3 ;  /* 0x0007880301007387 */ /* 0x0003e20000100800 */
[----:B0-----:R-:W-:-:S03]  /*426f0*/  F2FP.PACK_AB R0, R10, R11 ;  /* 0x0000000b0a00723e */ /* 0x001fc600000000ff */
[----:B------:R0:W-:Y:S01]  /*42700*/  STL [R1+0x784], R2 ;  /* 0x0007840201007387 */ /* 0x0001e20000100800 */
[----:B-1----:R-:W-:-:S03]  /*42710*/  F2FP.PACK_AB R3, R58, R59 ;  /* 0x0000003b3a03723e */ /* 0x002fc600000000ff */
[----:B------:R1:W-:Y:S04]  /*42720*/  STL [R1+0x780], R0 ;  /* 0x0007800001007387 */ /* 0x0003e80000100800 */
[----:B------:R1:W-:Y:S01]  /*42730*/  STL [R1+0x77c], R3 ;  /* 0x00077c0301007387 */ /* 0x0003e20000100800 */
[----:B0-----:R-:W-:Y:S02]  /*42740*/  F2FP.PACK_AB R2, R16, R17 ;  /* 0x000000111002723e */ /* 0x001fe400000000ff */
[----:B-1----:R-:W-:-:S03]  /*42750*/  F2FP.PACK_AB R0, R18, R19 ;  /* 0x000000131200723e */ /* 0x002fc600000000ff */
[----:B------:R0:W-:Y:S01]  /*42760*/  STL [R1+0x778], R2 ;  /* 0x0007780201007387 */ /* 0x0001e20000100800 */
[----:B------:R-:W-:-:S03]  /*42770*/  F2FP.PACK_AB R3, R54, R55 ;  /* 0x000000373603723e */ /* 0x000fc600000000ff */
        /* <DEDUP_REMOVED lines=8> */
[----:B0-----:R-:W-:-:S05]  /*42800*/  F2FP.PACK_AB R2, R38, R39 ;  /* 0x000000272602723e */ /* 0x001fca00000000ff */
[----:B------:R4:W-:Y:S01]  /*42810*/  STL [R1+0x760], R2 ;  /* 0x0007600201007387 */ /* 0x0009e20000100800 */
[----:B--2---:R-:W-:-:S05]  /*42820*/  F2FP.PACK_AB R0, R35, R34 ;  /* 0x000000222300723e */ /* 0x004fca00000000ff */
[----:B------:R0:W-:Y:S01]  /*42830*/  STL [R1+0x60c], R0 ;  /* 0x00060c0001007387 */ /* 0x0001e20000100800 */
[----:B---3--:R-:W-:-:S05]  /*42840*/  F2FP.PACK_AB R3, R31, R30 ;  /* 0x0000001e1f03723e */ /* 0x008fca00000000ff */
[----:B------:R-:W-:Y:S04]  /*42850*/  STL [R1+0x608], R3 ;  /* 0x0006080301007387 */ /* 0x000fe80000100800 */
[----:B------:R-:W2:Y:S01]  /*42860*/  LDL.LU R60, [R1+0x628] ;  /* 0x00062800013c7983 */ /* 0x000ea20000300800 */
[----:B----4-:R-:W-:-:S05]  /*42870*/  F2FP.PACK_AB R2, R27, R26 ;  /* 0x0000001a1b02723e */ /* 0x010fca00000000ff */
[----:B------:R-:W-:Y:S01]  /*42880*/  STL [R1+0x604], R2 ;  /* 0x0006040201007387 */ /* 0x000fe20000100800 */
[----:B0-----:R-:W-:-:S03]  /*42890*/  F2FP.PACK_AB R0, R23, R22 ;  /* 0x000000161700723e */ /* 0x001fc600000000ff */
[----:B--2---:R0:W-:Y:S04]  /*428a0*/  STL [R1+0x18b4], R60 ;  /* 0x0018b43c01007387 */ /* 0x0041e80000100800 */
[----:B------:R-:W-:Y:S04]  /*428b0*/  STL [R1+0x600], R0 ;  /* 0x0006000001007387 */ /* 0x000fe80000100800 */
[----:B0-----:R-:W2:Y:S04]  /*428c0*/  LDL.LU R60, [R1+0x618] ;  /* 0x00061800013c7983 */ /* 0x001ea80000300800 */
[----:B------:R-:W3:Y:S04]  /*428d0*/  LDL.LU R61, [R1+0x63c] ;  /* 0x00063c00013d7983 */ /* 0x000ee80000300800 */
[----:B---3--:R0:W-:Y:S04]  /*428e0*/  STL [R1+0x18b0], R61 ;  /* 0x0018b03d01007387 */ /* 0x0081e80000100800 */
[----:B0-----:R-:W3:Y:S04]  /*428f0*/  LDL.LU R61, [R1+0x62c] ;  /* 0x00062c00013d7983 */ /* 0x001ee80000300800 */
[----:B---3--:R0:W-:Y:S04]  /*42900*/  STL [R1+0x18b8], R61 ;  /* 0x0018b83d01007387 */ /* 0x0081e80000100800 */
[----:B0-----:R-:W2:Y:S04]  /*42910*/  LDL.LU R61, [R1+0x61c] ;  /* 0x00061c00013d7983 */ /* 0x001ea80000300800 */
[----:B------:R-:W3:Y:S04]  /*42920*/  LDL.LU R56, [R1+0x638] ;  /* 0x0006380001387983 */ /* 0x000ee80000300800 */
[----:B------:R-:W4:Y:S04]  /*42930*/  LDL.LU R57, [R1+0x64c] ;  /* 0x00064c0001397983 */ /* 0x000f280000300800 */
[----:B------:R-:W4:Y:S04]  /*42940*/  LDL.LU R52, [R1+0x648] ;  /* 0x0006480001347983 */ /* 0x000f280000300800 */
[----:B------:R-:W3:Y:S04]  /*42950*/  LDL.LU R53, [R1+0x614] ;  /* 0x0006140001357983 */ /* 0x000ee80000300800 */
        /* <DEDUP_REMOVED lines=54> */
[----:B------:R-:W3:Y:S01]  /*42cc0*/  LDL.LU R23, [R1+0x800] ;  /* 0x0008000001177983 */ /* 0x000ee20000300800 */
[----:B--2---:R-:W-:-:S03]  /*42cd0*/  F2FP.PACK_AB R60, R61, R60 ;  /* 0x0000003c3d3c723e */ /* 0x004fc600000000ff */
[----:B------:R-:W2:Y:S04]  /*42ce0*/  LDL.LU R61, [R1+0x18b8] ;  /* 0x0018b800013d7983 */ /* 0x000ea80000300800 */
[----:B------:R0:W-:Y:S04]  /*42cf0*/  STL [R1+0x5fc], R60 ;  /* 0x0005fc3c01007387 */ /* 0x0001e80000100800 */
[----:B0-----:R-:W2:Y:S02]  /*42d00*/  LDL.LU R60, [R1+0x18b4] ;  /* 0x0018b400013c7983 */ /* 0x001ea40000300800 */
[----:B--2---:R-:W-:-:S02]  /*42d10*/  F2FP.PACK_AB R60, R61, R60 ;  /* 0x0000003c3d3c723e */ /* 0x004fc400000000ff */
[----:B------:R-:W2:Y:S01]  /*42d20*/  LDL.LU R61, [R1+0x18b0] ;  /* 0x0018b000013d7983 */ /* 0x000ea20000300800 */
[----:B----4-:R-:W-:Y:S02]  /*42d30*/  F2FP.PACK_AB R52, R57, R52 ;  /* 0x000000343934723e */ /* 0x010fe400000000ff */
[----:B---3--:R-:W-:Y:S01]  /*42d40*/  F2FP.PACK_AB R48, R53, R48 ;  /* 0x000000303530723e */ /* 0x008fe200000000ff */
[----:B------:R-:W-:Y:S01]  /*42d50*/  STL [R1+0x5f8], R60 ;  /* 0x0005f83c01007387 */ /* 0x000fe20000100800 */
[----:B------:R-:W-:Y:S02]  /*42d60*/  F2FP.PACK_AB R44, R49, R44 ;  /* 0x0000002c312c723e */ /* 0x000fe400000000ff */
[----:B------:R-:W-:Y:S02]  /*42d70*/  F2FP.PACK_AB R40, R45, R40 ;  /* 0x000000282d28723e */ /* 0x000fe400000000ff */
[----:B------:R-:W-:Y:S02]  /*42d80*/  F2FP.PACK_AB R36, R41, R36 ;  /* 0x000000242924723e */ /* 0x000fe400000000ff */
[----:B------:R-:W-:-:S02]  /*42d90*/  F2FP.PACK_AB R32, R37, R32 ;  /* 0x000000202520723e */ /* 0x000fc400000000ff */
[----:B------:R-:W-:Y:S02]  /*42da0*/  F2FP.PACK_AB R6, R33, R6 ;  /* 0x000000062106723e */ /* 0x000fe400000000ff */
[----:B------:R-:W-:Y:S02]  /*42db0*/  F2FP.PACK_AB R20, R7, R20 ;  /* 0x000000140714723e */ /* 0x000fe400000000ff */
[----:B------:R-:W-:Y:S02]  /*42dc0*/  F2FP.PACK_AB R7, R21, R24 ;  /* 0x000000181507723e */ /* 0x000fe400000000ff */
[----:B------:R-:W-:Y:S02]  /*42dd0*/  F2FP.PACK_AB R13, R29, R13 ;  /* 0x0000000d1d0d723e */ /* 0x000fe400000000ff */
[----:B------:R-:W-:Y:S02]  /*42de0*/  F2FP.PACK_AB R0, R0, R2 ;  /* 0x000000020000723e */ /* 0x000fe400000000ff */
[----:B------:R-:W-:-:S02]  /*42df0*/  F2FP.PACK_AB R2, R8, R9 ;  /* 0x000000090802723e */ /* 0x000fc400000000ff */
[----:B--2---:R-:W-:-:S05]  /*42e00*/  F2FP.PACK_AB R56, R61, R56 ;  /* 0x000000383d38723e */ /* 0x004fca00000000ff */
        /* <DEDUP_REMOVED lines=8> */
[----:B------:R-:W-:Y:S01]  /*42e90*/  STL [R1+0x5d4], R20 ;  /* 0x0005d41401007387 */ /* 0x000fe20000100800 */
[----:B0-----:R-:W-:-:S03]  /*42ea0*/  F2FP.PACK_AB R6, R25, R28 ;  /* 0x0000001c1906723e */ /* 0x001fc600000000ff */
[----:B------:R0:W-:Y:S04]  /*42eb0*/  STL [R1+0x5d0], R7 ;  /* 0x0005d00701007387 */ /* 0x0001e80000100800 */
[----:B------:R1:W-:Y:S01]  /*42ec0*/  STL [R1+0x43c], R6 ;  /* 0x00043c0601007387 */ /* 0x0003e20000100800 */
[----:B0-----:R-:W-:-:S03]  /*42ed0*/  F2FP.PACK_AB R7, R12, R15 ;  /* 0x0000000f0c07723e */ /* 0x001fc600000000ff */
[----:B------:R-:W-:Y:S01]  /*42ee0*/  STL [R1+0x438], R13 ;  /* 0x0004380d01007387 */ /* 0x000fe20000100800 */
[----:B-1----:R-:W-:Y:S02]  /*42ef0*/  F2FP.PACK_AB R6, R14, R3 ;  /* 0x000000030e06723e */ /* 0x002fe400000000ff */
[----:B------:R-:W-:Y:S01]  /*42f00*/  F2FP.PACK_AB R3, R5, R4 ;  /* 0x000000040503723e */ /* 0x000fe200000000ff */
[----:B------:R-:W-:Y:S04]  /*42f10*/  STL [R1+0x434], R7 ;  /* 0x0004340701007387 */ /* 0x000fe80000100800 */
        /* <DEDUP_REMOVED lines=11> */
[----:B--2---:R-:W-:-:S03]  /*42fd0*/  F2FP.PACK_AB R3, R54, R55 ;  /* 0x000000373603723e */ /* 0x004fc600000000ff */
        /* <DEDUP_REMOVED lines=13> */
[----:B------:R-:W-:Y:S04]  /*430b0*/  STL [R1+0x3f8], R3 ;  /* 0x0003f80301007387 */ /* 0x000fe80000100800 */
[----:B------:R-:W2:Y:S01]  /*430c0*/  LDL.LU R60, [R1+0x668] ;  /* 0x00066800013c7983 */ /* 0x000ea20000300800 */
[----:B0-----:R-:W-:Y:S02]  /*430d0*/  F2FP.PACK_AB R2, R26, R27 ;  /* 0x0000001b1a02723e */ /* 0x001fe400000000ff */
[----:B-1----:R-:W-:-:S03]  /*430e0*/  F2FP.PACK_AB R0, R22, R23 ;  /* 0x000000171600723e */ /* 0x002fc600000000ff */
[----:B------:R-:W-:Y:S04]  /*430f0*/  STL [R1+0x3f4], R2 ;  /* 0x0003f40201007387 */ /* 0x000fe80000100800 */
        /* <DEDUP_REMOVED lines=240> */
[----:B------:R1:W-:Y:S04]  /*44000*/  STL [R1+0x138], R3 ;  /* 0x0001380301007387 */ /* 0x0003e80000100800 */
[----:B------:R2:W-:Y:S01]  /*44010*/  STL [R1+0x134], R2 ;  /* 0x0001340201007387 */ /* 0x0005e20000100800 */
[----:B0-----:R-:W-:-:S02]  /*44020*/  F2FP.PACK_AB R0, R10, R11 ;  /* 0x0000000b0a00723e */ /* 0x001fc400000000ff */
        /* <DEDUP_REMOVED lines=21> */
[----:B------:R-:W-:Y:S04]  /*44180*/  STL [R1+0x108], R3 ;  /* 0x0001080301007387 */ /* 0x000fe80000100800 */
[----:B------:R-:W2:Y:S04]  /*44190*/  LDL.LU R60, [R1+0x6d8] ;  /* 0x0006d800013c7983 */ /* 0x000ea80000300800 */
[----:B------:R-:W-:Y:S04]  /*441a0*/  STL [R1+0x104], R2 ;  /* 0x0001040201007387 */ /* 0x000fe80000100800 */
[----:B------:R-:W3:Y:S01]  /*441b0*/  LDL.LU R61, [R1+0x6ec] ;  /* 0x0006ec00013d7983 */ /* 0x000ee20000300800 */
[----:B0-----:R-:W-:-:S05]  /*441c0*/  F2FP.PACK_AB R0, R22, R23 ;  /* 0x000000171600723e */ /* 0x001fca00000000ff */
[----:B------:R-:W-:Y:S04]  /*441d0*/  STL [R1+0x100], R0 ;  /* 0x0001000001007387 */ /* 0x000fe80000100800 */
        /* <DEDUP_REMOVED lines=63> */
[----:B------:R-:W-:Y:S01]  /*445d0*/  STL [R1+0xfc], R60 ;  /* 0x0000fc3c01007387 */ /* 0x000fe20000100800 */
[----:B----4-:R-:W-:Y:S02]  /*445e0*/  F2FP.PACK_AB R52, R57, R52 ;  /* 0x000000343934723e */ /* 0x010fe400000000ff */
[----:B---3--:R-:W-:Y:S02]  /*445f0*/  F2FP.PACK_AB R48, R53, R48 ;  /* 0x000000303530723e */ /* 0x008fe400000000ff */
        /* <DEDUP_REMOVED lines=8> */
[----:B------:R-:W-:Y:S02]  /*44680*/  F2FP.PACK_AB R0, R0, R2 ;  /* 0x000000020000723e */ /* 0x000fe400000000ff */
[----:B------:R-:W-:Y:S02]  /*44690*/  F2FP.PACK_AB R2, R8, R9 ;  /* 0x000000090802723e */ /* 0x000fe400000000ff */
        /* <DEDUP_REMOVED lines=113> */
[----:B------:R0:W-:Y:S01]  /*44db0*/  STL [R1+0x80], R14 ;  /* 0x0000800e01007387 */ /* 0x0001e20000100800 */
[----:B----4-:R-:W-:-:S03]  /*44dc0*/  F2FP.PACK_AB R29, R13, R29 ;  /* 0x0000001d0d1d723e */ /* 0x010fc600000000ff */
[----:B0-----:R-:W4:Y:S01]  /*44dd0*/  LDL.LU R14, [R1+0x188c] ;  /* 0x00188c00010e7983 */ /* 0x001f220000300800 */
[----:B---3--:R-:W-:Y:S02]  /*44de0*/  F2FP.PACK_AB R25, R28, R25 ;  /* 0x000000191c19723e */ /* 0x008fe400000000ff */
[----:B------:R-:W-:Y:S02]  /*44df0*/  F2FP.PACK_AB R21, R24, R21 ;  /* 0x000000151815723e */ /* 0x000fe400000000ff */
[----:B------:R-:W-:Y:S02]  /*44e00*/  F2FP.PACK_AB R7, R20, R7 ;  /* 0x000000071407723e */ /* 0x000fe400000000ff */
[----:B--2---:R-:W-:Y:S02]  /*44e10*/  F2FP.PACK_AB R12, R15, R12 ;  /* 0x0000000c0f0c723e */ /* 0x004fe400000000ff */
[----:B------:R-:W4:Y:S04]  /*44e20*/  LDL.LU R15, [R1+0x1888] ;  /* 0x00188800010f7983 */ /* 0x000f280000300800 */
[----:B------:R0:W-:Y:S04]  /*44e30*/  STL [R1+0x7c], R12 ;  /* 0x00007c0c01007387 */ /* 0x0001e80000100800 */
[----:B0-----:R-:W2:Y:S04]  /*44e40*/  LDL.LU R12, [R1+0x1884] ;  /* 0x00188400010c7983 */ /* 0x001ea80000300800 */
[----:B------:R-:W2:Y:S04]  /*44e50*/  LDL.LU R13, [R1+0x1880] ;  /* 0x00188000010d7983 */ /* 0x000ea80000300800 */
[----:B------:R0:W-:Y:S01]  /*44e60*/  STL [R1+0x78], R29 ;  /* 0x0000781d01007387 */ /* 0x0001e20000100800 */
[----:B------:R-:W-:-:S02]  /*44e70*/  F2FP.PACK_AB R60, R60, R61 ;  /* 0x0000003d3c3c723e */ /* 0x000fc400000000ff */
[----:B------:R-:W-:Y:S01]  /*44e80*/  F2FP.PACK_AB R56, R56, R57 ;  /* 0x000000393838723e */ /* 0x000fe200000000ff */
[----:B0-----:R-:W3:Y:S04]  /*44e90*/  LDL.LU R29, [R1+0x187c] ;  /* 0x00187c00011d7983 */ /* 0x001ee80000300800 */
[----:B------:R-:W3:Y:S04]  /*44ea0*/  LDL.LU R28, [R1+0x1878] ;  /* 0x00187800011c7983 */ /* 0x000ee80000300800 */
[----:B------:R0:W-:Y:S01]  /*44eb0*/  STL [R1+0x74], R25 ;  /* 0x0000741901007387 */ /* 0x0001e20000100800 */
[----:B------:R-:W-:-:S02]  /*44ec0*/  F2FP.PACK_AB R52, R52, R53 ;  /* 0x000000353434723e */ /* 0x000fc400000000ff */
[----:B------:R-:W-:Y:S01]  /*44ed0*/  F2FP.PACK_AB R48, R48, R49 ;  /* 0x000000313030723e */ /* 0x000fe200000000ff */
[----:B0-----:R-:W3:Y:S04]  /*44ee0*/  LDL.LU R25, [R1+0x1874] ;  /* 0x0018740001197983 */ /* 0x001ee80000300800 */
[----:B------:R-:W3:Y:S04]  /*44ef0*/  LDL.LU R24, [R1+0x1870] ;  /* 0x0018700001187983 */ /* 0x000ee80000300800 */
[----:B------:R0:W-:Y:S01]  /*44f00*/  STL [R1+0x70], R21 ;  /* 0x0000701501007387 */ /* 0x0001e20000100800 */
[----:B------:R-:W-:-:S02]  /*44f10*/  F2FP.PACK_AB R44, R44, R45 ;  /* 0x0000002d2c2c723e */ /* 0x000fc400000000ff */
[----:B------:R-:W-:Y:S02]  /*44f20*/  F2FP.PACK_AB R40, R40, R41 ;  /* 0x000000292828723e */ /* 0x000fe400000000ff */
        /* <DEDUP_REMOVED lines=8> */
[----:B------:R-:W-:Y:S04]  /*44fb0*/  STL [R1+0x68], R60 ;  /* 0x0000683c01007387 */ /* 0x000fe80000100800 */
[----:B------:R-:W-:Y:S04]  /*44fc0*/  STL [R1+0x64], R56 ;  /* 0x0000643801007387 */ /* 0x000fe80000100800 */
[----:B------:R-:W-:Y:S01]  /*44fd0*/  STL [R1+0x60], R52 ;  /* 0x0000603401007387 */ /* 0x000fe20000100800 */
[----:B------:R-:W-:-:S03]  /*44fe0*/  F2FP.PACK_AB R2, R5, R4 ;  /* 0x000000040502723e */ /* 0x000fc600000000ff */
[----:B------:R-:W-:Y:S04]  /*44ff0*/  STL [R1+0x5c], R48 ;  /* 0x00005c3001007387 */ /* 0x000fe80000100800 */
[----:B------:R-:W-:Y:S01]  /*45000*/  STL [R1+0x58], R44 ;  /* 0x0000582c01007387 */ /* 0x000fe20000100800 */
[----:B------:R-:W-:-:S03]  /*45010*/  F2FP.PACK_AB R0, R8, R9 ;  /* 0x000000090800723e */ /* 0x000fc600000000ff */
[----:B------:R-:W-:Y:S04]  /*45020*/  STL [R1+0x54], R40 ;  /* 0x0000542801007387 */ /* 0x000fe80000100800 */
[----:B------:R-:W-:Y:S04]  /*45030*/  STL [R1+0x50], R36 ;  /* 0x0000502401007387 */ /* 0x000fe80000100800 */
[----:B------:R-:W-:Y:S04]  /*45040*/  STL [R1+0x4c], R32 ;  /* 0x00004c2001007387 */ /* 0x000fe80000100800 */
[----:B------:R-:W-:Y:S04]  /*45050*/  STL [R1+0x48], R6 ;  /* 0x0000480601007387 */ /* 0x000fe80000100800 */
[----:B------:R0:W-:Y:S04]  /*45060*/  STL [R1+0x44], R3 ;  /* 0x0000440301007387 */ /* 0x0001e80000100800 */
[----:B------:R1:W-:Y:S01]  /*45070*/  STL [R1+0x40], R2 ;  /* 0x0000400201007387 */ /* 0x0003e20000100800 */
[----:B0-----:R-:W-:-:S03]  /*45080*/  F2FP.PACK_AB R3, R10, R11 ;  /* 0x0000000b0a03723e */ /* 0x001fc600000000ff */
[----:B------:R0:W-:Y:S01]  /*45090*/  STL [R1+0x3c], R0 ;  /* 0x00003c0001007387 */ /* 0x0001e20000100800 */
[----:B-1----:R-:W-:-:S03]  /*450a0*/  F2FP.PACK_AB R2, R58, R59 ;  /* 0x0000003b3a02723e */ /* 0x002fc600000000ff */
        /* <DEDUP_REMOVED lines=22> */
[----:B------:R2:W-:Y:S04]  /*45210*/  STL [R1+0xc], R0 ;  /* 0x00000c0001007387 */ /* 0x0005e80000100800 */
[----:B------:R0:W-:Y:S04]  /*45220*/  STL [R1+0x8], R3 ;  /* 0x0000080301007387 */ /* 0x0001e80000100800 */
[----:B------:R-:W3:Y:S01]  /*45230*/  LDL.LU R36, [R1+0x75c] ;  /* 0x00075c0001247983 */ /* 0x000ee20000300800 */
[----:B----4-:R-:W-:-:S05]  /*45240*/  F2FP.PACK_AB R2, R15, R14 ;  /* 0x0000000e0f02723e */ /* 0x010fca00000000ff */
[----:B------:R-:W-:Y:S04]  /*45250*/  STL [R1+0x4], R2 ;  /* 0x0000040201007387 */ /* 0x000fe80000100800 */
[----:B------:R-:W3:Y:S01]  /*45260*/  LDL.LU R31, [R1+0x758] ;  /* 0x00075800011f7983 */ /* 0x000ee20000300800 */
[----:B--2---:R-:W-:-:S05]  /*45270*/  F2FP.PACK_AB R0, R13, R12 ;  /* 0x0000000c0d00723e */ /* 0x004fca00000000ff */
[----:B------:R1:W-:Y:S04]  /*45280*/  STL [R1], R0 ;  /* 0x0000000001007387 */ /* 0x0003e80000100800 */
[----:B------:R-:W2:Y:S04]  /*45290*/  LDL.LU R37, [R1+0x58c] ;  /* 0x00058c0001257983 */ /* 0x000ea80000300800 */
[----:B------:R-:W2:Y:S04]  /*452a0*/  LDL.LU R30, [R1+0x588] ;  /* 0x00058800011e7983 */ /* 0x000ea80000300800 */
[----:B------:R-:W4:Y:S04]  /*452b0*/  LDL.LU R32, [R1+0x59c] ;  /* 0x00059c0001207983 */ /* 0x000f280000300800 */
[----:B------:R-:W4:Y:S04]  /*452c0*/  LDL.LU R33, [R1+0x5ac] ;  /* 0x0005ac0001217983 */ /* 0x000f280000300800 */
[----:B------:R-:W4:Y:S04]  /*452d0*/  LDL.LU R6, [R1+0x754] ;  /* 0x0007540001067983 */ /* 0x000f280000300800 */
[----:B------:R-:W4:Y:S04]  /*452e0*/  LDL.LU R27, [R1+0x750] ;  /* 0x00075000011b7983 */ /* 0x000f280000300800 */
[----:B0-----:R-:W4:Y:S04]  /*452f0*/  LDL.LU R3, [R1+0x584] ;  /* 0x0005840001037983 */ /* 0x001f280000300800 */
[----:B------:R-:W4:Y:S04]  /*45300*/  LDL.LU R26, [R1+0x580] ;  /* 0x00058000011a7983 */ /* 0x000f280000300800 */
        /* <DEDUP_REMOVED lines=32> */
[----:B---3--:R-:W-:-:S05]  /*45510*/  F2FP.PACK_AB R31, R36, R31 ;  /* 0x0000001f241f723e */ /* 0x008fca00000000ff */
[----:B------:R-:W-:Y:S01]  /*45520*/  STL [R1+0x1810], R31 ;  /* 0x0018101f01007387 */ /* 0x000fe20000100800 */
[----:B--2---:R-:W-:Y:S02]  /*45530*/  F2FP.PACK_AB R30, R37, R30 ;  /* 0x0000001e251e723e */ /* 0x004fe400000000ff */
[----:B----4-:R-:W-:-:S03]  /*45540*/  F2FP.PACK_AB R29, R32, R29 ;  /* 0x0000001d201d723e */ /* 0x010fc600000000ff */
[----:B------:R-:W-:Y:S01]  /*45550*/  STL [R1+0x1814], R30 ;  /* 0x0018141e01007387 */ /* 0x000fe20000100800 */
[----:B------:R-:W-:-:S03]  /*45560*/  F2FP.PACK_AB R28, R33, R28 ;  /* 0x0000001c211c723e */ /* 0x000fc600000000ff */
        /* <DEDUP_REMOVED lines=16> */
[----:B------:R-:W-:Y:S04]  /*45670*/  STL [R1+0x1858], R21 ;  /* 0x0018581501007387 */ /* 0x000fe80000100800 */
[----:B------:R0:W-:Y:S04]  /*45680*/  STL [R1+0x185c], R20 ;  /* 0x00185c1401007387 */ /* 0x0001e80000100800 */
[----:B------:R-:W2:Y:S04]  /*45690*/  LDL.LU R6, [R1+0x8ec] ;  /* 0x0008ec0001067983 */ /* 0x000ea80000300800 */
[----:B0-----:R-:W3:Y:S04]  /*456a0*/  LDL.LU R20, [R1+0x8fc] ;  /* 0x0008fc0001147983 */ /* 0x001ee80000300800 */
[----:B------:R-:W4:Y:S04]  /*456b0*/  LDL.LU R21, [R1+0x16c] ;  /* 0x00016c0001157983 */ /* 0x000f280000300800 */
[----:B------:R-:W4:Y:S04]  /*456c0*/  LDL.LU R5, [R1+0x168] ;  /* 0x0001680001057983 */ /* 0x000f280000300800 */
[----:B------:R-:W3:Y:S04]  /*456d0*/  LDL.LU R22, [R1+0x17c] ;  /* 0x00017c0001167983 */ /* 0x000ee80000300800 */
[----:B------:R-:W3:Y:S04]  /*456e0*/  LDL.LU R4, [R1+0x178] ;  /* 0x0001780001047983 */ /* 0x000ee80000300800 */
[----:B------:R-:W3:Y:S01]  /*456f0*/  LDL.LU R23, [R1+0x8e4] ;  /* 0x0008e40001177983 */ /* 0x000ee20000300800 */
        /* <DEDUP_REMOVED lines=45> */
[----:B------:R-:W-:-:S03]  /*459d0*/  F2FP.PACK_AB R17, R58, R17 ;  /* 0x000000113a11723e */ /* 0x000fc600000000ff */
        /* <DEDUP_REMOVED lines=8> */
[----:B------:R-:W2:Y:S01]  /*45a60*/  LDL.LU R6, [R1+0x1860] ;  /* 0x0018600001067983 */ /* 0x000ea20000300800 */
[----:B----4-:R-:W-:Y:S02]  /*45a70*/  F2FP.PACK_AB R5, R21, R5 ;  /* 0x000000051505723e */ /* 0x010fe400000000ff */
[----:B---3--:R-:W-:Y:S02]  /*45a80*/  F2FP.PACK_AB R4, R22, R4 ;  /* 0x000000041604723e */ /* 0x008fe400000000ff */
[----:B------:R-:W-:Y:S02]  /*45a90*/  F2FP.PACK_AB R35, R23, R35 ;  /* 0x000000231723723e */ /* 0x000fe400000000ff */
[----:B------:R-:W-:Y:S02]  /*45aa0*/  F2FP.PACK_AB R34, R33, R34 ;  /* 0x000000222122723e */ /* 0x000fe400000000ff */
[----:B--2---:R-:W-:Y:S02]  /*45ab0*/  F2FP.PACK_AB R6, R20, R6 ;  /* 0x000000061406723e */ /* 0x004fe400000000ff */
[----:B------:R0:W5:Y:S04]  /*45ac0*/  LDL.LU R20, [R1+0x185c] ;  /* 0x00185c0001147983 */ /* 0x0001680000300800 */
[----:B------:R0:W5:Y:S04]  /*45ad0*/  LDL.LU R21, [R1+0x1858] ;  /* 0x0018580001157983 */ /* 0x0001680000300800 */
[----:B------:R0:W5:Y:S04]  /*45ae0*/  LDL.LU R22, [R1+0x1854] ;  /* 0x0018540001167983 */ /* 0x0001680000300800 */
[----:B------:R0:W5:Y:S04]  /*45af0*/  LDL.LU R23, [R1+0x1850] ;  /* 0x0018500001177983 */ /* 0x0001680000300800 */
[----:B------:R-:W2:Y:S02]  /*45b00*/  LDL.LU R33, [R1+0x184c] ;  /* 0x00184c0001217983 */ /* 0x000ea40000300800 */
[----:B--2---:R-:W-:-:S02]  /*45b10*/  F2FP.PACK_AB R33, R32, R33 ;  /* 0x000000212021723e */ /* 0x004fc400000000ff */
[----:B------:R-:W2:Y:S01]  /*45b20*/  LDL.LU R32, [R1+0x1848] ;  /* 0x0018480001207983 */ /* 0x000ea20000300800 */
[----:B------:R-:W-:Y:S02]  /*45b30*/  F2FP.PACK_AB R39, R25, R39 ;  /* 0x000000271927723e */ /* 0x000fe400000000ff */
[----:B------:R-:W-:Y:S02]  /*45b40*/  F2FP.PACK_AB R38, R37, R38 ;  /* 0x000000262526723e */ /* 0x000fe400000000ff */
[----:B--2---:R-:W-:Y:S02]  /*45b50*/  F2FP.PACK_AB R32, R24, R32 ;  /* 0x000000201820723e */ /* 0x004fe400000000ff */
        /* <DEDUP_REMOVED lines=30> */
[----:B--2---:R-:W-:Y:S02]  /*45d40*/  F2FP.PACK_AB R48, R53, R48 ;  /* 0x000000303530723e */ /* 0x004fe400000000ff */
[----:B------:R-:W2:Y:S04]  /*45d50*/  LDL.LU R53, [R1+0x1804] ;  /* 0x0018040001357983 */ /* 0x000ea80000300800 */
[----:B------:R-:W3:Y:S01]  /*45d60*/  LDL.LU R52, [R1+0x1800] ;  /* 0x0018000001347983 */ /* 0x000ee20000300800 */
[----:B------:R-:W-:-:S03]  /*45d70*/  F2FP.PACK_AB R54, R57, R54 ;  /* 0x000000363936723e */ /* 0x000fc600000000ff */
[----:B------:R-:W4:Y:S01]  /*45d80*/  LDL.LU R57, [R1+0x17fc] ;  /* 0x0017fc0001397983 */ /* 0x000f220000300800 */
[----:B------:R-:W-:Y:S02]  /*45d90*/  F2FP.PACK_AB R59, R60, R59 ;  /* 0x0000003b3c3b723e */ /* 0x000fe400000000ff */
[----:B--2---:R-:W-:Y:S02]  /*45da0*/  F2FP.PACK_AB R53, R56, R53 ;  /* 0x000000353835723e */ /* 0x004fe400000000ff */
[----:B------:R-:W2:Y:S01]  /*45db0*/  LDL.LU R56, [R1+0x17f8] ;  /* 0x0017f80001387983 */ /* 0x000ea20000300800 */
[----:B---3--:R-:W-:-:S03]  /*45dc0*/  F2FP.PACK_AB R52, R61, R52 ;  /* 0x000000343d34723e */ /* 0x008fc600000000ff */
[----:B------:R0:W5:Y:S04]  /*45dd0*/  LDL.LU R61, [R1+0x17f4] ;  /* 0x0017f400013d7983 */ /* 0x0001680000300800 */
[----:B------:R0:W5:Y:S01]  /*45de0*/  LDL.LU R60, [R1+0x17f0] ;  /* 0x0017f000013c7983 */ /* 0x0001620000300800 */
[----:B------:R-:W-:Y:S02]  /*45df0*/  F2FP.PACK_AB R58, R3, R58 ;  /* 0x0000003a033a723e */ /* 0x000fe400000000ff */
[----:B----4-:R-:W-:Y:S02]  /*45e00*/  F2FP.PACK_AB R57, R0, R57 ;  /* 0x000000390039723e */ /* 0x010fe400000000ff */
[----:B--2---:R-:W-:Y:S02]  /*45e10*/  F2FP.PACK_AB R56, R2, R56 ;  /* 0x000000380238723e */ /* 0x004fe400000000ff */
.L_x_1:
[----:B0-----:R-:W2:Y:S04]  /*45e20*/  LDL.LU R2, [R1+0x13f4] ;  /* 0x0013f40001027983 */ /* 0x001ea80000300800 */
[----:B------:R-:W3:Y:S04]  /*45e30*/  LDL.LU R0, [R1+0x13f0] ;  /* 0x0013f00001007983 */ /* 0x000ee80000300800 */
[----:B------:R-:W0:Y:S04]  /*45e40*/  S2R R3, SR_TID.X ;  /* 0x0000000000037919 */ /* 0x000e280000002100 */
[----:B------:R-:W-:Y:S01]  /*45e50*/  BAR.SYNC.DEFER_BLOCKING 0x0 ;  /* 0x0000000000007b1d */ /* 0x000fe20000010000 */
[----:B--2---:R-:W-:Y:S01]  /*45e60*/  ISETP.GE.AND P1, PT, R2, c[0x0][0x17c], PT ;  /* 0x00005f0002007a0c */ /* 0x004fe20003f26270 */
[----:B0-----:R-:W-:Y:S01]  /*45e70*/  IMAD.SHL.U32 R2, R3, 0x20, RZ ;  /* 0x0000002003027824 */ /* 0x001fe200078e00ff */
[----:B---3--:R-:W-:-:S04]  /*45e80*/  LOP3.LUT R0, R0, 0x600, RZ, 0xc0, !PT ;  /* 0x0000060000007812 */ /* 0x008fc800078ec0ff */
[----:B------:R-:W-:Y:S01]  /*45e90*/  LOP3.LUT R0, R0, 0x60, R2, 0xf8, !PT ;  /* 0x0000006000007812 */ /* 0x000fe200078ef802 */
[----:B------:R-:W-:-:S05]  /*45ea0*/  IMAD.SHL.U32 R2, R3, 0x4, RZ ;  /* 0x0000000403027824 */ /* 0x000fca00078e00ff */
[----:B------:R-:W-:-:S05]  /*45eb0*/  LOP3.LUT R2, R0, 0x70, R2, 0x78, !PT ;  /* 0x0000007000027812 */ /* 0x000fca00078e7802 */
[----:B------:R0:W-:Y:S04]  /*45ec0*/  STS.128 [R2], R56 ;  /* 0x0000003802007388 */ /* 0x0001e80000000c00 */
[----:B0-----:R-:W2:Y:S04]  /*45ed0*/  LDL.LU R58, [R1+0x13f8] ;  /* 0x0013f800013a7983 */ /* 0x001ea80000300800 */
[----:B------:R-:W0:Y:S04]  /*45ee0*/  S2R R0, SR_TID.X ;  /* 0x0000000000007919 */ /* 0x000e280000002100 */
[----:B------:R1:W-:Y:S04]  /*45ef0*/  STS.128 [R2+0x180], R44 ;  /* 0x0001802c02007388 */ /* 0x0003e80000000c00 */
[----:B------:R-:W-:Y:S04]  /*45f00*/  STS.128 [R2+0x80], R52 ;  /* 0x0000803402007388 */ /* 0x000fe80000000c00 */
[----:B------:R-:W-:Y:S04]  /*45f10*/  STS.128 [R2+0x100], R48 ;  /* 0x0001003002007388 */ /* 0x000fe80000000c00 */
[----:B------:R-:W-:Y:S04]  /*45f20*/  STL [R1+0x1810], R57 ;  /* 0x0018103901007387 */ /* 0x000fe80000100800 */
[----:B------:R-:W-:Y:S01]  /*45f30*/  STL [R1+0x180c], R59 ;  /* 0x00180c3b01007387 */ /* 0x000fe20000100800 */
[C---:B0-----:R-:W-:Y:S01]  /*45f40*/  LOP3.LUT R3, R0.reuse, 0x1f, RZ, 0xc0, !PT ;  /* 0x0000001f00037812 */ /* 0x041fe200078ec0ff */
[----:B------:R-:W-:-:S05]  /*45f50*/  IMAD.SHL.U32 R0, R0, 0x100, RZ ;  /* 0x0000010000007824 */ /* 0x000fca00078e00ff */
[----:B------:R-:W-:-:S05]  /*45f60*/  LOP3.LUT R0, R0, 0x600, RZ, 0xc0, !PT ;  /* 0x0000060000007812 */ /* 0x000fca00078ec0ff */
[----:B------:R-:W-:Y:S01]  /*45f70*/  IMAD R0, R3, 0x10, R0 ;  /* 0x0000001003007824 */ /* 0x000fe200078e0200 */
[----:B------:R-:W-:-:S06]  /*45f80*/  NOP ;  /* 0x0000000000007918 */ /* 0x000fcc0000000000 */
[C---:B-1----:R-:W-:Y:S01]  /*45f90*/  LOP3.LUT R46, R0.reuse, 0x20, RZ, 0x3c, !PT ;  /* 0x00000020002e7812 */ /* 0x042fe200078e3cff */
[----:B------:R-:W-:Y:S01]  /*45fa0*/  LDS.128 R52, [R0] ;  /* 0x0000000000347984 */ /* 0x000fe20000000c00 */
[C---:B------:R-:W-:Y:S02]  /*45fb0*/  LOP3.LUT R45, R0.reuse, 0x40, RZ, 0x3c, !PT ;  /* 0x00000040002d7812 */ /* 0x040fe400078e3cff */
[----:B------:R-:W-:Y:S01]  /*45fc0*/  LOP3.LUT R44, R0, 0x60, RZ, 0x3c, !PT ;  /* 0x00000060002c7812 */ /* 0x000fe200078e3cff */
[----:B------:R-:W0:Y:S04]  /*45fd0*/  LDS.128 R48, [R46] ;  /* 0x000000002e307984 */ /* 0x000e280000000c00 */
[----:B0-----:R-:W-:Y:S01]  /*45fe0*/  STL [R1+0x190], R48 ;  /* 0x0001903001007387 */ /* 0x001fe20000100800 */
[----:B------:R-:W-:-:S03]  /*45ff0*/  IMAD.MOV.U32 R57, RZ, RZ, R49 ;  /* 0x000000ffff397224 */ /* 0x000fc600078e0031 */
[----:B------:R-:W-:Y:S04]  /*46000*/  STL.64 [R1+0x170], R52 ;  /* 0x0001703401007387 */ /* 0x000fe80000100a00 */
[----:B------:R-:W-:Y:S04]  /*46010*/  STL.64 [R1+0x178], R54 ;  /* 0x0001783601007387 */ /* 0x000fe80000100a00 */
[----:B------:R-:W-:Y:S04]  /*46020*/  STL.64 [R1+0x198], R50 ;  /* 0x0001983201007387 */ /* 0x000fe80000100a00 */
[----:B------:R-:W0:Y:S04]  /*46030*/  LDS.128 R48, [R45] ;  /* 0x000000002d307984 */ /* 0x000e280000000c00 */
[----:B------:R-:W-:Y:S04]  /*46040*/  STL [R1+0x1814], R57 ;  /* 0x0018143901007387 */ /* 0x000fe80000100800 */
[----:B0-----:R-:W-:Y:S04]  /*46050*/  STL [R1+0x1b0], R48 ;  /* 0x0001b03001007387 */ /* 0x001fe80000100800 */
[----:B------:R-:W-:Y:S01]  /*46060*/  STL.64 [R1+0x1b8], R50 ;  /* 0x0001b83201007387 */ /* 0x000fe20000100a00 */
[----:B--2---:R-:W-:Y:S01]  /*46070*/  ISETP.GE.AND P0, PT, R58, c[0x0][0x17c], PT ;  /* 0x00005f003a007a0c */ /* 0x004fe20003f06270 */
[----:B------:R-:W-:-:S02]  /*46080*/  IMAD.MOV.U32 R58, RZ, RZ, R49 ;  /* 0x000000ffff3a7224 */ /* 0x000fc400078e0031 */
[----:B------:R-:W0:Y:S01]  /*46090*/  LDS.128 R48, [R44] ;  /* 0x000000002c307984 */ /* 0x000e220000000c00 */
[----:B------:R-:W-:-:S06]  /*460a0*/  NOP ;  /* 0x0000000000007918 */ /* 0x000fcc0000000000 */
[----:B------:R1:W-:Y:S04]  /*460b0*/  STL [R1+0x1818], R58 ;  /* 0x0018183a01007387 */ /* 0x0003e80000100800 */
[----:B------:R2:W-:Y:S04]  /*460c0*/  STS.128 [R2], R40 ;  /* 0x0000002802007388 */ /* 0x0005e80000000c00 */
[----:B0-----:R-:W-:Y:S01]  /*460d0*/  STL [R1+0x234], R49 ;  /* 0x0002343101007387 */ /* 0x001fe20000100800 */
[----:B-1----:R-:W-:Y:S02]  /*460e0*/  IMAD.MOV.U32 R58, RZ, RZ, R48 ;  /* 0x000000ffff3a7224 */ /* 0x002fe400078e0030 */
[----:B------:R-:W-:Y:S01]  /*460f0*/  IMAD.MOV.U32 R3, RZ, RZ, R51 ;  /* 0x000000ffff037224 */ /* 0x000fe200078e0033 */
[----:B------:R-:W-:Y:S04]  /*46100*/  STL [R1+0x238], R50 ;  /* 0x0002383201007387 */ /* 0x000fe80000100800 */
[----:B------:R-:W3:Y:S04]  /*46110*/  LDL.LU R52, [R1+0x10] ;  /* 0x0000100001347983 */ /* 0x000ee80000300800 */
[----:B------:R-:W3:Y:S04]  /*46120*/  LDL.LU R53, [R1+0x14] ;  /* 0x0000140001357983 */ /* 0x000ee80000300800 */
[----:B------:R-:W3:Y:S04]  /*46130*/  LDL.LU R54, [R1+0x18] ;  /* 0x0000180001367983 */ /* 0x000ee80000300800 */
[----:B------:R-:W3:Y:S04]  /*46140*/  LDL.LU R55, [R1+0x1c] ;  /* 0x00001c0001377983 */ /* 0x000ee80000300800 */
[----:B------:R-:W-:Y:S04]  /*46150*/  STL [R1+0x1820], R58 ;  /* 0x0018203a01007387 */ /* 0x000fe80000100800 */
[----:B--2---:R-:W2:Y:S04]  /*46160*/  LDL.LU R40, [R1] ;  /* 0x0000000001287983 */ /* 0x004ea80000300800 */
[----:B------:R-:W2:Y:S04]  /*46170*/  LDL.LU R41, [R1+0x4] ;  /* 0x0000040001297983 */ /* 0x000ea80000300800 */
[----:B------:R-:W2:Y:S04]  /*46180*/  LDL.LU R42, [R1+0x8] ;  /* 0x00000800012a7983 */ /* 0x000ea80000300800 */
[----:B------:R-:W2:Y:S04]  /*46190*/  LDL.LU R43, [R1+0xc] ;  /* 0x00000c00012b7983 */ /* 0x000ea80000300800 */
[----:B------:R-:W-:Y:S04]  /*461a0*/  STS.128 [R2+0x80], R36 ;  /* 0x0000802402007388 */ /* 0x000fe80000000c00 */
[----:B------:R-:W-:Y:S04]  /*461b0*/  STS.128 [R2+0x100], R32 ;  /* 0x0001002002007388 */ /* 0x000fe80000000c00 */
[----:B------:R-:W-:Y:S01]  /*461c0*/  STS.128 [R2+0x180], R4 ;  /* 0x0001800402007388 */ /* 0x000fe20000000c00 */
[----:B------:R-:W-:-:S06]  /*461d0*/  NOP ;  /* 0x0000000000007918 */ /* 0x000fcc0000000000 */
[----:B------:R-:W0:Y:S04]  /*461e0*/  LDS.128 R48, [R0] ;  /* 0x0000000000307984 */ /* 0x000e280000000c00 */
[----:B------:R-:W-:Y:S04]  /*461f0*/  LDS.128 R56, [R46] ;  /* 0x000000002e387984 */ /* 0x000fe80000000c00 */
[----:B------:R-:W1:Y:S04]  /*46200*/  LDS.128 R4, [R45] ;  /* 0x000000002d047984 */ /* 0x000e680000000c00 */
[----:B0-----:R1:W-:Y:S04]  /*46210*/  STL [R1+0x181c], R49 ;  /* 0x00181c3101007387 */ /* 0x0013e80000100800 */
[----:B------:R-:W-:Y:S04]  /*46220*/  STL [R1+0x1808], R50 ;  /* 0x0018083201007387 */ /* 0x000fe80000100800 */
[----:B------:R-:W-:Y:S01]  /*46230*/  STL [R1+0x1804], R51 ;  /* 0x0018043301007387 */ /* 0x000fe20000100800 */
[----:B-1----:R-:W-:-:S03]  /*46240*/  IMAD.MOV.U32 R49, RZ, RZ, R4 ;  /* 0x000000ffff317224 */ /* 0x002fc600078e0004 */
[----:B------:R-:W-:Y:S04]  /*46250*/  STL [R1+0x160], R56 ;  /* 0x0001603801007387 */ /* 0x000fe80000100800 */
[----:B------:R0:W-:Y:S02]  /*46260*/  STL.64 [R1+0x168], R58 ;  /* 0x0001683a01007387 */ /* 0x0001e40000100a00 */
[----:B0-----:R-:W-:-:S05]  /*46270*/  IMAD.MOV.U32 R59, RZ, RZ, R57 ;  /* 0x000000ffff3b7224 */ /* 0x001fca00078e0039 */
[----:B------:R-:W-:Y:S04]  /*46280*/  STL [R1+0x1824], R59 ;  /* 0x0018243b01007387 */ /* 0x000fe80000100800 */
[----:B------:R-:W-:Y:S04]  /*46290*/  STL [R1+0x184], R5 ;  /* 0x0001840501007387 */ /* 0x000fe80000100800 */
[----:B------:R-:W-:Y:S04]  /*462a0*/  STL.64 [R1+0x188], R6 ;  /* 0x0001880601007387 */ /* 0x000fe80000100a00 */
[----:B------:R-:W0:Y:S01]  /*462b0*/  LDS.128 R4, [R44] ;  /* 0x000000002c047984 */ /* 0x000e220000000c00 */
[----:B------:R-:W-:-:S06]  /*462c0*/  NOP ;  /* 0x0000000000007918 */ /* 0x000fcc0000000000 */
[----:B------:R-:W-:Y:S04]  /*462d0*/  STL [R1+0x1828], R49 ;  /* 0x0018283101007387 */ /* 0x000fe80000100800 */
[----:B------:R-:W-:Y:S04]  /*462e0*/  STS.128 [R2], R8 ;  /* 0x0000000802007388 */ /* 0x000fe80000000c00 */
[----:B------:R-:W-:Y:S04]  /*462f0*/  STS.128 [R2+0x80], R12 ;  /* 0x0000800c02007388 */ /* 0x000fe80000000c00 */
[----:B------:R-:W-:Y:S04]  /*46300*/  STS.128 [R2+0x100], R16 ;  /* 0x0001001002007388 */ /* 0x000fe80000000c00 */
[----:B-----5:R-:W-:Y:S01]  /*46310*/  STS.128 [R2+0x180], R20 ;  /* 0x0001801402007388 */ /* 0x020fe20000000c00 */
[----:B------:R-:W-:-:S06]  /*46320*/  NOP ;  /* 0x0000000000007918 */ /* 0x000fcc0000000000 */
[----:B------:R-:W-:Y:S04]  /*46330*/  LDS.128 R12, [R46] ;  /* 0x000000002e0c7984 */ /* 0x000fe80000000c00 */
[----:B------:R-:W-:Y:S01]  /*46340*/  LDS.128 R8, [R45] ;  /* 0x000000002d087984 */ /* 0x000fe20000000c00 */
[----:B0-----:R-:W-:-:S03]  /*46350*/  IMAD.MOV.U32 R57, RZ, RZ, R4 ;  /* 0x000000ffff397224 */ /* 0x001fc600078e0004 */
[----:B------:R-:W-:Y:S01]  /*46360*/  STL.64 [R1+0x1a8], R6 ;  /* 0x0001a80601007387 */ /* 0x000fe20000100a00 */
[----:B------:R-:W-:-:S03]  /*46370*/  IMAD.MOV.U32 R50, RZ, RZ, R5 ;  /* 0x000000ffff327224 */ /* 0x000fc600078e0005 */
[----:B------:R-:W0:Y:S04]  /*46380*/  LDS.128 R4, [R0] ;  /* 0x0000000000047984 */ /* 0x000e280000000c00 */
[----:B------:R-:W-:Y:S04]  /*46390*/  STL [R1+0x1850], R57 ;  /* 0x0018503901007387 */ /* 0x000fe80000100800 */
[----:B------:R-:W-:Y:S04]  /*463a0*/  STL [R1+0x1830], R50 ;  /* 0x0018303201007387 */ /* 0x000fe80000100800 */
[----:B------:R-:W-:Y:S04]  /*463b0*/  STL [R1+0x182c], R48 ;  /* 0x00182c3001007387 */ /* 0x000fe80000100800 */
[----:B0-----:R-:W-:Y:S04]  /*463c0*/  STL.64 [R1+0x250], R4 ;  /* 0x0002500401007387 */ /* 0x001fe80000100a00 */
[----:B------:R-:W-:Y:S04]  /*463d0*/  STL.64 [R1+0x258], R6 ;  /* 0x0002580601007387 */ /* 0x000fe80000100a00 */
[----:B------:R-:W0:Y:S01]  /*463e0*/  LDS.128 R4, [R44] ;  /* 0x000000002c047984 */ /* 0x000e220000000c00 */
[----:B------:R-:W-:-:S06]  /*463f0*/  NOP ;  /* 0x0000000000007918 */ /* 0x000fcc0000000000 */
[----:B------:R-:W-:Y:S04]  /*46400*/  STL.64 [R1+0x240], R12 ;  /* 0x0002400c01007387 */ /* 0x000fe80000100a00 */
[----:B------:R-:W-:Y:S04]  /*46410*/  STL.64 [R1+0x248], R14 ;  /* 0x0002480e01007387 */ /* 0x000fe80000100a00 */
[----:B------:R-:W-:Y:S04]  /*46420*/  STL.64 [R1+0x270], R8 ;  /* 0x0002700801007387 */ /* 0x000fe80000100a00 */
[----:B------:R-:W-:Y:S04]  /*46430*/  STL.64 [R1+0x278], R10 ;  /* 0x0002780a01007387 */ /* 0x000fe80000100a00 */
[----:B------:R-:W-:Y:S04]  /*46440*/  STS.128 [R2], R24 ;  /* 0x0000001802007388 */ /* 0x000fe80000000c00 */
[----:B------:R-:W-:Y:S04]  /*46450*/  STS.128 [R2+0x80], R28 ;  /* 0x0000801c02007388 */ /* 0x000fe80000000c00 */
[----:B0-----:R-:W-:Y:S04]  /*46460*/  STL.64 [R1+0x290], R4 ;  /* 0x0002900401007387 */ /* 0x001fe80000100a00 */
[----:B------:R-:W-:Y:S04]  /*46470*/  STL.64 [R1+0x298], R6 ;  /* 0x0002980601007387 */ /* 0x000fe80000100a00 */
[----:B------:R-:W4:Y:S04]  /*46480*/  LDL.LU R36, [R1+0x90] ;  /* 0x0000900001247983 */ /* 0x000f280000300800 */
[----:B---3--:R-:W-:Y:S04]  /*46490*/  STS.128 [R2+0x180], R52 ;  /* 0x0001803402007388 */ /* 0x008fe80000000c00 */
[----:B--2---:R-:W-:Y:S01]  /*464a0*/  STS.128 [R2+0x100], R40 ;  /* 0x0001002802007388 */ /* 0x004fe20000000c00 */
[----:B------:R-:W-:-:S06]  /*464b0*/  NOP ;  /* 0x0000000000007918 */ /* 0x000fcc0000000000 */
[----:B------:R-:W0:Y:S04]  /*464c0*/  LDS.128 R4, [R0] ;  /* 0x0000000000047984 */ /* 0x000e280000000c00 */
[----:B------:R-:W-:Y:S04]  /*464d0*/  LDS.128 R24, [R44] ;  /* 0x000000002c187984 */ /* 0x000fe80000000c00 */
[----:B------:R-:W-:Y:S04]  /*464e0*/  LDS.128 R28, [R45] ;  /* 0x000000002d1c7984 */ /* 0x000fe80000000c00 */
[----:B0-----:R-:W-:Y:S04]  /*464f0*/  STL.64 [R1], R4 ;  /* 0x0000000401007387 */ /* 0x001fe80000100a00 */
[----:B------:R-:W-:Y:S04]  /*46500*/  STL.64 [R1+0x8], R6 ;  /* 0x0000080601007387 */ /* 0x000fe80000100a00 */
[----:B------:R-:W4:Y:S04]  /*46510*/  LDL.LU R37, [R1+0x94] ;  /* 0x0000940001257983 */ /* 0x000f280000300800 */
[----:B------:R-:W4:Y:S04]  /*46520*/  LDL.LU R38, [R1+0x98] ;  /* 0x0000980001267983 */ /* 0x000f280000300800 */
[----:B------:R-:W4:Y:S04]  /*46530*/  LDL.LU R39, [R1+0x9c] ;  /* 0x00009c0001277983 */ /* 0x000f280000300800 */
[----:B------:R-:W2:Y:S04]  /*46540*/  LDL.LU R32, [R1+0x80] ;  /* 0x0000800001207983 */ /* 0x000ea80000300800 */
[----:B------:R-:W2:Y:S04]  /*46550*/  LDL.LU R33, [R1+0x84] ;  /* 0x0000840001217983 */ /* 0x000ea80000300800 */
[----:B------:R-:W2:Y:S04]  /*46560*/  LDL.LU R34, [R1+0x88] ;  /* 0x0000880001227983 */ /* 0x000ea80000300800 */
[----:B------:R-:W2:Y:S04]  /*46570*/  LDL.LU R35, [R1+0x8c] ;  /* 0x00008c0001237983 */ /* 0x000ea80000300800 */
[----:B------:R-:W3:Y:S04]  /*46580*/  LDL.LU R8, [R1+0x50] ;  /* 0x0000500001087983 */ /* 0x000ee80000300800 */
[----:B------:R-:W3:Y:S04]  /*46590*/  LDL.LU R9, [R1+0x54] ;  /* 0x0000540001097983 */ /* 0x000ee80000300800 */
[----:B------:R-:W3:Y:S04]  /*465a0*/  LDL.LU R10, [R1+0x58] ;  /* 0x00005800010a7983 */ /* 0x000ee80000300800 */
[----:B------:R-:W3:Y:S04]  /*465b0*/  LDL.LU R11, [R1+0x5c] ;  /* 0x00005c00010b7983 */ /* 0x000ee80000300800 */
[----:B------:R-:W2:Y:S04]  /*465c0*/  LDL.LU R16, [R1+0x30] ;  /* 0x0000300001107983 */ /* 0x000ea80000300800 */
[----:B------:R-:W2:Y:S04]  /*465d0*/  LDL.LU R17, [R1+0x34] ;  /* 0x0000340001117983 */ /* 0x000ea80000300800 */
[----:B------:R-:W2:Y:S04]  /*465e0*/  LDL.LU R18, [R1+0x38] ;  /* 0x0000380001127983 */ /* 0x000ea80000300800 */
[----:B------:R-:W2:Y:S04]  /*465f0*/  LDL.LU R19, [R1+0x3c] ;  /* 0x00003c0001137983 */ /* 0x000ea80000300800 */
        /* <DEDUP_REMOVED lines=16> */
[----:B------:R-:W0:Y:S01]  /*46700*/  LDS.128 R4, [R46] ;  /* 0x000000002e047984 */ /* 0x000e220000000c00 */
[----:B------:R-:W-:-:S06]  /*46710*/  NOP ;  /* 0x0000000000007918 */ /* 0x000fcc0000000000 */
        /* <DEDUP_REMOVED lines=8> */
[----:B0-----:R-:W-:Y:S04]  /*467a0*/  STL [R1+0x1800], R4 ;  /* 0x0018000401007387 */ /* 0x001fe80000100800 */
[----:B------:R0:W-:Y:S04]  /*467b0*/  STL [R1+0x17fc], R5 ;  /* 0x0017fc0501007387 */ /* 0x0001e80000100800 */
[----:B------:R1:W-:Y:S04]  /*467c0*/  STL [R1+0x17f8], R6 ;  /* 0x0017f80601007387 */ /* 0x0003e80000100800 */
[----:B------:R-:W-:Y:S01]  /*467d0*/  STL [R1+0x17f4], R7 ;  /* 0x0017f40701007387 */ /* 0x000fe20000100800 */
[----:B0-----:R-:W-:-:S03]  /*467e0*/  IMAD.MOV.U32 R5, RZ, RZ, R24 ;  /* 0x000000ffff057224 */ /* 0x001fc600078e0018 */
[----:B------:R-:W-:Y:S01]  /*467f0*/  STL.64 [R1+0x260], R28 ;  /* 0x0002601c01007387 */ /* 0x000fe20000100a00 */
[----:B-1----:R-:W-:-:S03]  /*46800*/  IMAD.MOV.U32 R6, RZ, RZ, R25 ;  /* 0x000000ffff067224 */ /* 0x002fc600078e0019 */
[----:B------:R-:W-:Y:S04]  /*46810*/  STL.64 [R1+0x268], R30 ;  /* 0x0002681e01007387 */ /* 0x000fe80000100a00 */
[----:B------:R-:W-:Y:S04]  /*46820*/  STL.64 [R1+0x288], R26 ;  /* 0x0002881a01007387 */ /* 0x000fe80000100a00 */
[----:B------:R-:W-:Y:S04]  /*46830*/  STL [R1+0x1838], R6 ;  /* 0x0018380601007387 */ /* 0x000fe80000100800 */
[----:B------:R-:W-:Y:S04]  /*46840*/  STL [R1+0x1834], R5 ;  /* 0x0018340501007387 */ /* 0x000fe80000100800 */
[----:B---3--:R-:W-:Y:S04]  /*46850*/  STS.128 [R2+0x180], R8 ;  /* 0x0001800802007388 */ /* 0x008fe80000000c00 */
[----:B--2---:R-:W-:Y:S04]  /*46860*/  STS.128 [R2+0x80], R16 ;  /* 0x0000801002007388 */ /* 0x004fe80000000c00 */
[----:B----4-:R-:W-:Y:S04]  /*46870*/  STS.128 [R2], R20 ;  /* 0x0000001402007388 */ /* 0x010fe80000000c00 */
[----:B------:R-:W-:Y:S01]  /*46880*/  STS.128 [R2+0x100], R12 ;  /* 0x0001000c02007388 */ /* 0x000fe20000000c00 */
[----:B------:R-:W-:-:S06]  /*46890*/  NOP ;  /* 0x0000000000007918 */ /* 0x000fcc0000000000 */
[----:B------:R-:W0:Y:S04]  /*468a0*/  LDS.128 R4, [R0] ;  /* 0x0000000000047984 */ /* 0x000e280000000c00 */
[----:B------:R-:W1:Y:S04]  /*468b0*/  LDS.128 R12, [R46] ;  /* 0x000000002e0c7984 */ /* 0x000e680000000c00 */
[----:B------:R-:W2:Y:S04]  /*468c0*/  LDS.128 R8, [R45] ;  /* 0x000000002d087984 */ /* 0x000ea80000000c00 */
[----:B0-----:R-:W-:Y:S04]  /*468d0*/  STL.64 [R1+0x40], R4 ;  /* 0x0000400401007387 */ /* 0x001fe80000100a00 */
[----:B------:R-:W-:Y:S04]  /*468e0*/  STL.64 [R1+0x48], R6 ;  /* 0x0000480601007387 */ /* 0x000fe80000100a00 */
[----:B------:R-:W0:Y:S01]  /*468f0*/  LDS.128 R4, [R44] ;  /* 0x000000002c047984 */ /* 0x000e220000000c00 */
[----:B------:R-:W-:-:S06]  /*46900*/  NOP ;  /* 0x0000000000007918 */ /* 0x000fcc0000000000 */
[----:B-1----:R-:W-:Y:S04]  /*46910*/  STL.64 [R1+0x30], R12 ;  /* 0x0000300c01007387 */ /* 0x002fe80000100a00 */
[----:B------:R-:W-:Y:S04]  /*46920*/  STL.64 [R1+0x38], R14 ;  /* 0x0000380e01007387 */ /* 0x000fe80000100a00 */
[----:B--2---:R-:W-:Y:S04]  /*46930*/  STL.64 [R1+0x2a0], R8 ;  /* 0x0002a00801007387 */ /* 0x004fe80000100a00 */
[----:B------:R-:W-:Y:S04]  /*46940*/  STL.64 [R1+0x2a8], R10 ;  /* 0x0002a80a01007387 */ /* 0x000fe80000100a00 */
[----:B------:R-:W-:Y:S04]  /*46950*/  STS.128 [R2], R48 ;  /* 0x0000003002007388 */ /* 0x000fe80000000c00 */
[----:B------:R-:W-:Y:S04]  /*46960*/  STS.128 [R2+0x80], R56 ;  /* 0x0000803802007388 */ /* 0x000fe80000000c00 */
[----:B------:R-:W-:Y:S04]  /*46970*/  STS.128 [R2+0x100], R32 ;  /* 0x0001002002007388 */ /* 0x000fe80000000c00 */
[----:B------:R-:W-:Y:S01]  /*46980*/  STS.128 [R2+0x180], R36 ;  /* 0x0001802402007388 */ /* 0x000fe20000000c00 */
[----:B------:R-:W-:-:S06]  /*46990*/  NOP ;  /* 0x0000000000007918 */ /* 0x000fcc0000000000 */
[----:B0-----:R-:W-:Y:S04]  /*469a0*/  STL.64 [R1+0x2b0], R4 ;  /* 0x0002b00401007387 */ /* 0x001fe80000100a00 */
[----:B------:R-:W-:Y:S04]  /*469b0*/  STL.64 [R1+0x2b8], R6 ;  /* 0x0002b80601007387 */ /* 0x000fe80000100a00 */
[----:B------:R-:W0:Y:S04]  /*469c0*/  LDS.128 R4, [R0] ;  /* 0x0000000000047984 */ /* 0x000e280000000c00 */
[----:B------:R-:W1:Y:S04]  /*469d0*/  LDS.128 R12, [R46] ;  /* 0x000000002e0c7984 */ /* 0x000e680000000c00 */
[----:B------:R-:W2:Y:S04]  /*469e0*/  LDS.128 R8, [R45] ;  /* 0x000000002d087984 */ /* 0x000ea80000000c00 */
[----:B0-----:R-:W-:Y:S04]  /*469f0*/  STL.64 [R1+0x20], R4 ;  /* 0x0000200401007387 */ /* 0x001fe80000100a00 */
[----:B------:R-:W-:Y:S04]  /*46a00*/  STL.64 [R1+0x28], R6 ;  /* 0x0000280601007387 */ /* 0x000fe80000100a00 */
[----:B------:R-:W0:Y:S01]  /*46a10*/  LDS.128 R4, [R44] ;  /* 0x000000002c047984 */ /* 0x000e220000000c00 */
[----:B------:R-:W-:-:S06]  /*46a20*/  NOP ;  /* 0x0000000000007918 */ /* 0x000fcc0000000000 */
[----:B-1----:R1:W-:Y:S04]  /*46a30*/  STL.64 [R1+0x10], R12 ;  /* 0x0000100c01007387 */ /* 0x0023e80000100a00 */
[----:B------:R3:W-:Y:S04]  /*46a40*/  STL.64 [R1+0x18], R14 ;  /* 0x0000180e01007387 */ /* 0x0007e80000100a00 */
[----:B--2---:R-:W-:Y:S04]  /*46a50*/  STL.64 [R1+0x60], R8 ;  /* 0x0000600801007387 */ /* 0x004fe80000100a00 */
[----:B------:R-:W-:Y:S04]  /*46a60*/  STL.64 [R1+0x68], R10 ;  /* 0x0000680a01007387 */ /* 0x000fe80000100a00 */
[----:B0-----:R0:W-:Y:S04]  /*46a70*/  STL.64 [R1+0x70], R4 ;  /* 0x0000700401007387 */ /* 0x0011e80000100a00 */
[----:B------:R2:W-:Y:S04]  /*46a80*/  STL.64 [R1+0x78], R6 ;  /* 0x0000780601007387 */ /* 0x0005e80000100a00 */
        /* <DEDUP_REMOVED lines=8> */
[----:B-1----:R-:W4:Y:S04]  /*46b10*/  LDL.LU R12, [R1+0x110] ;  /* 0x00011000010c7983 */ /* 0x002f280000300800 */
[----:B------:R-:W4:Y:S04]  /*46b20*/  LDL.LU R13, [R1+0x114] ;  /* 0x00011400010d7983 */ /* 0x000f280000300800 */
[----:B---3--:R-:W4:Y:S04]  /*46b30*/  LDL.LU R14, [R1+0x118] ;  /* 0x00011800010e7983 */ /* 0x008f280000300800 */
[----:B------:R-:W4:Y:S04]  /*46b40*/  LDL.LU R15, [R1+0x11c] ;  /* 0x00011c00010f7983 */ /* 0x000f280000300800 */
[----:B------:R-:W3:Y:S04]  /*46b50*/  LDL.LU R28, [R1+0xd0] ;  /* 0x0000d000011c7983 */ /* 0x000ee80000300800 */
[----:B------:R-:W3:Y:S04]  /*46b60*/  LDL.LU R29, [R1+0xd4] ;  /* 0x0000d400011d7983 */ /* 0x000ee80000300800 */
[----:B------:R-:W3:Y:S04]  /*46b70*/  LDL.LU R30, [R1+0xd8] ;  /* 0x0000d800011e7983 */ /* 0x000ee80000300800 */
[----:B------:R-:W3:Y:S04]  /*46b80*/  LDL.LU R31, [R1+0xdc] ;  /* 0x0000dc00011f7983 */ /* 0x000ee80000300800 */
[----:B0-----:R-:W4:Y:S04]  /*46b90*/  LDL.LU R4, [R1+0xc0] ;  /* 0x0000c00001047983 */ /* 0x001f280000300800 */
[----:B------:R-:W4:Y:S04]  /*46ba0*/  LDL.LU R5, [R1+0xc4] ;  /* 0x0000c40001057983 */ /* 0x000f280000300800 */
[----:B--2---:R-:W4:Y:S04]  /*46bb0*/  LDL.LU R6, [R1+0xc8] ;  /* 0x0000c80001067983 */ /* 0x004f280000300800 */
        /* <DEDUP_REMOVED lines=21> */
[----:B------:R0:W-:Y:S04]  /*46d10*/  STS.128 [R2], R40 ;  /* 0x0000002802007388 */ /* 0x0001e80000000c00 */
[----:B0-----:R-:W2:Y:S04]  /*46d20*/  LDL.LU R40, [R1+0x1d0] ;  /* 0x0001d00001287983 */ /* 0x001ea80000300800 */
[----:B------:R-:W2:Y:S04]  /*46d30*/  LDL.LU R41, [R1+0x1d4] ;  /* 0x0001d40001297983 */ /* 0x000ea80000300800 */
[----:B------:R-:W2:Y:S04]  /*46d40*/  LDL.LU R42, [R1+0x1d8] ;  /* 0x0001d800012a7983 */ /* 0x000ea80000300800 */
[----:B------:R-:W2:Y:S04]  /*46d50*/  LDL.LU R43, [R1+0x1dc] ;  /* 0x0001dc00012b7983 */ /* 0x000ea80000300800 */
[----:B------:R0:W-:Y:S04]  /*46d60*/  STS.128 [R2+0x80], R52 ;  /* 0x0000803402007388 */ /* 0x0001e80000000c00 */
[----:B------:R-:W2:Y:S04]  /*46d70*/  LDL.LU R36, [R1+0x1c0] ;  /* 0x0001c00001247983 */ /* 0x000ea80000300800 */
[----:B------:R-:W2:Y:S04]  /*46d80*/  LDL.LU R37, [R1+0x1c4] ;  /* 0x0001c40001257983 */ /* 0x000ea80000300800 */
[----:B------:R-:W2:Y:S04]  /*46d90*/  LDL.LU R38, [R1+0x1c8] ;  /* 0x0001c80001267983 */ /* 0x000ea80000300800 */
[----:B------:R-:W2:Y:S04]  /*46da0*/  LDL.LU R39, [R1+0x1cc] ;  /* 0x0001cc0001277983 */ /* 0x000ea80000300800 */
[----:B0-----:R-:W2:Y:S04]  /*46db0*/  LDL.LU R52, [R1+0x1e0] ;  /* 0x0001e00001347983 */ /* 0x001ea80000300800 */
[----:B------:R-:W2:Y:S04]  /*46dc0*/  LDL.LU R53, [R1+0x1e4] ;  /* 0x0001e40001357983 */ /* 0x000ea80000300800 */
[----:B------:R-:W2:Y:S04]  /*46dd0*/  LDL.LU R54, [R1+0x1e8] ;  /* 0x0001e80001367983 */ /* 0x000ea80000300800 */
[----:B------:R-:W2:Y:S04]  /*46de0*/  LDL.LU R55, [R1+0x1ec] ;  /* 0x0001ec0001377983 */ /* 0x000ea80000300800 */
[----:B---3--:R-:W-:Y:S04]  /*46df0*/  STS.128 [R2+0x180], R28 ;  /* 0x0001801c02007388 */ /* 0x008fe80000000c00 */
[----:B----4-:R-:W-:Y:S01]  /*46e00*/  STS.128 [R2+0x100], R4 ;  /* 0x0001000402007388 */ /* 0x010fe20000000c00 */
[----:B------:R-:W-:-:S06]  /*46e10*/  NOP ;  /* 0x0000000000007918 */ /* 0x000fcc0000000000 */
[----:B------:R-:W0:Y:S04]  /*46e20*/  LDS.128 R28, [R0] ;  /* 0x00000000001c7984 */ /* 0x000e280000000c00 */
[----:B------:R-:W1:Y:S04]  /*46e30*/  LDS.128 R4, [R46] ;  /* 0x000000002e047984 */ /* 0x000e680000000c00 */
[----:B0-----:R-:W-:Y:S04]  /*46e40*/  STL.64 [R1+0xa0], R28 ;  /* 0x0000a01c01007387 */ /* 0x001fe80000100a00 */
[----:B------:R-:W-:Y:S04]  /*46e50*/  STL.64 [R1+0xa8], R30 ;  /* 0x0000a81e01007387 */ /* 0x000fe80000100a00 */
[----:B------:R-:W0:Y:S04]  /*46e60*/  LDS.128 R28, [R45] ;  /* 0x000000002d1c7984 */ /* 0x000e280000000c00 */
[----:B-1----:R-:W-:Y:S04]  /*46e70*/  STL.64 [R1+0x90], R4 ;  /* 0x0000900401007387 */ /* 0x002fe80000100a00 */
[----:B------:R-:W-:Y:S04]  /*46e80*/  STL.64 [R1+0x98], R6 ;  /* 0x0000980601007387 */ /* 0x000fe80000100a00 */
[----:B------:R-:W1:Y:S01]  /*46e90*/  LDS.128 R4, [R44] ;  /* 0x000000002c047984 */ /* 0x000e620000000c00 */
[----:B------:R-:W-:-:S06]  /*46ea0*/  NOP ;  /* 0x0000000000007918 */ /* 0x000fcc0000000000 */
[----:B--2---:R-:W-:Y:S04]  /*46eb0*/  STS.128 [R2], R24 ;  /* 0x0000001802007388 */ /* 0x004fe80000000c00 */
[----:B------:R-:W-:Y:S04]  /*46ec0*/  STS.128 [R2+0x80], R20 ;  /* 0x0000801402007388 */ /* 0x000fe80000000c00 */
[----:B------:R-:W-:Y:S04]  /*46ed0*/  STS.128 [R2+0x100], R16 ;  /* 0x0001001002007388 */ /* 0x000fe80000000c00 */
[----:B------:R-:W-:Y:S01]  /*46ee0*/  STS.128 [R2+0x180], R12 ;  /* 0x0001800c02007388 */ /* 0x000fe20000000c00 */
[----:B------:R-:W-:-:S06]  /*46ef0*/  NOP ;  /* 0x0000000000007918 */ /* 0x000fcc0000000000 */
[----:B------:R-:W-:Y:S04]  /*46f00*/  LDS.128 R16, [R46] ;  /* 0x000000002e107984 */ /* 0x000fe80000000c00 */
[----:B0-----:R-:W-:Y:S04]  /*46f10*/  STL.64 [R1+0xd0], R28 ;  /* 0x0000d01c01007387 */ /* 0x001fe80000100a00 */
[----:B------:R-:W-:Y:S04]  /*46f20*/  STL.64 [R1+0xd8], R30 ;  /* 0x0000d81e01007387 */ /* 0x000fe80000100a00 */
[----:B------:R-:W-:Y:S04]  /*46f30*/  LDS.128 R12, [R45] ;  /* 0x000000002d0c7984 */ /* 0x000fe80000000c00 */
[----:B-1----:R-:W-:Y:S04]  /*46f40*/  STL.64 [R1+0x2c0], R4 ;  /* 0x0002c00401007387 */ /* 0x002fe80000100a00 */
[----:B------:R-:W-:Y:S04]  /*46f50*/  STL.64 [R1+0x2c8], R6 ;  /* 0x0002c80601007387 */ /* 0x000fe80000100a00 */
[----:B------:R-:W0:Y:S04]  /*46f60*/  LDS.128 R4, [R0] ;  /* 0x0000000000047984 */ /* 0x000e280000000c00 */
        /* <DEDUP_REMOVED lines=26> */
[----:B------:R1:W-:Y:S04]  /*47110*/  STS.128 [R2+0x80], R40 ;  /* 0x0000802802007388 */ /* 0x0003e80000000c00 */
[----:B0-----:R0:W-:Y:S04]  /*47120*/  STL.64 [R1+0x2d0], R4 ;  /* 0x0002d00401007387 */ /* 0x0011e80000100a00 */
[----:B------:R2:W-:Y:S04]  /*47130*/  STL.64 [R1+0x2d8], R6 ;  /* 0x0002d80601007387 */ /* 0x0005e80000100a00 */
[----:B-1----:R-:W3:Y:S04]  /*47140*/  LDL.LU R40, [R1+0x430] ;  /* 0x0004300001287983 */ /* 0x002ee80000300800 */
[----:B------:R-:W3:Y:S04]  /*47150*/  LDL.LU R41, [R1+0x434] ;  /* 0x0004340001297983 */ /* 0x000ee80000300800 */
[----:B------:R-:W3:Y:S04]  /*47160*/  LDL.LU R42, [R1+0x438] ;  /* 0x00043800012a7983 */ /* 0x000ee80000300800 */
[----:B------:R-:W3:Y:S04]  /*47170*/  LDL.LU R43, [R1+0x43c] ;  /* 0x00043c00012b7983 */ /* 0x000ee80000300800 */
[----:B------:R-:W4:Y:S04]  /*47180*/  LDL.LU R56, [R1+0x400] ;  /* 0x0004000001387983 */ /* 0x000f280000300800 */
[----:B------:R-:W4:Y:S04]  /*47190*/  LDL.LU R57, [R1+0x404] ;  /* 0x0004040001397983 */ /* 0x000f280000300800 */
        /* <DEDUP_REMOVED lines=10> */
[----:B0-----:R-:W3:Y:S04]  /*47240*/  LDL.LU R4, [R1+0x1f0] ;  /* 0x0001f00001047983 */ /* 0x001ee80000300800 */
[----:B------:R-:W3:Y:S04]  /*47250*/  LDL.LU R5, [R1+0x1f4] ;  /* 0x0001f40001057983 */ /* 0x000ee80000300800 */
[----:B--2---:R-:W3:Y:S04]  /*47260*/  LDL.LU R6, [R1+0x1f8] ;  /* 0x0001f80001067983 */ /* 0x004ee80000300800 */
[----:B------:R-:W3:Y:S04]  /*47270*/  LDL.LU R7, [R1+0x1fc] ;  /* 0x0001fc0001077983 */ /* 0x000ee80000300800 */
        /* <DEDUP_REMOVED lines=21> */
[----:B------:R1:W-:Y:S04]  /*473d0*/  STS.128 [R2+0x100], R52 ;  /* 0x0001003402007388 */ /* 0x0003e80000000c00 */
[----:B0-----:R-:W2:Y:S04]  /*473e0*/  LDL.LU R36, [R1+0x420] ;  /* 0x0004200001247983 */ /* 0x001ea80000300800 */
[----:B------:R-:W2:Y:S04]  /*473f0*/  LDL.LU R37, [R1+0x424] ;  /* 0x0004240001257983 */ /* 0x000ea80000300800 */
[----:B------:R-:W2:Y:S04]  /*47400*/  LDL.LU R38, [R1+0x428] ;  /* 0x0004280001267983 */ /* 0x000ea80000300800 */
[----:B------:R-:W2:Y:S04]  /*47410*/  LDL.LU R39, [R1+0x42c] ;  /* 0x00042c0001277983 */ /* 0x000ea80000300800 */
[----:B------:R-:W2:Y:S04]  /*47420*/  LDL.LU R32, [R1+0x410] ;  /* 0x0004100001207983 */ /* 0x000ea80000300800 */
[----:B------:R-:W2:Y:S04]  /*47430*/  LDL.LU R33, [R1+0x414] ;  /* 0x0004140001217983 */ /* 0x000ea80000300800 */
[----:B------:R-:W2:Y:S04]  /*47440*/  LDL.LU R34, [R1+0x418] ;  /* 0x0004180001227983 */ /* 0x000ea80000300800 */
[----:B------:R-:W2:Y:S04]  /*47450*/  LDL.LU R35, [R1+0x41c] ;  /* 0x00041c0001237983 */ /* 0x000ea80000300800 */
[----:B-1----:R-:W2:Y:S04]  /*47460*/  LDL.LU R52, [R1+0x5d0] ;  /* 0x0005d00001347983 */ /* 0x002ea80000300800 */
[----:B------:R-:W2:Y:S04]  /*47470*/  LDL.LU R53, [R1+0x5d4] ;  /* 0x0005d40001357983 */ /* 0x000ea80000300800 */
[----:B------:R-:W2:Y:S04]  /*47480*/  LDL.LU R54, [R1+0x5d8] ;  /* 0x0005d80001367983 */ /* 0x000ea80000300800 */
[----:B------:R-:W2:Y:S04]  /*47490*/  LDL.LU R55, [R1+0x5dc] ;  /* 0x0005dc0001377983 */ /* 0x000ea80000300800 */
[----:B---3--:R-:W-:Y:S01]  /*474a0*/  STS.128 [R2+0x180], R4 ;  /* 0x0001800402007388 */ /* 0x008fe20000000c00 */
[----:B------:R-:W-:-:S06]  /*474b0*/  NOP ;  /* 0x0000000000007918 */ /* 0x000fcc0000000000 */
[----:B------:R-:W0:Y:S04]  /*474c0*/  LDS.128 R4, [R0] ;  /* 0x0000000000047984 */ /* 0x000e280000000c00 */
[----:B0-----:R-:W-:Y:S04]  /*474d0*/  STL.64 [R1+0xf0], R4 ;  /* 0x0000f00401007387 */ /* 0x001fe80000100a00 */
[----:B------:R-:W-:Y:S04]  /*474e0*/  STL.64 [R1+0xf8], R6 ;  /* 0x0000f80601007387 */ /* 0x000fe80000100a00 */
[----:B------:R-:W0:Y:S04]  /*474f0*/  LDS.128 R4, [R46] ;  /* 0x000000002e047984 */ /* 0x000e280000000c00 */
[----:B0-----:R-:W-:Y:S04]  /*47500*/  STL.64 [R1+0xb0], R4 ;  /* 0x0000b00401007387 */ /* 0x001fe80000100a00 */
[----:B------:R-:W-:Y:S04]  /*47510*/  STL.64 [R1+0xb8], R6 ;  /* 0x0000b80601007387 */ /* 0x000fe80000100a00 */
[----:B------:R-:W0:Y:S04]  /*47520*/  LDS.128 R4, [R45] ;  /* 0x000000002d047984 */ /* 0x000e280000000c00 */
[----:B0-----:R-:W-:Y:S04]  /*47530*/  STL.64 [R1+0x130], R4 ;  /* 0x0001300401007387 */ /* 0x001fe80000100a00 */
[----:B------:R-:W-:Y:S04]  /*47540*/  STL.64 [R1+0x138], R6 ;  /* 0x0001380601007387 */ /* 0x000fe80000100a00 */
[----:B------:R-:W0:Y:S01]  /*47550*/  LDS.128 R4, [R44] ;  /* 0x000000002c047984 */ /* 0x000e220000000c00 */
[----:B------:R-:W-:-:S06]  /*47560*/  NOP ;  /* 0x0000000000007918 */ /* 0x000fcc0000000000 */
[----:B--2---:R-:W-:Y:S04]  /*47570*/  STS.128 [R2], R28 ;  /* 0x0000001c02007388 */ /* 0x004fe80000000c00 */
[----:B------:R-:W-:Y:S04]  /*47580*/  STS.128 [R2+0x80], R24 ;  /* 0x0000801802007388 */ /* 0x000fe80000000c00 */
[----:B------:R-:W-:Y:S04]  /*47590*/  STS.128 [R2+0x100], R20 ;  /* 0x0001001402007388 */ /* 0x000fe80000000c00 */
[----:B------:R-:W-:Y:S01]  /*475a0*/  STS.128 [R2+0x180], R16 ;  /* 0x0001801002007388 */ /* 0x000fe20000000c00 */
[----:B------:R-:W-:-:S06]  /*475b0*/  NOP ;  /* 0x0000000000007918 */ /* 0x000fcc0000000000 */
[----:B------:R-:W-:Y:S04]  /*475c0*/  LDS.128 R20, [R46] ;  /* 0x000000002e147984 */ /* 0x000fe80000000c00 */
[----:B------:R-:W-:Y:S04]  /*475d0*/  LDS.128 R16, [R45] ;  /* 0x000000002d107984 */ /* 0x000fe80000000c00 */
[----:B0-----:R-:W-:Y:S04]  /*475e0*/  STL.64 [R1+0x150], R4 ;  /* 0x0001500401007387 */ /* 0x001fe80000100a00 */
        /* <DEDUP_REMOVED lines=13> */
[----:B----4-:R-:W-:Y:S01]  /*476c0*/  STS.128 [R2+0x180], R56 ;  /* 0x0001803802007388 */ /* 0x010fe20000000c00 */
        /* <DEDUP_REMOVED lines=22> */
[----:B------:R-:W2:Y:S04]  /*47830*/  LDL.LU R48, [R1+0x950] ;  /* 0x0009500001307983 */ /* 0x000ea80000300800 */
[----:B------:R-:W1:Y:S04]  /*47840*/  LDS.128 R12, [R46] ;  /* 0x000000002e0c7984 */ /* 0x000e680000000c00 */
[----:B------:R-:W-:Y:S04]  /*47850*/  LDS.128 R8, [R45] ;  /* 0x000000002d087984 */ /* 0x000fe80000000c00 */
[----:B0-----:R0:W-:Y:S04]  /*47860*/  STL.64 [R1+0x2f0], R4 ;  /* 0x0002f00401007387 */ /* 0x0011e80000100a00 */
[----:B------:R3:W-:Y:S04]  /*47870*/  STL.64 [R1+0x2f8], R6 ;  /* 0x0002f80601007387 */ /* 0x0007e80000100a00 */
[----:B------:R-:W2:Y:S04]  /*47880*/  LDL.LU R49, [R1+0x954] ;  /* 0x0009540001317983 */ /* 0x000ea80000300800 */
[----:B------:R-:W4:Y:S04]  /*47890*/  LDL.LU R50, [R1+0x958] ;  /* 0x0009580001327983 */ /* 0x000f280000300800 */
[----:B------:R-:W4:Y:S04]  /*478a0*/  LDL.LU R51, [R1+0x95c] ;  /* 0x00095c0001337983 */ /* 0x000f280000300800 */
[----:B------:R-:W2:Y:S04]  /*478b0*/  LDL.LU R40, [R1+0x910] ;  /* 0x0009100001287983 */ /* 0x000ea80000300800 */
        /* <DEDUP_REMOVED lines=31> */
[----:B----4-:R-:W-:Y:S04]  /*47ab0*/  STL.64 [R1+0x1848], R50 ;  /* 0x0018483201007387 */ /* 0x010fe80000100a00 */
[----:B--2---:R2:W-:Y:S04]  /*47ac0*/  STL.64 [R1+0x1840], R48 ;  /* 0x0018403001007387 */ /* 0x0045e80000100a00 */
[----:B0-----:R-:W4:Y:S04]  /*47ad0*/  LDL.LU R4, [R1+0x940] ;  /* 0x0009400001047983 */ /* 0x001f280000300800 */
[----:B------:R-:W4:Y:S04]  /*47ae0*/  LDL.LU R5, [R1+0x944] ;  /* 0x0009440001057983 */ /* 0x000f280000300800 */
[----:B---3--:R-:W4:Y:S04]  /*47af0*/  LDL.LU R6, [R1+0x948] ;  /* 0x0009480001067983 */ /* 0x008f280000300800 */
[----:B------:R-:W4:Y:S04]  /*47b00*/  LDL.LU R7, [R1+0x94c] ;  /* 0x00094c0001077983 */ /* 0x000f280000300800 */
[----:B--2---:R-:W2:Y:S04]  /*47b10*/  LDL.LU R48, [R1+0x930] ;  /* 0x0009300001307983 */ /* 0x004ea80000300800 */
[----:B------:R-:W2:Y:S04]  /*47b20*/  LDL.LU R49, [R1+0x934] ;  /* 0x0009340001317983 */ /* 0x000ea80000300800 */
[----:B------:R-:W2:Y:S04]  /*47b30*/  LDL.LU R50, [R1+0x938] ;  /* 0x0009380001327983 */ /* 0x000ea80000300800 */
[----:B------:R-:W2:Y:S04]  /*47b40*/  LDL.LU R51, [R1+0x93c] ;  /* 0x00093c0001337983 */ /* 0x000ea80000300800 */
[----:B------:R-:W3:Y:S04]  /*47b50*/  LDL.LU R52, [R1+0x9d0] ;  /* 0x0009d00001347983 */ /* 0x000ee80000300800 */
[----:B------:R-:W3:Y:S04]  /*47b60*/  LDL.LU R53, [R1+0x9d4] ;  /* 0x0009d40001357983 */ /* 0x000ee80000300800 */
[----:B------:R-:W3:Y:S04]  /*47b70*/  LDL.LU R54, [R1+0x9d8] ;  /* 0x0009d80001367983 */ /* 0x000ee80000300800 */
[----:B------:R-:W3:Y:S04]  /*47b80*/  LDL.LU R55, [R1+0x9dc] ;  /* 0x0009dc0001377983 */ /* 0x000ee80000300800 */
[----:B-1----:R-:W-:Y:S04]  /*47b90*/  STL.64 [R1+0x210], R12 ;  /* 0x0002100c01007387 */ /* 0x002fe80000100a00 */
[----:B------:R-:W-:Y:S04]  /*47ba0*/  STL.64 [R1+0x218], R14 ;  /* 0x0002180e01007387 */ /* 0x000fe80000100a00 */
[----:B------:R-:W-:Y:S01]  /*47bb0*/  LDS.128 R12, [R44] ;  /* 0x000000002c0c7984 */ /* 0x000fe20000000c00 */
[----:B------:R-:W-:-:S06]  /*47bc0*/  NOP ;  /* 0x0000000000007918 */ /* 0x000fcc0000000000 */
[----:B------:R-:W-:Y:S04]  /*47bd0*/  STS.128 [R2+0x80], R24 ;  /* 0x0000801802007388 */ /* 0x000fe80000000c00 */
[----:B------:R-:W-:Y:S04]  /*47be0*/  STS.128 [R2+0x100], R20 ;  /* 0x0001001402007388 */ /* 0x000fe80000000c00 */
[----:B------:R-:W-:Y:S04]  /*47bf0*/  STS.128 [R2+0x180], R16 ;  /* 0x0001801002007388 */ /* 0x000fe80000000c00 */
[----:B------:R-:W-:Y:S01]  /*47c00*/  STS.128 [R2], R28 ;  /* 0x0000001c02007388 */ /* 0x000fe20000000c00 */
[----:B------:R-:W-:-:S06]  /*47c10*/  NOP ;  /* 0x0000000000007918 */ /* 0x000fcc0000000000 */
[----:B------:R-:W-:Y:S04]  /*47c20*/  LDS.128 R16, [R0] ;  /* 0x0000000000107984 */ /* 0x000fe80000000c00 */
[----:B------:R-:W-:Y:S04]  /*47c30*/  LDS.128 R20, [R46] ;  /* 0x000000002e147984 */ /* 0x000fe80000000c00 */
[----:B------:R-:W-:Y:S04]  /*47c40*/  LDS.128 R24, [R45] ;  /* 0x000000002d187984 */ /* 0x000fe80000000c00 */
[----:B------:R-:W-:Y:S01]  /*47c50*/  LDS.128 R28, [R44] ;  /* 0x000000002c1c7984 */ /* 0x000fe20000000c00 */
[----:B------:R-:W-:-:S06]  /*47c60*/  NOP ;  /* 0x0000000000007918 */ /* 0x000fcc0000000000 */
[----:B------:R-:W-:Y:S04]  /*47c70*/  STS.128 [R2+0x80], R32 ;  /* 0x0000802002007388 */ /* 0x000fe80000000c00 */
[----:B------:R0:W-:Y:S04]  /*47c80*/  STS.128 [R2], R56 ;  /* 0x0000003802007388 */ /* 0x0001e80000000c00 */
[----:B------:R-:W-:Y:S04]  /*47c90*/  STS.128 [R2+0x180], R40 ;  /* 0x0001802802007388 */ /* 0x000fe80000000c00 */
[----:B------:R-:W-:Y:S01]  /*47ca0*/  STS.128 [R2+0x100], R36 ;  /* 0x0001002402007388 */ /* 0x000fe20000000c00 */
[----:B------:R-:W-:-:S06]  /*47cb0*/  NOP ;  /* 0x0000000000007918 */ /* 0x000fcc0000000000 */
[----:B------:R-:W-:Y:S04]  /*47cc0*/  LDS.128 R36, [R46] ;  /* 0x000000002e247984 */ /* 0x000fe80000000c00 */
[----:B------:R-:W-:Y:S04]  /*47cd0*/  LDS.128 R40, [R45] ;  /* 0x000000002d287984 */ /* 0x000fe80000000c00 */
[----:B------:R-:W1:Y:S04]  /*47ce0*/  LDS.128 R44, [R44] ;  /* 0x000000002c2c7984 */ /* 0x000e680000000c00 */
[----:B0-----:R-:W3:Y:S04]  /*47cf0*/  LDL.LU R57, [R1+0x1850] ;  /* 0x0018500001397983 */ /* 0x001ee80000300800 */
[----:B------:R-:W3:Y:S04]  /*47d00*/  LDL.LU R58, [R1+0x170] ;  /* 0x00017000013a7983 */ /* 0x000ee80000300800 */
[----:B------:R-:W0:Y:S01]  /*47d10*/  LDS.128 R32, [R0] ;  /* 0x0000000000207984 */ /* 0x000e220000000c00 */
[----:B------:R-:W-:-:S06]  /*47d20*/  NOP ;  /* 0x0000000000007918 */ /* 0x000fcc0000000000 */
[----:B-1----:R1:W-:Y:S04]  /*47d30*/  STL [R1+0x17f0], R47 ;  /* 0x0017f02f01007387 */ /* 0x0023e80000100800 */
[----:B-1----:R-:W3:Y:S04]  /*47d40*/  LDL.LU R47, [R1+0x960] ;  /* 0x00096000012f7983 */ /* 0x002ee80000300800 */
[----:B--2---:R1:W-:Y:S04]  /*47d50*/  STS.128 [R2], R48 ;  /* 0x0000003002007388 */ /* 0x0043e80000000c00 */
[----:B-1----:R-:W2:Y:S04]  /*47d60*/  LDL.LU.64 R50, [R1+0x1848] ;  /* 0x0018480001327983 */ /* 0x002ea80000300a00 */
[----:B------:R-:W2:Y:S04]  /*47d70*/  LDL.LU.64 R48, [R1+0x1840] ;  /* 0x0018400001307983 */ /* 0x000ea80000300a00 */
[----:B----4-:R1:W-:Y:S04]  /*47d80*/  STS.128 [R2+0x80], R4 ;  /* 0x0000800402007388 */ /* 0x0103e80000000c00 */
[----:B-1----:R-:W4:Y:S04]  /*47d90*/  LDL.LU R6, [R1+0x1838] ;  /* 0x0018380001067983 */ /* 0x002f280000300800 */
[----:B------:R-:W3:Y:S04]  /*47da0*/  LDL.LU R5, [R1+0x1834] ;  /* 0x0018340001057983 */ /* 0x000ee80000300800 */
[----:B--2---:R1:W-:Y:S04]  /*47db0*/  STS.128 [R2+0x100], R48 ;  /* 0x0001003002007388 */ /* 0x0043e80000000c00 */
[----:B-1----:R-:W2:Y:S04]  /*47dc0*/  LDL.LU R50, [R1+0x1830] ;  /* 0x0018300001327983 */ /* 0x002ea80000300800 */
[----:B------:R-:W2:Y:S04]  /*47dd0*/  LDL.LU R48, [R1+0x182c] ;  /* 0x00182c0001307983 */ /* 0x000ea80000300800 */
[----:B------:R-:W4:Y:S04]  /*47de0*/  LDL.LU R4, [R1+0x13fc] ;  /* 0x0013fc0001047983 */ /* 0x000f280000300800 */
[----:B------:R-:W4:Y:S01]  /*47df0*/  LDL.LU R49, [R1+0x190] ;  /* 0x0001900001317983 */ /* 0x000f220000300800 */
[----:B------:R-:W-:-:S02]  /*47e00*/  IMAD.MOV.U32 R51, RZ, RZ, R3 ;  /* 0x000000ffff337224 */ /* 0x000fc400078e0003 */
[C---:B------:R-:W-:Y:S01]  /*47e10*/  IMAD R3, R60.reuse, c[0x0][0x194], RZ ;  /* 0x000065003c037a24 */ /* 0x040fe200078e02ff */
[----:B------:R-:W4:Y:S01]  /*47e20*/  LDL.LU R59, [R1+0x160] ;  /* 0x00016000013b7983 */ /* 0x000f220000300800 */
[----:B------:R-:W-:-:S03]  /*47e30*/  ISETP.GE.AND P2, PT, R60, c[0x0][0x178], PT ;  /* 0x00005e003c007a0c */ /* 0x000fc60003f46270 */
[----:B---3--:R1:W-:Y:S01]  /*47e40*/  STS.128 [R2+0x180], R52 ;  /* 0x0001803402007388 */ /* 0x0083e20000000c00 */
[C---:B------:R-:W-:Y:S01]  /*47e50*/  ISETP.LT.AND P2, PT, R61.reuse, c[0x0][0x17c], !P2 ;  /* 0x00005f003d007a0c */ /* 0x040fe20005741270 */
[C---:B------:R-:W-:Y:S01]  /*47e60*/  IMAD R56, R61.reuse, c[0x0][0x198], RZ ;  /* 0x000066003d387a24 */ /* 0x040fe200078e02ff */
[----:B------:R-:W-:Y:S01]  /*47e70*/  ISETP.GE.AND P3, PT, R61, c[0x0][0x17c], PT ;  /* 0x00005f003d007a0c */ /* 0x000fe20003f66270 */
[----:B------:R-:W3:Y:S01]  /*47e80*/  LDL.LU R7, [R1+0x1400] ;  /* 0x0014000001077983 */ /* 0x000ee20000300800 */
[----:B-1----:R-:W-:Y:S01]  /*47e90*/  IMAD.MOV.U32 R53, RZ, RZ, c[0x0][0x194] ;  /* 0x00006500ff357624 */ /* 0x002fe200078e00ff */
[----:B------:R-:W-:-:S03]  /*47ea0*/  LEA R2, P4, R3, c[0x0][0x170], 0x1 ;  /* 0x00005c0003027a11 */ /* 0x000fc600078808ff */
[----:B------:R-:W-:Y:S01]  /*47eb0*/  IMAD R53, R53, 0x20, R3 ;  /* 0x0000002035357824 */ /* 0x000fe200078e0203 */
[----:B------:R-:W-:Y:S02]  /*47ec0*/  LEA.HI.X.SX32 R3, R3, c[0x0][0x174], 0x1, P4 ;  /* 0x00005d0003037a11 */ /* 0x000fe400020f0eff */
[----:B------:R-:W-:Y:S02]  /*47ed0*/  ISETP.LT.AND P3, PT, R47, c[0x0][0x178], !P3 ;  /* 0x00005e002f007a0c */ /* 0x000fe40005f61270 */
[----:B------:R-:W-:Y:S01]  /*47ee0*/  LEA R52, P4, R53, c[0x0][0x170], 0x1 ;  /* 0x00005c0035347a11 */ /* 0x000fe200078808ff */
[----:B------:R-:W-:Y:S01]  /*47ef0*/  IMAD.WIDE R54, R56, 0x2, R2 ;  /* 0x0000000238367825 */ /* 0x000fe200078e0202 */
[----:B------:R-:W-:-:S06]  /*47f00*/  NOP ;  /* 0x0000000000007918 */ /* 0x000fcc0000000000 */
[----:B------:R-:W-:Y:S01]  /*47f10*/  LEA.HI.X.SX32 R53, R53, c[0x0][0x174], 0x1, P4 ;  /* 0x00005d0035357a11 */ /* 0x000fe200020f0eff */
[----:B------:R1:W-:Y:S01]  /*47f20*/  @P2 STG.E.U16 [R54.64], R58 ;  /* 0x0000003a36002986 */ /* 0x0003e2000c101506 */
[----:B------:R-:W-:Y:S02]  /*47f30*/  ISETP.LT.AND P2, PT, R60, c[0x0][0x178], !P1 ;  /* 0x00005e003c007a0c */ /* 0x000fe40004f41270 */
[----:B------:R-:W-:Y:S01]  /*47f40*/  ISETP.LT.AND P1, PT, R47, c[0x0][0x178], !P1 ;  /* 0x00005e002f007a0c */ /* 0x000fe20004f21270 */
[C---:B-1----:R-:W-:Y:S01]  /*47f50*/  IMAD.WIDE R54, R56.reuse, 0x2, R52 ;  /* 0x0000000238367825 */ /* 0x042fe200078e0234 */
[----:B------:R-:W-:-:S04]  /*47f60*/  IADD3 R56, R56, c[0x0][0x198], RZ ;  /* 0x0000660038387a10 */ /* 0x000fc80007ffe0ff */
[----:B--2---:R1:W-:Y:S02]  /*47f70*/  @P3 STG.E.U16 [R54.64], R48 ;  /* 0x0000003036003986 */ /* 0x0043e4000c101506 */
[----:B-1----:R-:W-:Y:S01]  /*47f80*/  PRMT R48, R58, 0x7632, R48 ;  /* 0x000076323a307816 */ /* 0x002fe20000000030 */
[----:B------:R-:W-:Y:S01]  /*47f90*/  IMAD.WIDE R54, R56, 0x2, R2 ;  /* 0x0000000238367825 */ /* 0x000fe200078e0202 */
[----:B------:R-:W2:Y:S04]  /*47fa0*/  LDL.LU R58, [R1+0x1b0] ;  /* 0x0001b000013a7983 */ /* 0x000ea80000300800 */
[----:B------:R1:W-:Y:S01]  /*47fb0*/  @P2 STG.E.U16 [R54.64], R48 ;  /* 0x0000003036002986 */ /* 0x0003e2000c101506 */
[----:B------:R-:W-:Y:S02]  /*47fc0*/  ISETP.LT.AND P2, PT, R60, c[0x0][0x178], !P0 ;  /* 0x00005e003c007a0c */ /* 0x000fe40004741270 */
[----:B-1----:R-:W-:Y:S01]  /*47fd0*/  PRMT R48, R48, 0x7632, R48 ;  /* 0x0000763230307816 */ /* 0x002fe20000000030 */
[----:B------:R-:W-:-:S05]  /*47fe0*/  IMAD.WIDE R54, R56, 0x2, R52 ;  /* 0x0000000238367825 */ /* 0x000fca00078e0234 */
[----:B------:R1:W-:Y:S01]  /*47ff0*/  @P1 STG.E.U16 [R54.64], R48 ;  /* 0x0000003036001986 */ /* 0x0003e2000c101506 */
[----:B------:R-:W-:Y:S02]  /*48000*/  ISETP.LT.AND P1, PT, R47, c[0x0][0x178], !P0 ;  /* 0x00005e002f007a0c */ /* 0x000fe40004721270 */
[----:B----4-:R-:W-:Y:S02]  /*48010*/  ISETP.GE.AND P0, PT, R4, c[0x0][0x17c], PT ;  /* 0x00005f0004007a0c */ /* 0x010fe40003f06270 */
[----:B------:R-:W4:Y:S01]  /*48020*/  LDL.LU R4, [R1+0x1404] ;  /* 0x0014040001047983 */ /* 0x000f220000300800 */
[----:B-1----:R-:W-:-:S05]  /*48030*/  IADD3 R48, R56, c[0x0][0x198], RZ ;  /* 0x0000660038307a10 */ /* 0x002fca0007ffe0ff */
[----:B------:R-:W-:-:S05]  /*48040*/  IMAD.WIDE R54, R48, 0x2, R2 ;  /* 0x0000000230367825 */ /* 0x000fca00078e0202 */
[----:B------:R1:W-:Y:S01]  /*48050*/  @P2 STG.E.U16 [R54.64], R49 ;  /* 0x0000003136002986 */ /* 0x0003e2000c101506 */
[----:B------:R-:W-:Y:S01]  /*48060*/  PRMT R56, R49, 0x7632, R56 ;  /* 0x0000763231387816 */ /* 0x000fe20000000038 */
[----:B-1----:R-:W-:Y:S02]  /*48070*/  IMAD.WIDE R54, R48, 0x2, R52 ;  /* 0x0000000230367825 */ /* 0x002fe400078e0234 */
[----:B------:R-:W2:Y:S04]  /*48080*/  LDL.LU R49, [R1+0x1828] ;  /* 0x0018280001317983 */ /* 0x000ea80000300800 */
[----:B------:R1:W-:Y:S01]  /*48090*/  @P1 STG.E.U16 [R54.64], R59 ;  /* 0x0000003b36001986 */ /* 0x0003e2000c101506 */
[----:B------:R-:W-:Y:S02]  /*480a0*/  ISETP.LT.AND P1, PT, R60, c[0x0][0x178], !P0 ;  /* 0x00005e003c007a0c */ /* 0x000fe40004721270 */
[----:B------:R-:W-:-:S02]  /*480b0*/  IADD3 R48, R48, c[0x0][0x198], RZ ;  /* 0x0000660030307a10 */ /* 0x000fc40007ffe0ff */
[----:B------:R-:W-:-:S03]  /*480c0*/  ISETP.LT.AND P0, PT, R47, c[0x0][0x178], !P0 ;  /* 0x00005e002f007a0c */ /* 0x000fc60004701270 */
[----:B-1----:R-:W-:-:S06]  /*480d0*/  IMAD.WIDE R54, R48, 0x2, R2 ;  /* 0x0000000230367825 */ /* 0x002fcc00078e0202 */
[----:B------:R1:W-:Y:S02]  /*480e0*/  @P1 STG.E.U16 [R54.64], R56 ;  /* 0x0000003836001986 */ /* 0x0003e4000c101506 */
[----:B-1----:R-:W-:Y:S01]  /*480f0*/  PRMT R56, R59, 0x7632, R56 ;  /* 0x000076323b387816 */ /* 0x002fe20000000038 */
[----:B------:R-:W-:Y:S01]  /*48100*/  IMAD.WIDE R54, R48, 0x2, R52 ;  /* 0x0000000230367825 */ /* 0x000fe200078e0234 */
[----:B------:R-:W2:Y:S04]  /*48110*/  LDL.LU R59, [R1+0x1824] ;  /* 0x00182400013b7983 */ /* 0x000ea80000300800 */
[----:B------:R1:W-:Y:S01]  /*48120*/  @P0 STG.E.U16 [R54.64], R56 ;  /* 0x0000003836000986 */ /* 0x0003e2000c101506 */
[----:B---3--:R-:W-:-:S03]  /*48130*/  ISETP.GE.AND P0, PT, R7, c[0x0][0x17c], PT ;  /* 0x00005f0007007a0c */ /* 0x008fc60003f06270 */
[----:B------:R-:W3:Y:S01]  /*48140*/  LDL.LU R7, [R1+0x1408] ;  /* 0x0014080001077983 */ /* 0x000ee20000300800 */
[----:B------:R-:W-:Y:S02]  /*48150*/  ISETP.LT.AND P2, PT, R60, c[0x0][0x178], !P0 ;  /* 0x00005e003c007a0c */ /* 0x000fe40004741270 */
[----:B------:R-:W-:Y:S02]  /*48160*/  ISETP.LT.AND P1, PT, R47, c[0x0][0x178], !P0 ;  /* 0x00005e002f007a0c */ /* 0x000fe40004721270 */
[----:B------:R-:W-:Y:S02]  /*48170*/  IADD3 R48, R48, c[0x0][0x198], RZ ;  /* 0x0000660030307a10 */ /* 0x000fe40007ffe0ff */
[----:B----4-:R-:W-:Y:S02]  /*48180*/  ISETP.GE.AND P0, PT, R4, c[0x0][0x17c], PT ;  /* 0x00005f0004007a0c */ /* 0x010fe40003f06270 */
[----:B------:R-:W4:Y:S01]  /*48190*/  LDL.LU R4, [R1+0x140c] ;  /* 0x00140c0001047983 */ /* 0x000f220000300800 */
[----:B-1----:R-:W-:Y:S01]  /*481a0*/  IMAD.WIDE R54, R48, 0x2, R2 ;  /* 0x0000000230367825 */ /* 0x002fe200078e0202 */
[----:B--2---:R-:W-:-:S04]  /*481b0*/  PRMT R56, R58, 0x7632, R56 ;  /* 0x000076323a387816 */ /* 0x004fc80000000038 */
[----:B------:R1:W-:Y:S04]  /*481c0*/  @P2 STG.E.U16 [R54.64], R58 ;  /* 0x0000003a36002986 */ /* 0x0003e8000c101506 */
[----:B-1----:R-:W2:Y:S01]  /*481d0*/  LDL.LU R58, [R1+0x1820] ;  /* 0x00182000013a7983 */ /* 0x002ea20000300800 */
[C---:B------:R-:W-:Y:S01]  /*481e0*/  IMAD.WIDE R54, R48.reuse, 0x2, R52 ;  /* 0x0000000230367825 */ /* 0x040fe200078e0234 */
[----:B------:R-:W-:-:S04]  /*481f0*/  IADD3 R48, R48, c[0x0][0x198], RZ ;  /* 0x0000660030307a10 */ /* 0x000fc80007ffe0ff */
[----:B------:R1:W-:Y:S01]  /*48200*/  @P1 STG.E.U16 [R54.64], R49 ;  /* 0x0000003136001986 */ /* 0x0003e2000c101506 */
[----:B------:R-:W-:Y:S02]  /*48210*/  ISETP.LT.AND P1, PT, R60, c[0x0][0x178], !P0 ;  /* 0x00005e003c007a0c */ /* 0x000fe40004721270 */
[----:B------:R-:W-:Y:S01]  /*48220*/  ISETP.LT.AND P0, PT, R47, c[0x0][0x178], !P0 ;  /* 0x00005e002f007a0c */ /* 0x000fe20004701270 */
[----:B-1----:R-:W-:-:S10]  /*48230*/  IMAD.WIDE R54, R48, 0x2, R2 ;  /* 0x0000000230367825 */ /* 0x002fd400078e0202 */
        /* <DEDUP_REMOVED lines=12> */
[----:B-1----:R-:W-:-:S05]  /*48300*/  IMAD.WIDE R54, R48, 0x2, R2 ;  /* 0x0000000230367825 */ /* 0x002fca00078e0202 */
[----:B--2---:R1:W-:Y:S02]  /*48310*/  @P2 STG.E.U16 [R54.64], R58 ;  /* 0x0000003a36002986 */ /* 0x0043e4000c101506 */
[C---:B-1----:R-:W-:Y:S01]  /*48320*/  IMAD.WIDE R54, R48.reuse, 0x2, R52 ;  /* 0x0000000230367825 */ /* 0x042fe200078e0234 */
[----:B------:R-:W-:-:S04]  /*48330*/  IADD3 R48, R48, c[0x0][0x198], RZ ;  /* 0x0000660030307a10 */ /* 0x000fc80007ffe0ff */
[----:B------:R1:W-:Y:S01]  /*48340*/  @P1 STG.E.U16 [R54.64], R57 ;  /* 0x0000003936001986 */ /* 0x0003e2000c101506 */
[----:B------:R-:W-:Y:S02]  /*48350*/  ISETP.LT.AND P1, PT, R60, c[0x0][0x178], !P0 ;  /* 0x00005e003c007a0c */ /* 0x000fe40004721270 */
[----:B------:R-:W-:Y:S02]  /*48360*/  ISETP.LT.AND P0, PT, R47, c[0x0][0x178], !P0 ;  /* 0x00005e002f007a0c */ /* 0x000fe40004701270 */
[----:B------:R-:W-:Y:S02]  /*48370*/  PRMT R56, R58, 0x7632, R56 ;  /* 0x000076323a387816 */ /* 0x000fe40000000038 */
[----:B------:R-:W2:Y:S01]  /*48380*/  LDL.LU R58, [R1+0x1818] ;  /* 0x00181800013a7983 */ /* 0x000ea20000300800 */
[----:B-1----:R-:W-:-:S06]  /*48390*/  IMAD.WIDE R54, R48, 0x2, R2 ;  /* 0x0000000230367825 */ /* 0x002fcc00078e0202 */
[----:B------:R1:W-:Y:S02]  /*483a0*/  @P1 STG.E.U16 [R54.64], R56 ;  /* 0x0000003836001986 */ /* 0x0003e4000c101506 */
[----:B-1----:R-:W-:Y:S01]  /*483b0*/  PRMT R56, R57, 0x7632, R56 ;  /* 0x0000763239387816 */ /* 0x002fe20000000038 */
[----:B------:R-:W-:Y:S01]  /*483c0*/  IMAD.WIDE R54, R48, 0x2, R52 ;  /* 0x0000000230367825 */ /* 0x000fe200078e0234 */
[----:B------:R-:W2:Y:S04]  /*483d0*/  LDL.LU R57, [R1+0x1814] ;  /* 0x0018140001397983 */ /* 0x000ea80000300800 */
[----:B------:R1:W-:Y:S04]  /*483e0*/  @P0 STG.E.U16 [R54.64], R56 ;  /* 0x0000003836000986 */ /* 0x0003e8000c101506 */
[----:B-1----:R-:W2:Y:S01]  /*483f0*/  LDL.LU R56, [R1+0x174] ;  /* 0x0001740001387983 */ /* 0x002ea20000300800 */
[----:B---3--:R-:W-:-:S03]  /*48400*/  ISETP.GE.AND P0, PT, R7, c[0x0][0x17c], PT ;  /* 0x00005f0007007a0c */ /* 0x008fc60003f06270 */
[----:B------:R-:W3:Y:S01]  /*48410*/  LDL.LU R7, [R1+0x1418] ;  /* 0x0014180001077983 */ /* 0x000ee20000300800 */
[----:B------:R-:W-:Y:S02]  /*48420*/  ISETP.LT.AND P2, PT, R60, c[0x0][0x178], !P0 ;  /* 0x00005e003c007a0c */ /* 0x000fe40004741270 */
[----:B------:R-:W-:Y:S02]  /*48430*/  ISETP.LT.AND P1, PT, R47, c[0x0][0x178], !P0 ;  /* 0x00005e002f007a0c */ /* 0x000fe40004721270 */
[----:B----4-:R-:W-:Y:S02]  /*48440*/  ISETP.GE.AND P0, PT, R4, c[0x0][0x17c], PT ;  /* 0x00005f0004007a0c */ /* 0x010fe40003f06270 */
[----:B------:R-:W4:Y:S01]  /*48450*/  LDL.LU R4, [R1+0x141c] ;  /* 0x00141c0001047983 */ /* 0x000f220000300800 */
[----:B------:R-:W-:-:S05]  /*48460*/  IADD3 R48, R48, c[0x0][0x198], RZ ;  /* 0x0000660030307a10 */ /* 0x000fca0007ffe0ff */
[----:B------:R-:W-:-:S05]  /*48470*/  IMAD.WIDE R54, R48, 0x2, R2 ;  /* 0x0000000230367825 */ /* 0x000fca00078e0202 */
[----:B--2---:R1:W-:Y:S02]  /*48480*/  @P2 STG.E.U16 [R54.64], R56 ;  /* 0x0000003836002986 */ /* 0x0043e4000c101506 */
[C---:B-1----:R-:W-:Y:S01]  /*48490*/  IMAD.WIDE R54, R48.reuse, 0x2, R52 ;  /* 0x0000000230367825 */ /* 0x042fe200078e0234 */
[----:B------:R-:W-:-:S04]  /*484a0*/  IADD3 R48, R48, c[0x0][0x198], RZ ;  /* 0x0000660030307a10 */ /* 0x000fc80007ffe0ff */
[----:B------:R1:W-:Y:S01]  /*484b0*/  @P1 STG.E.U16 [R54.64], R49 ;  /* 0x0000003136001986 */ /* 0x0003e2000c101506 */
[----:B------:R-:W-:Y:S02]  /*484c0*/  ISETP.LT.AND P1, PT, R60, c[0x0][0x178], !P0 ;  /* 0x00005e003c007a0c */ /* 0x000fe40004721270 */
[----:B------:R-:W-:Y:S02]  /*484d0*/  ISETP.LT.AND P0, PT, R47, c[0x0][0x178], !P0 ;  /* 0x00005e002f007a0c */ /* 0x000fe40004701270 */
[----:B-1----:R-:W-:Y:S01]  /*484e0*/  PRMT R49, R56, 0x7632, R49 ;  /* 0x0000763238317816 */ /* 0x002fe20000000031 */
[C---:B------:R-:W-:Y:S01]  /*484f0*/  IMAD.WIDE R54, R48.reuse, 0x2, R2 ;  /* 0x0000000230367825 */ /* 0x040fe200078e0202 */
[----:B------:R-:W2:Y:S07]  /*48500*/  LDL.LU R56, [R1+0x1420] ;  /* 0x0014200001387983 */ /* 0x000eae0000300800 */
[----:B------:R1:W-:Y:S02]  /*48510*/  @P1 STG.E.U16 [R54.64], R49 ;  /* 0x0000003136001986 */ /* 0x0003e4000c101506 */
[----:B-1----:R-:W-:Y:S01]  /*48520*/  PRMT R49, R49, 0x7632, R49 ;  /* 0x0000763231317816 */ /* 0x002fe20000000031 */
[----:B------:R-:W-:-:S05]  /*48530*/  IMAD.WIDE R54, R48, 0x2, R52 ;  /* 0x0000000230367825 */ /* 0x000fca00078e0234 */
[----:B------:R1:W-:Y:S01]  /*48540*/  @P0 STG.E.U16 [R54.64], R49 ;  /* 0x0000003136000986 */ /* 0x0003e2000c101506 */
[----:B---3--:R-:W-:-:S03]  /*48550*/  ISETP.GE.AND P0, PT, R7, c[0x0][0x17c], PT ;  /* 0x00005f0007007a0c */ /* 0x008fc60003f06270 */
[----:B------:R-:W3:Y:S01]  /*48560*/  LDL.LU R7, [R1+0x1430] ;  /* 0x0014300001077983 */ /* 0x000ee20000300800 */
[----:B------:R-:W-:Y:S02]  /*48570*/  ISETP.LT.AND P1, PT, R60, c[0x0][0x178], !P0 ;  /* 0x00005e003c007a0c */ /* 0x000fe40004721270 */
[----:B------:R-:W-:Y:S02]  /*48580*/  ISETP.LT.AND P0, PT, R47, c[0x0][0x178], !P0 ;  /* 0x00005e002f007a0c */ /* 0x000fe40004701270 */
[----:B-1----:R-:W-:-:S05]  /*48590*/  IADD3 R54, R48, c[0x0][0x198], RZ ;  /* 0x0000660030367a10 */ /* 0x002fca0007ffe0ff */
[----:B------:R-:W-:-:S05]  /*485a0*/  IMAD.WIDE R48, R54, 0x2, R2 ;  /* 0x0000000236307825 */ /* 0x000fca00078e0202 */
[----:B------:R1:W-:Y:S02]  /*485b0*/  @P1 STG.E.U16 [R48.64], R57 ;  /* 0x0000003930001986 */ /* 0x0003e4000c101506 */
[C---:B-1----:R-:W-:Y:S01]  /*485c0*/  IMAD.WIDE R48, R54.reuse, 0x2, R52 ;  /* 0x0000000236307825 */ /* 0x042fe200078e0234 */
[----:B------:R-:W-:-:S04]  /*485d0*/  IADD3 R54, R54, c[0x0][0x198], RZ ;  /* 0x0000660036367a10 */ /* 0x000fc80007ffe0ff */
[----:B------:R1:W-:Y:S01]  /*485e0*/  @P0 STG.E.U16 [R48.64], R59 ;  /* 0x0000003b30000986 */ /* 0x0003e2000c101506 */
[----:B------:R-:W-:Y:S01]  /*485f0*/  PRMT R55, R57, 0x7632, R55 ;  /* 0x0000763239377816 */ /* 0x000fe20000000037 */
[----:B-1----:R-:W-:Y:S01]  /*48600*/  IMAD.WIDE R48, R54, 0x2, R2 ;  /* 0x0000000236307825 */ /* 0x002fe200078e0202 */
[----:B----4-:R-:W-:Y:S02]  /*48610*/  ISETP.GE.AND P1, PT, R4, c[0x0][0x17c], PT ;  /* 0x00005f0004007a0c */ /* 0x010fe40003f26270 */
[----:B------:R-:W4:Y:S02]  /*48620*/  LDL.LU R4, [R1+0x142c] ;  /* 0x00142c0001047983 */ /* 0x000f240000300800 */
[----:B------:R-:W-:Y:S02]  /*48630*/  ISETP.LT.AND P0, PT, R60, c[0x0][0x178], !P1 ;  /* 0x00005e003c007a0c */ /* 0x000fe40004f01270 */
[----:B------:R-:W2:Y:S11]  /*48640*/  LDL.LU R57, [R1+0x1810] ;  /* 0x0018100001397983 */ /* 0x000eb60000300800 */
[----:B------:R1:W-:Y:S04]  /*48650*/  @P0 STG.E.U16 [R48.64], R55 ;  /* 0x0000003730000986 */ /* 0x0003e8000c101506 */
[----:B-1----:R-:W2:Y:S04]  /*48660*/  LDL.LU R48, [R1+0x1424] ;  /* 0x0014240001307983 */ /* 0x002ea80000300800 */
[----:B------:R-:W2:Y:S01]  /*48670*/  LDL.LU R49, [R1+0x1428] ;  /* 0x0014280001317983 */ /* 0x000ea20000300800 */
[----:B------:R-:W-:-:S02]  /*48680*/  ISETP.LT.AND P1, PT, R47, c[0x0][0x178], !P1 ;  /* 0x00005e002f007a0c */ /* 0x000fc40004f21270 */
[----:B---3--:R-:W-:Y:S02]  /*48690*/  ISETP.GE.AND P3, PT, R7, c[0x0][0x17c], PT ;  /* 0x00005f0007007a0c */ /* 0x008fe40003f66270 */
[----:B----4-:R-:W-:Y:S02]  /*486a0*/  ISETP.GE.AND P2, PT, R4, c[0x0][0x17c], PT ;  /* 0x00005f0004007a0c */ /* 0x010fe40003f46270 */
[----:B--2---:R-:W-:Y:S02]  /*486b0*/  PRMT R57, R59, 0x7632, R57 ;  /* 0x000076323b397816 */ /* 0x004fe40000000039 */
[----:B------:R-:W2:Y:S04]  /*486c0*/  LDL.LU R59, [R1+0x180c] ;  /* 0x00180c00013b7983 */ /* 0x000ea80000300800 */
[----:B------:R-:W3:Y:S04]  /*486d0*/  LDL.LU R7, [R1+0x1438] ;  /* 0x0014380001077983 */ /* 0x000ee80000300800 */
[----:B------:R-:W4:Y:S01]  /*486e0*/  LDL.LU R4, [R1+0x1434] ;  /* 0x0014340001047983 */ /* 0x000f220000300800 */
[----:B------:R-:W-:-:S02]  /*486f0*/  ISETP.GE.AND P5, PT, R48, c[0x0][0x17c], PT ;  /* 0x00005f0030007a0c */ /* 0x000fc40003fa6270 */
[----:B------:R-:W-:Y:S01]  /*48700*/  ISETP.GE.AND P4, PT, R49, c[0x0][0x17c], PT ;  /* 0x00005f0031007a0c */ /* 0x000fe20003f86270 */
[----:B------:R-:W-:-:S05]  /*48710*/  IMAD.WIDE R48, R54, 0x2, R52 ;  /* 0x0000000236307825 */ /* 0x000fca00078e0234 */
[----:B------:R1:W-:Y:S04]  /*48720*/  @P1 STG.E.U16 [R48.64], R57 ;  /* 0x0000003930001986 */ /* 0x0003e8000c101506 */
[----:B-1----:R-:W2:Y:S01]  /*48730*/  LDL.LU R57, [R1+0x184] ;  /* 0x0001840001397983 */ /* 0x002ea20000300800 */
[----:B------:R-:W-:Y:S02]  /*48740*/  ISETP.LT.AND P6, PT, R60, c[0x0][0x178], !P5 ;  /* 0x00005e003c007a0c */ /* 0x000fe40006fc1270 */
[----:B------:R-:W-:Y:S02]  /*48750*/  ISETP.GE.AND P0, PT, R56, c[0x0][0x17c], PT ;  /* 0x00005f0038007a0c */ /* 0x000fe40003f06270 */
[----:B------:R-:W-:Y:S02]  /*48760*/  IADD3 R56, R54, c[0x0][0x198], RZ ;  /* 0x0000660036387a10 */ /* 0x000fe40007ffe0ff */
[----:B------:R-:W-:-:S03]  /*48770*/  ISETP.LT.AND P5, PT, R47, c[0x0][0x178], !P5 ;  /* 0x00005e002f007a0c */ /* 0x000fc60006fa1270 */
[----:B------:R-:W-:Y:S01]  /*48780*/  IMAD.WIDE R54, R56, 0x2, R2 ;  /* 0x0000000238367825 */ /* 0x000fe200078e0202 */
[----:B------:R-:W-:-:S03]  /*48790*/  ISETP.LT.AND P1, PT, R60, c[0x0][0x178], !P0 ;  /* 0x00005e003c007a0c */ /* 0x000fc60004721270 */
[----:B------:R-:W-:Y:S01]  /*487a0*/  IMAD.WIDE R48, R56, 0x2, R52 ;  /* 0x0000000238307825 */ /* 0x000fe200078e0234 */
[----:B------:R1:W-:Y:S01]  /*487b0*/  @P6 STG.E.U16 [R54.64], R58 ;  /* 0x0000003a36006986 */ /* 0x0003e2000c101506 */
[----:B------:R-:W-:Y:S02]  /*487c0*/  PRMT R61, R58, 0x7632, R61 ;  /* 0x000076323a3d7816 */ /* 0x000fe4000000003d */
[----:B-1----:R-:W-:Y:S02]  /*487d0*/  IADD3 R54, R56, c[0x0][0x198], RZ ;  /* 0x0000660038367a10 */ /* 0x002fe40007ffe0ff */
[----:B--2---:R1:W-:Y:S01]  /*487e0*/  @P5 STG.E.U16 [R48.64], R57 ;  /* 0x0000003930005986 */ /* 0x0043e2000c101506 */
[----:B------:R-:W-:Y:S02]  /*487f0*/  PRMT R59, R57, 0x7632, R59 ;  /* 0x00007632393b7816 */ /* 0x000fe4000000003b */
[----:B-1----:R-:W-:-:S05]  /*48800*/  IMAD.WIDE R56, R54, 0x2, R2 ;  /* 0x0000000236387825 */ /* 0x002fca00078e0202 */
[----:B------:R1:W-:Y:S04]  /*48810*/  @P1 STG.E.U16 [R56.64], R61 ;  /* 0x0000003d38001986 */ /* 0x0003e8000c101506 */
[----:B-1----:R-:W2:Y:S01]  /*48820*/  LDL.LU R57, [R1+0x234] ;  /* 0x0002340001397983 */ /* 0x002ea20000300800 */
[----:B---3--:R-:W-:Y:S02]  /*48830*/  ISETP.GE.AND P5, PT, R7, c[0x0][0x17c], PT ;  /* 0x00005f0007007a0c */ /* 0x008fe40003fa6270 */
[----:B----4-:R-:W-:Y:S01]  /*48840*/  ISETP.GE.AND P1, PT, R4, c[0x0][0x17c], PT ;  /* 0x00005f0004007a0c */ /* 0x010fe20003f26270 */
[----:B------:R-:W2:Y:S04]  /*48850*/  LDL.LU R7, [R1+0x1440] ;  /* 0x0014400001077983 */ /* 0x000ea80000300800 */
[----:B------:R-:W4:Y:S01]  /*48860*/  LDL.LU R4, [R1+0x143c] ;  /* 0x00143c0001047983 */ /* 0x000f220000300800 */
[----:B------:R-:W-:-:S02]  /*48870*/  ISETP.LT.AND P0, PT, R47, c[0x0][0x178], !P0 ;  /* 0x00005e002f007a0c */ /* 0x000fc40004701270 */
[----:B------:R-:W-:Y:S02]  /*48880*/  ISETP.LT.AND P6, PT, R60, c[0x0][0x178], !P4 ;  /* 0x00005e003c007a0c */ /* 0x000fe400067c1270 */
[C---:B------:R-:W-:Y:S01]  /*48890*/  IADD3 R58, R54.reuse, c[0x0][0x198], RZ ;  /* 0x00006600363a7a10 */ /* 0x040fe20007ffe0ff */
[----:B------:R-:W-:Y:S01]  /*488a0*/  IMAD.WIDE R48, R54, 0x2, R52 ;  /* 0x0000000236307825 */ /* 0x000fe200078e0234 */
[----:B------:R-:W-:-:S03]  /*488b0*/  ISETP.LT.AND P4, PT, R47, c[0x0][0x178], !P4 ;  /* 0x00005e002f007a0c */ /* 0x000fc60006781270 */
[----:B------:R-:W-:-:S04]  /*488c0*/  IMAD.WIDE R54, R58, 0x2, R2 ;  /* 0x000000023a367825 */ /* 0x000fc800078e0202 */
[----:B------:R1:W-:Y:S01]  /*488d0*/  @P0 STG.E.U16 [R48.64], R59 ;  /* 0x0000003b30000986 */ /* 0x0003e2000c101506 */
[----:B------:R-:W-:Y:S01]  /*488e0*/  ISETP.LT.AND P0, PT, R60, c[0x0][0x178], !P3 ;  /* 0x00005e003c007a0c */ /* 0x000fe20005f01270 */
[----:B-1----:R-:W-:Y:S01]  /*488f0*/  IMAD.WIDE R48, R58, 0x2, R52 ;  /* 0x000000023a307825 */ /* 0x002fe200078e0234 */
[----:B------:R-:W-:Y:S01]  /*48900*/  PRMT R59, R50, 0x7632, R59 ;  /* 0x00007632323b7816 */ /* 0x000fe2000000003b */
[----:B--2---:R1:W-:Y:S01]  /*48910*/  @P6 STG.E.U16 [R54.64], R57 ;  /* 0x0000003936006986 */ /* 0x0043e2000c101506 */
[----:B------:R-:W-:Y:S02]  /*48920*/  PRMT R61, R57, 0x7632, R61 ;  /* 0x00007632393d7816 */ /* 0x000fe4000000003d */
[----:B-1----:R-:W-:Y:S01]  /*48930*/  IADD3 R54, R58, c[0x0][0x198], RZ ;  /* 0x000066003a367a10 */ /* 0x002fe20007ffe0ff */
[----:B------:R1:W-:Y:S04]  /*48940*/  @P4 STG.E.U16 [R48.64], R50 ;  /* 0x0000003230004986 */ /* 0x0003e8000c101506 */
[----:B------:R-:W-:-:S05]  /*48950*/  IMAD.WIDE R56, R54, 0x2, R2 ;  /* 0x0000000236387825 */ /* 0x000fca00078e0202 */
[----:B------:R2:W-:Y:S04]  /*48960*/  @P0 STG.E.U16 [R56.64], R61 ;  /* 0x0000003d38000986 */ /* 0x0005e8000c101506 */
[----:B-1----:R-:W3:Y:S04]  /*48970*/  LDL.LU R50, [R1+0x1808] ;  /* 0x0018080001327983 */ /* 0x002ee80000300800 */
[----:B--2---:R-:W2:Y:S01]  /*48980*/  LDL.LU R57, [R1+0x178] ;  /* 0x0001780001397983 */ /* 0x004ea20000300800 */
[----:B----4-:R-:W-:Y:S01]  /*48990*/  ISETP.GE.AND P0, PT, R4, c[0x0][0x17c], PT ;  /* 0x00005f0004007a0c */ /* 0x010fe20003f06270 */
[----:B------:R-:W-:-:S02]  /*489a0*/  IMAD.MOV.U32 R4, RZ, RZ, R51 ;  /* 0x000000ffff047224 */ /* 0x000fc400078e0033 */
[----:B------:R-:W4:Y:S01]  /*489b0*/  LDL.LU R51, [R1+0x1448] ;  /* 0x0014480001337983 */ /* 0x000f220000300800 */
[----:B------:R-:W-:-:S03]  /*489c0*/  ISETP.GE.AND P4, PT, R7, c[0x0][0x17c], PT ;  /* 0x00005f0007007a0c */ /* 0x000fc60003f86270 */
[----:B------:R-:W3:Y:S01]  /*489d0*/  LDL.LU R7, [R1+0x1444] ;  /* 0x0014440001077983 */ /* 0x000ee20000300800 */
[C---:B------:R-:W-:Y:S02]  /*489e0*/  ISETP.LT.AND P3, PT, R47.reuse, c[0x0][0x178], !P3 ;  /* 0x00005e002f007a0c */ /* 0x040fe40005f61270 */
[----:B------:R-:W-:Y:S02]  /*489f0*/  ISETP.LT.AND P6, PT, R60, c[0x0][0x178], !P2 ;  /* 0x00005e003c007a0c */ /* 0x000fe400057c1270 */
[C---:B------:R-:W-:Y:S01]  /*48a00*/  IADD3 R58, R54.reuse, c[0x0][0x198], RZ ;  /* 0x00006600363a7a10 */ /* 0x040fe20007ffe0ff */
[----:B------:R-:W-:Y:S01]  /*48a10*/  IMAD.WIDE R48, R54, 0x2, R52 ;  /* 0x0000000236307825 */ /* 0x000fe200078e0234 */
[----:B------:R-:W-:Y:S01]  /*48a20*/  ISETP.LT.AND P2, PT, R47, c[0x0][0x178], !P2 ;  /* 0x00005e002f007a0c */ /* 0x000fe20005741270 */
[----:B------:R-:W4:Y:S02]  /*48a30*/  LDL.LU R61, [R1+0x1b8] ;  /* 0x0001b800013d7983 */ /* 0x000f240000300800 */
[----:B------:R-:W-:-:S04]  /*48a40*/  IMAD.WIDE R54, R58, 0x2, R2 ;  /* 0x000000023a367825 */ /* 0x000fc800078e0202 */
[----:B------:R1:W-:Y:S01]  /*48a50*/  @P3 STG.E.U16 [R48.64], R59 ;  /* 0x0000003b30003986 */ /* 0x0003e2000c101506 */
[----:B------:R-:W-:Y:S01]  /*48a60*/  ISETP.LT.AND P3, PT, R60, c[0x0][0x178], !P5 ;  /* 0x00005e003c007a0c */ /* 0x000fe20006f61270 */
[C---:B-1----:R-:W-:Y:S02]  /*48a70*/  IMAD.WIDE R48, R58.reuse, 0x2, R52 ;  /* 0x000000023a307825 */ /* 0x042fe400078e0234 */
[----:B--2---:R1:W-:Y:S01]  /*48a80*/  @P6 STG.E.U16 [R54.64], R57 ;  /* 0x0000003936006986 */ /* 0x0043e2000c101506 */
[----:B------:R-:W-:Y:S02]  /*48a90*/  PRMT R59, R57, 0x7632, R59 ;  /* 0x00007632393b7816 */ /* 0x000fe4000000003b */
[----:B-1----:R-:W-:Y:S01]  /*48aa0*/  IADD3 R54, R58, c[0x0][0x198], RZ ;  /* 0x000066003a367a10 */ /* 0x002fe20007ffe0ff */
[----:B---3--:R-:W-:Y:S04]  /*48ab0*/  @P2 STG.E.U16 [R48.64], R50 ;  /* 0x0000003230002986 */ /* 0x008fe8000c101506 */
[----:B------:R-:W-:-:S05]  /*48ac0*/  IMAD.WIDE R56, R54, 0x2, R2 ;  /* 0x0000000236387825 */ /* 0x000fca00078e0202 */
[----:B------:R1:W-:Y:S04]  /*48ad0*/  @P3 STG.E.U16 [R56.64], R59 ;  /* 0x0000003b38003986 */ /* 0x0003e8000c101506 */
[----:B-1----:R-:W2:Y:S04]  /*48ae0*/  LDL.LU R56, [R1+0x198] ;  /* 0x0001980001387983 */ /* 0x002ea80000300800 */
[----:B------:R-:W3:Y:S01]  /*48af0*/  LDL.LU R57, [R1+0x168] ;  /* 0x0001680001397983 */ /* 0x000ee20000300800 */
[----:B----4-:R-:W-:-:S03]  /*48b00*/  ISETP.GE.AND P2, PT, R51, c[0x0][0x17c], PT ;  /* 0x00005f0033007a0c */ /* 0x010fc60003f46270 */
[----:B------:R-:W4:Y:S01]  /*48b10*/  LDL.LU R51, [R1+0x1450] ;  /* 0x0014500001337983 */ /* 0x000f220000300800 */
[----:B------:R-:W-:-:S03]  /*48b20*/  ISETP.GE.AND P3, PT, R7, c[0x0][0x17c], PT ;  /* 0x00005f0007007a0c */ /* 0x000fc60003f66270 */
[----:B------:R-:W4:Y:S01]  /*48b30*/  LDL.LU R7, [R1+0x144c] ;  /* 0x00144c0001077983 */ /* 0x000f220000300800 */
[C---:B------:R-:W-:Y:S02]  /*48b40*/  ISETP.LT.AND P5, PT, R47.reuse, c[0x0][0x178], !P5 ;  /* 0x00005e002f007a0c */ /* 0x040fe40006fa1270 */
[----:B------:R-:W-:Y:S02]  /*48b50*/  ISETP.LT.AND P6, PT, R60, c[0x0][0x178], !P1 ;  /* 0x00005e003c007a0c */ /* 0x000fe40004fc1270 */
[C---:B------:R-:W-:Y:S01]  /*48b60*/  IADD3 R58, R54.reuse, c[0x0][0x198], RZ ;  /* 0x00006600363a7a10 */ /* 0x040fe20007ffe0ff */
[----:B------:R-:W-:Y:S01]  /*48b70*/  IMAD.WIDE R48, R54, 0x2, R52 ;  /* 0x0000000236307825 */ /* 0x000fe200078e0234 */
[----:B------:R-:W-:Y:S02]  /*48b80*/  PRMT R50, R50, 0x7632, R50 ;  /* 0x0000763232327816 */ /* 0x000fe40000000032 */
[----:B------:R-:W-:Y:S01]  /*48b90*/  ISETP.LT.AND P1, PT, R47, c[0x0][0x178], !P1 ;  /* 0x00005e002f007a0c */ /* 0x000fe20004f21270 */
[----:B------:R-:W-:-:S04]  /*48ba0*/  IMAD.WIDE R54, R58, 0x2, R2 ;  /* 0x000000023a367825 */ /* 0x000fc800078e0202 */
[----:B------:R1:W-:Y:S01]  /*48bb0*/  @P5 STG.E.U16 [R48.64], R50 ;  /* 0x0000003230005986 */ /* 0x0003e2000c101506 */
[----:B------:R-:W-:Y:S01]  /*48bc0*/  ISETP.LT.AND P5, PT, R60, c[0x0][0x178], !P4 ;  /* 0x00005e003c007a0c */ /* 0x000fe200067a1270 */
[----:B-1----:R-:W-:Y:S02]  /*48bd0*/  IMAD.WIDE R48, R58, 0x2, R52 ;  /* 0x000000023a307825 */ /* 0x002fe400078e0234 */
[----:B--2---:R1:W-:Y:S01]  /*48be0*/  @P6 STG.E.U16 [R54.64], R56 ;  /* 0x0000003836006986 */ /* 0x0043e2000c101506 */
[----:B------:R-:W-:-:S03]  /*48bf0*/  PRMT R59, R56, 0x7632, R59 ;  /* 0x00007632383b7816 */ /* 0x000fc6000000003b */
[----:B---3--:R2:W-:Y:S01]  /*48c00*/  @P1 STG.E.U16 [R48.64], R57 ;  /* 0x0000003930001986 */ /* 0x0085e2000c101506 */
[----:B-1----:R-:W-:Y:S02]  /*48c10*/  IADD3 R54, R58, c[0x0][0x198], RZ ;  /* 0x000066003a367a10 */ /* 0x002fe40007ffe0ff */
[----:B------:R-:W-:-:S03]  /*48c20*/  PRMT R58, R57, 0x7632, R58 ;  /* 0x00007632393a7816 */ /* 0x000fc6000000003a */
[----:B--2---:R-:W-:-:S05]  /*48c30*/  IMAD.WIDE R56, R54, 0x2, R2 ;  /* 0x0000000236387825 */ /* 0x004fca00078e0202 */
[----:B------:R1:W-:Y:S04]  /*48c40*/  @P5 STG.E.U16 [R56.64], R59 ;  /* 0x0000003b38005986 */ /* 0x0003e8000c101506 */
[----:B-1----:R-:W2:Y:S01]  /*48c50*/  LDL.LU R57, [R1+0x188] ;  /* 0x0001880001397983 */ /* 0x002ea20000300800 */
[----:B----4-:R-:W-:-:S03]  /*48c60*/  ISETP.GE.AND P1, PT, R51, c[0x0][0x17c], PT ;  /* 0x00005f0033007a0c */ /* 0x010fc60003f26270 */
[----:B------:R-:W3:Y:S01]  /*48c70*/  LDL.LU R51, [R1+0x1458] ;  /* 0x0014580001337983 */ /* 0x000ee20000300800 */
[----:B------:R-:W-:-:S03]  /*48c80*/  ISETP.GE.AND P5, PT, R7, c[0x0][0x17c], PT ;  /* 0x00005f0007007a0c */ /* 0x000fc60003fa6270 */
[----:B------:R-:W4:Y:S01]  /*48c90*/  LDL.LU R7, [R1+0x1454] ;  /* 0x0014540001077983 */ /* 0x000f220000300800 */
[C---:B------:R-:W-:Y:S02]  /*48ca0*/  ISETP.LT.AND P4, PT, R47.reuse, c[0x0][0x178], !P4 ;  /* 0x00005e002f007a0c */ /* 0x040fe40006781270 */
[----:B------:R-:W-:Y:S02]  /*48cb0*/  ISETP.LT.AND P6, PT, R60, c[0x0][0x178], !P0 ;  /* 0x00005e003c007a0c */ /* 0x000fe400047c1270 */
[C---:B------:R-:W-:Y:S01]  /*48cc0*/  IADD3 R50, R54.reuse, c[0x0][0x198], RZ ;  /* 0x0000660036327a10 */ /* 0x040fe20007ffe0ff */
[----:B------:R-:W-:Y:S01]  /*48cd0*/  IMAD.WIDE R48, R54, 0x2, R52 ;  /* 0x0000000236307825 */ /* 0x000fe200078e0234 */
[----:B------:R-:W-:-:S03]  /*48ce0*/  ISETP.LT.AND P0, PT, R47, c[0x0][0x178], !P0 ;  /* 0x00005e002f007a0c */ /* 0x000fc60004701270 */
[----:B------:R-:W-:-:S04]  /*48cf0*/  IMAD.WIDE R54, R50, 0x2, R2 ;  /* 0x0000000232367825 */ /* 0x000fc800078e0202 */
[----:B------:R1:W-:Y:S01]  /*48d00*/  @P4 STG.E.U16 [R48.64], R58 ;  /* 0x0000003a30004986 */ /* 0x0003e2000c101506 */
[----:B------:R-:W-:-:S03]  /*48d10*/  ISETP.LT.AND P4, PT, R60, c[0x0][0x178], !P2 ;  /* 0x00005e003c007a0c */ /* 0x000fc60005781270 */
[----:B------:R0:W-:Y:S01]  /*48d20*/  @P6 STG.E.U16 [R54.64], R61 ;  /* 0x0000003d36006986 */ /* 0x0001e2000c101506 */
[----:B------:R-:W-:Y:S01]  /*48d30*/  PRMT R59, R61, 0x7632, R59 ;  /* 0x000076323d3b7816 */ /* 0x000fe2000000003b */
[C---:B-1----:R-:W-:Y:S01]  /*48d40*/  IMAD.WIDE R48, R50.reuse, 0x2, R52 ;  /* 0x0000000232307825 */ /* 0x042fe200078e0234 */
[----:B0-----:R-:W-:Y:S01]  /*48d50*/  IADD3 R54, R50, c[0x0][0x198], RZ ;  /* 0x0000660032367a10 */ /* 0x001fe20007ffe0ff */
[----:B------:R-:W4:Y:S04]  /*48d60*/  LDL.LU R61, [R1+0x17c] ;  /* 0x00017c00013d7983 */ /* 0x000f280000300800 */
[----:B--2---:R0:W-:Y:S01]  /*48d70*/  @P0 STG.E.U16 [R48.64], R57 ;  /* 0x0000003930000986 */ /* 0x0041e2000c101506 */
[----:B------:R-:W-:Y:S01]  /*48d80*/  PRMT R58, R57, 0x7632, R58 ;  /* 0x00007632393a7816 */ /* 0x000fe2000000003a */
[----:B0-----:R-:W-:-:S05]  /*48d90*/  IMAD.WIDE R56, R54, 0x2, R2 ;  /* 0x0000000236387825 */ /* 0x001fca00078e0202 */
[----:B------:R0:W-:Y:S01]  /*48da0*/  @P4 STG.E.U16 [R56.64], R59 ;  /* 0x0000003b38004986 */ /* 0x0001e2000c101506 */
[----:B---3--:R-:W-:-:S03]  /*48db0*/  ISETP.GE.AND P0, PT, R51, c[0x0][0x17c], PT ;  /* 0x00005f0033007a0c */ /* 0x008fc60003f06270 */
[----:B0-----:R-:W2:Y:S04]  /*48dc0*/  LDL.LU R56, [R1+0x238] ;  /* 0x0002380001387983 */ /* 0x001ea80000300800 */
[----:B------:R-:W3:Y:S04]  /*48dd0*/  LDL.LU R57, [R1+0x1a8] ;  /* 0x0001a80001397983 */ /* 0x000ee80000300800 */
[----:B------:R-:W3:Y:S01]  /*48de0*/  LDL.LU R51, [R1+0x1460] ;  /* 0x0014600001337983 */ /* 0x000ee20000300800 */
[----:B----4-:R-:W-:-:S03]  /*48df0*/  ISETP.GE.AND P4, PT, R7, c[0x0][0x17c], PT ;  /* 0x00005f0007007a0c */ /* 0x010fc60003f86270 */
        /* <DEDUP_REMOVED lines=8> */
[----:B------:R-:W-:Y:S01]  /*48e80*/  ISETP.LT.AND P2, PT, R60, c[0x0][0x178], !P1 ;  /* 0x00005e003c007a0c */ /* 0x000fe20004f41270 */
[----:B0-----:R-:W-:Y:S02]  /*48e90*/  IMAD.WIDE R48, R50, 0x2, R52 ;  /* 0x0000000232307825 */ /* 0x001fe400078e0234 */
[----:B--2---:R0:W-:Y:S01]  /*48ea0*/  @P6 STG.E.U16 [R54.64], R56 ;  /* 0x0000003836006986 */ /* 0x0041e2000c101506 */
[----:B------:R-:W-:-:S03]  /*48eb0*/  PRMT R59, R56, 0x7632, R59 ;  /* 0x00007632383b7816 */ /* 0x000fc6000000003b */
[----:B---3--:R1:W-:Y:S01]  /*48ec0*/  @P3 STG.E.U16 [R48.64], R57 ;  /* 0x0000003930003986 */ /* 0x0083e2000c101506 */
[----:B------:R-:W-:Y:S02]  /*48ed0*/  PRMT R58, R57, 0x7632, R58 ;  /* 0x00007632393a7816 */ /* 0x000fe4000000003a */
[----:B0-----:R-:W-:Y:S02]  /*48ee0*/  IADD3 R54, R50, c[0x0][0x198], RZ ;  /* 0x0000660032367a10 */ /* 0x001fe40007ffe0ff */
[----:B------:R-:W-:Y:S02]  /*48ef0*/  ISETP.GE.AND P3, PT, R51, c[0x0][0x17c], PT ;  /* 0x00005f0033007a0c */ /* 0x000fe40003f66270 */
[----:B------:R-:W2:Y:S01]  /*48f00*/  LDL.LU R51, [R1+0x1804] ;  /* 0x0018040001337983 */ /* 0x000ea20000300800 */
[----:B-1----:R-:W-:-:S05]  /*48f10*/  IMAD.WIDE R56, R54, 0x2, R2 ;  /* 0x0000000236387825 */ /* 0x002fca00078e0202 */
[----:B------:R0:W-:Y:S01]  /*48f20*/  @P2 STG.E.U16 [R56.64], R59 ;  /* 0x0000003b38002986 */ /* 0x0001e2000c101506 */
[----:B----4-:R-:W-:-:S03]  /*48f30*/  ISETP.GE.AND P2, PT, R7, c[0x0][0x17c], PT ;  /* 0x00005f0007007a0c */ /* 0x010fc60003f46270 */
[----:B0-----:R-:W3:Y:S04]  /*48f40*/  LDL.LU R59, [R1+0x19c] ;  /* 0x00019c00013b7983 */ /* 0x001ee80000300800 */
[----:B------:R-:W4:Y:S04]  /*48f50*/  LDL.LU R56, [R1+0x1464] ;  /* 0x0014640001387983 */ /* 0x000f280000300800 */
[----:B------:R-:W3:Y:S01]  /*48f60*/  LDL.LU R7, [R1+0x1468] ;  /* 0x0014680001077983 */ /* 0x000ee20000300800 */
[----:B------:R-:W-:Y:S01]  /*48f70*/  ISETP.LT.AND P1, PT, R47, c[0x0][0x178], !P1 ;  /* 0x00005e002f007a0c */ /* 0x000fe20004f21270 */
[----:B------:R-:W-:Y:S01]  /*48f80*/  IMAD.WIDE R48, R54, 0x2, R52 ;  /* 0x0000000236307825 */ /* 0x000fe200078e0234 */
[----:B------:R-:W-:-:S02]  /*48f90*/  ISETP.LT.AND P6, PT, R60, c[0x0][0x178], !P5 ;  /* 0x00005e003c007a0c */ /* 0x000fc40006fc1270 */
[----:B------:R-:W-:Y:S02]  /*48fa0*/  ISETP.LT.AND P5, PT, R47, c[0x0][0x178], !P5 ;  /* 0x00005e002f007a0c */ /* 0x000fe40006fa1270 */
[----:B------:R-:W-:-:S05]  /*48fb0*/  IADD3 R50, R54, c[0x0][0x198], RZ ;  /* 0x0000660036327a10 */ /* 0x000fca0007ffe0ff */
[----:B------:R-:W-:Y:S02]  /*48fc0*/  IMAD.WIDE R54, R50, 0x2, R2 ;  /* 0x0000000232367825 */ /* 0x000fe400078e0202 */
[----:B------:R0:W-:Y:S01]  /*48fd0*/  @P1 STG.E.U16 [R48.64], R58 ;  /* 0x0000003a30001986 */ /* 0x0001e2000c101506 */
[----:B------:R-:W-:Y:S02]  /*48fe0*/  ISETP.LT.AND P1, PT, R60, c[0x0][0x178], !P0 ;  /* 0x00005e003c007a0c */ /* 0x000fe40004721270 */
[----:B------:R-:W-:Y:S01]  /*48ff0*/  ISETP.LT.AND P0, PT, R47, c[0x0][0x178], !P0 ;  /* 0x00005e002f007a0c */ /* 0x000fe20004701270 */
[----:B------:R1:W-:Y:S01]  /*49000*/  @P6 STG.E.U16 [R54.64], R61 ;  /* 0x0000003d36006986 */ /* 0x0003e2000c101506 */
[C---:B0-----:R-:W-:Y:S01]  /*49010*/  IMAD.WIDE R48, R50.reuse, 0x2, R52 ;  /* 0x0000000232307825 */ /* 0x041fe200078e0234 */
[----:B------:R-:W-:Y:S02]  /*49020*/  IADD3 R50, R50, c[0x0][0x198], RZ ;  /* 0x0000660032327a10 */ /* 0x000fe40007ffe0ff */
[----:B------:R-:W-:-:S02]  /*49030*/  PRMT R58, R61, 0x7632, R58 ;  /* 0x000076323d3a7816 */ /* 0x000fc4000000003a */
[----:B-1----:R-:W3:Y:S04]  /*49040*/  LDL.LU R61, [R1+0x18c] ;  /* 0x00018c00013d7983 */ /* 0x002ee80000300800 */
[----:B--2---:R0:W-:Y:S01]  /*49050*/  @P5 STG.E.U16 [R48.64], R51 ;  /* 0x0000003330005986 */ /* 0x0041e2000c101506 */
[----:B------:R-:W-:Y:S01]  /*49060*/  PRMT R57, R51, 0x7632, R57 ;  /* 0x0000763233397816 */ /* 0x000fe20000000039 */
[----:B0-----:R-:W-:-:S05]  /*49070*/  IMAD.WIDE R48, R50, 0x2, R2 ;  /* 0x0000000232307825 */ /* 0x001fca00078e0202 */
[----:B------:R0:W-:Y:S01]  /*49080*/  @P1 STG.E.U16 [R48.64], R58 ;  /* 0x0000003a30001986 */ /* 0x0001e2000c101506 */
[----:B----4-:R-:W-:Y:S02]  /*49090*/  ISETP.GE.AND P5, PT, R56, c[0x0][0x17c], PT ;  /* 0x00005f0038007a0c */ /* 0x010fe40003fa6270 */
[C---:B------:R-:W-:Y:S01]  /*490a0*/  IADD3 R56, R50.reuse, c[0x0][0x198], RZ ;  /* 0x0000660032387a10 */ /* 0x040fe20007ffe0ff */
[----:B------:R-:W-:Y:S01]  /*490b0*/  IMAD.WIDE R50, R50, 0x2, R52 ;  /* 0x0000000232327825 */ /* 0x000fe200078e0234 */
[----:B---3--:R-:W-:-:S03]  /*490c0*/  ISETP.GE.AND P1, PT, R7, c[0x0][0x17c], PT ;  /* 0x00005f0007007a0c */ /* 0x008fc60003f26270 */
[----:B0-----:R-:W-:Y:S02]  /*490d0*/  IMAD.MOV.U32 R49, RZ, RZ, R59 ;  /* 0x000000ffff317224 */ /* 0x001fe400078e003b */
[----:B------:R-:W-:Y:S01]  /*490e0*/  IMAD.MOV.U32 R59, RZ, RZ, R4 ;  /* 0x000000ffff3b7224 */ /* 0x000fe200078e0004 */
[----:B------:R0:W-:Y:S04]  /*490f0*/  @P0 STG.E.U16 [R50.64], R57 ;  /* 0x0000003932000986 */ /* 0x0001e8000c101506 */
[----:B------:R-:W2:Y:S04]  /*49100*/  LDL.LU R4, [R1+0x1470] ;  /* 0x0014700001047983 */ /* 0x000ea80000300800 */
[----:B------:R-:W3:Y:S04]  /*49110*/  LDL.LU R7, [R1+0x146c] ;  /* 0x00146c0001077983 */ /* 0x000ee80000300800 */
[----:B0-----:R-:W4:Y:S01]  /*49120*/  LDL.LU R51, [R1+0x16c] ;  /* 0x00016c0001337983 */ /* 0x001f220000300800 */
[----:B------:R-:W-:Y:S01]  /*49130*/  ISETP.LT.AND P6, PT, R60, c[0x0][0x178], !P4 ;  /* 0x00005e003c007a0c */ /* 0x000fe200067c1270 */
[----:B------:R-:W-:Y:S01]  /*49140*/  IMAD.WIDE R54, R56, 0x2, R2 ;  /* 0x0000000238367825 */ /* 0x000fe200078e0202 */
[----:B------:R-:W-:-:S02]  /*49150*/  ISETP.LT.AND P4, PT, R47, c[0x0][0x178], !P4 ;  /* 0x00005e002f007a0c */ /* 0x000fc40006781270 */
[----:B------:R-:W-:Y:S02]  /*49160*/  ISETP.LT.AND P0, PT, R60, c[0x0][0x178], !P3 ;  /* 0x00005e003c007a0c */ /* 0x000fe40005f01270 */
[----:B------:R-:W-:Y:S02]  /*49170*/  ISETP.LT.AND P3, PT, R47, c[0x0][0x178], !P3 ;  /* 0x00005e002f007a0c */ /* 0x000fe40005f61270 */
[----:B------:R-:W-:-:S05]  /*49180*/  IADD3 R50, R56, c[0x0][0x198], RZ ;  /* 0x0000660038327a10 */ /* 0x000fca0007ffe0ff */
[----:B------:R0:W-:Y:S02]  /*49190*/  @P6 STG.E.U16 [R54.64], R49 ;  /* 0x0000003136006986 */ /* 0x0001e4000c101506 */
[----:B0-----:R-:W-:Y:S02]  /*491a0*/  IMAD.MOV.U32 R55, RZ, RZ, R49 ;  /* 0x000000ffff377224 */ /* 0x001fe400078e0031 */
[----:B------:R-:W-:Y:S01]  /*491b0*/  IMAD.WIDE R48, R56, 0x2, R52 ;  /* 0x0000000238307825 */ /* 0x000fe200078e0234 */
[----:B------:R-:W-:Y:S02]  /*491c0*/  IADD3 R56, R50, c[0x0][0x198], RZ ;  /* 0x0000660032387a10 */ /* 0x000fe40007ffe0ff */
[----:B------:R-:W-:Y:S02]  /*491d0*/  PRMT R58, R55, 0x7632, R58 ;  /* 0x00007632373a7816 */ /* 0x000fe4000000003a */
[----:B----4-:R0:W-:Y:S01]  /*491e0*/  @P4 STG.E.U16 [R48.64], R51 ;  /* 0x0000003330004986 */ /* 0x0101e2000c101506 */
[----:B------:R-:W-:-:S02]  /*491f0*/  PRMT R57, R51, 0x7632, R57 ;  /* 0x0000763233397816 */ /* 0x000fc40000000039 */
[----:B--2---:R-:W-:Y:S02]  /*49200*/  ISETP.GE.AND P4, PT, R4, c[0x0][0x17c], PT ;  /* 0x00005f0004007a0c */ /* 0x004fe40003f86270 */
[----:B------:R-:W2:Y:S01]  /*49210*/  LDL.LU R4, [R1+0x1800] ;  /* 0x0018000001047983 */ /* 0x000ea20000300800 */
[----:B0-----:R-:W-:-:S04]  /*49220*/  IMAD.WIDE R48, R50, 0x2, R2 ;  /* 0x0000000232307825 */ /* 0x001fc800078e0202 */
[----:B------:R-:W-:Y:S01]  /*49230*/  IMAD.WIDE R50, R50, 0x2, R52 ;  /* 0x0000000232327825 */ /* 0x000fe200078e0234 */
[----:B------:R-:W-:Y:S01]  /*49240*/  @P0 STG.E.U16 [R48.64], R58 ;  /* 0x0000003a30000986 */ /* 0x000fe2000c101506 */
[----:B---3--:R-:W-:-:S03]  /*49250*/  ISETP.GE.AND P0, PT, R7, c[0x0][0x17c], PT ;  /* 0x00005f0007007a0c */ /* 0x008fc60003f06270 */
[----:B------:R-:W3:Y:S04]  /*49260*/  LDL.LU R7, [R1+0x1478] ;  /* 0x0014780001077983 */ /* 0x000ee80000300800 */
[----:B------:R0:W-:Y:S04]  /*49270*/  @P3 STG.E.U16 [R50.64], R57 ;  /* 0x0000003932003986 */ /* 0x0001e8000c101506 */
[----:B0-----:R-:W4:Y:S01]  /*49280*/  LDL.LU R51, [R1+0x1bc] ;  /* 0x0001bc0001337983 */ /* 0x001f220000300800 */
[----:B------:R-:W-:Y:S02]  /*49290*/  ISETP.LT.AND P6, PT, R60, c[0x0][0x178], !P2 ;  /* 0x00005e003c007a0c */ /* 0x000fe400057c1270 */
[----:B------:R-:W-:Y:S01]  /*492a0*/  ISETP.LT.AND P2, PT, R47, c[0x0][0x178], !P2 ;  /* 0x00005e002f007a0c */ /* 0x000fe20005741270 */
[----:B------:R-:W-:Y:S01]  /*492b0*/  IMAD.WIDE R54, R56, 0x2, R2 ;  /* 0x0000000238367825 */ /* 0x000fe200078e0202 */
[----:B------:R-:W-:-:S02]  /*492c0*/  ISETP.LT.AND P3, PT, R60, c[0x0][0x178], !P5 ;  /* 0x00005e003c007a0c */ /* 0x000fc40006f61270 */
[----:B------:R-:W-:Y:S01]  /*492d0*/  ISETP.LT.AND P5, PT, R47, c[0x0][0x178], !P5 ;  /* 0x00005e002f007a0c */ /* 0x000fe20006fa1270 */
[C---:B------:R-:W-:Y:S01]  /*492e0*/  IMAD.WIDE R48, R56.reuse, 0x2, R52 ;  /* 0x0000000238307825 */ /* 0x040fe200078e0234 */
[----:B------:R-:W-:Y:S02]  /*492f0*/  IADD3 R50, R56, c[0x0][0x198], RZ ;  /* 0x0000660038327a10 */ /* 0x000fe40007ffe0ff */
[----:B------:R-:W-:Y:S02]  /*49300*/  PRMT R57, R61, 0x7632, R57 ;  /* 0x000076323d397816 */ /* 0x000fe40000000039 */
[----:B------:R-:W-:Y:S01]  /*49310*/  IADD3 R56, R50, c[0x0][0x198], RZ ;  /* 0x0000660032387a10 */ /* 0x000fe20007ffe0ff */
[----:B----4-:R0:W-:Y:S01]  /*49320*/  @P6 STG.E.U16 [R54.64], R51 ;  /* 0x0000003336006986 */ /* 0x0101e2000c101506 */
[----:B------:R-:W-:-:S03]  /*49330*/  PRMT R58, R51, 0x7632, R58 ;  /* 0x00007632333a7816 */ /* 0x000fc6000000003a */
[----:B------:R1:W-:Y:S04]  /*49340*/  @P2 STG.E.U16 [R48.64], R61 ;  /* 0x0000003d30002986 */ /* 0x0003e8000c101506 */
[----:B0-----:R-:W4:Y:S01]  /*49350*/  LDL.LU R55, [R1+0x1474] ;  /* 0x0014740001377983 */ /* 0x001f220000300800 */
[----:B-1----:R-:W-:-:S03]  /*49360*/  IMAD.WIDE R48, R50, 0x2, R2 ;  /* 0x0000000232307825 */ /* 0x002fc600078e0202 */
[----:B------:R-:W2:Y:S01]  /*49370*/  LDL.LU R61, [R1] ;  /* 0x00000000013d7983 */ /* 0x000ea20000300800 */
[----:B------:R-:W-:-:S03]  /*49380*/  IMAD.WIDE R50, R50, 0x2, R52 ;  /* 0x0000000232327825 */ /* 0x000fc600078e0234 */
[----:B------:R0:W-:Y:S01]  /*49390*/  @P3 STG.E.U16 [R48.64], R58 ;  /* 0x0000003a30003986 */ /* 0x0001e2000c101506 */
[----:B---3--:R-:W-:-:S03]  /*493a0*/  ISETP.GE.AND P3, PT, R7, c[0x0][0x17c], PT ;  /* 0x00005f0007007a0c */ /* 0x008fc60003f66270 */
[----:B------:R1:W-:Y:S01]  /*493b0*/  @P5 STG.E.U16 [R50.64], R57 ;  /* 0x0000003932005986 */ /* 0x0003e2000c101506 */
[----:B0-----:R-:W-:-:S03]  /*493c0*/  IMAD.MOV.U32 R49, RZ, RZ, R59 ;  /* 0x000000ffff317224 */ /* 0x001fc600078e003b */
[----:B------:R-:W3:Y:S04]  /*493d0*/  LDL.LU R59, [R1+0x1480] ;  /* 0x00148000013b7983 */ /* 0x000ee80000300800 */
[----:B------:R-:W2:Y:S04]  /*493e0*/  LDL.LU R7, [R1+0x147c] ;  /* 0x00147c0001077983 */ /* 0x000ea80000300800 */
[----:B-1----:R-:W2:Y:S01]  /*493f0*/  LDL.LU R51, [R1+0x1ac] ;  /* 0x0001ac0001337983 */ /* 0x002ea20000300800 */
[----:B------:R-:W-:Y:S02]  /*49400*/  ISETP.LT.AND P6, PT, R60, c[0x0][0x178], !P1 ;  /* 0x00005e003c007a0c */ /* 0x000fe40004fc1270 */
[----:B------:R-:W-:-:S02]  /*49410*/  ISETP.LT.AND P1, PT, R47, c[0x0][0x178], !P1 ;  /* 0x00005e002f007a0c */ /* 0x000fc40004f21270 */
[----:B------:R-:W-:Y:S02]  /*49420*/  ISETP.LT.AND P5, PT, R60, c[0x0][0x178], !P4 ;  /* 0x00005e003c007a0c */ /* 0x000fe400067a1270 */
[----:B------:R-:W-:Y:S02]  /*49430*/  ISETP.LT.AND P4, PT, R47, c[0x0][0x178], !P4 ;  /* 0x00005e002f007a0c */ /* 0x000fe40006781270 */
[C---:B------:R-:W-:Y:S02]  /*49440*/  IADD3 R50, R56.reuse, c[0x0][0x198], RZ ;  /* 0x0000660038327a10 */ /* 0x040fe40007ffe0ff */
[----:B----4-:R-:W-:Y:S01]  /*49450*/  ISETP.GE.AND P2, PT, R55, c[0x0][0x17c], PT ;  /* 0x00005f0037007a0c */ /* 0x010fe20003f46270 */
[----:B------:R-:W-:-:S05]  /*49460*/  IMAD.WIDE R54, R56, 0x2, R2 ;  /* 0x0000000238367825 */ /* 0x000fca00078e0202 */
[----:B------:R0:W-:Y:S02]  /*49470*/  @P6 STG.E.U16 [R54.64], R49 ;  /* 0x0000003136006986 */ /* 0x0001e4000c101506 */
[----:B0-----:R-:W-:Y:S02]  /*49480*/  IMAD.MOV.U32 R55, RZ, RZ, R49 ;  /* 0x000000ffff377224 */ /* 0x001fe400078e0031 */
[----:B------:R-:W-:Y:S01]  /*49490*/  IMAD.WIDE R48, R56, 0x2, R52 ;  /* 0x0000000238307825 */ /* 0x000fe200078e0234 */
[----:B------:R-:W-:Y:S02]  /*494a0*/  IADD3 R56, R50, c[0x0][0x198], RZ ;  /* 0x0000660032387a10 */ /* 0x000fe40007ffe0ff */
[----:B------:R-:W-:Y:S02]  /*494b0*/  PRMT R58, R55, 0x7632, R58 ;  /* 0x00007632373a7816 */ /* 0x000fe4000000003a */
[----:B--2---:R0:W-:Y:S01]  /*494c0*/  @P1 STG.E.U16 [R48.64], R51 ;  /* 0x0000003330001986 */ /* 0x0041e2000c101506 */
[----:B------:R-:W-:-:S02]  /*494d0*/  PRMT R57, R51, 0x7632, R57 ;  /* 0x0000763233397816 */ /* 0x000fc40000000039 */
[----:B---3--:R-:W-:Y:S02]  /*494e0*/  ISETP.GE.AND P1, PT, R59, c[0x0][0x17c], PT ;  /* 0x00005f003b007a0c */ /* 0x008fe40003f26270 */
[----:B------:R-:W2:Y:S01]  /*494f0*/  LDL.LU R59, [R1+0x1488] ;  /* 0x00148800013b7983 */ /* 0x000ea20000300800 */
[----:B0-----:R-:W-:-:S04]  /*49500*/  IMAD.WIDE R48, R50, 0x2, R2 ;  /* 0x0000000232307825 */ /* 0x001fc800078e0202 */
[----:B------:R-:W-:Y:S01]  /*49510*/  IMAD.WIDE R50, R50, 0x2, R52 ;  /* 0x0000000232327825 */ /* 0x000fe200078e0234 */
[----:B------:R-:W-:Y:S01]  /*49520*/  @P5 STG.E.U16 [R48.64], R58 ;  /* 0x0000003a30005986 */ /* 0x000fe2000c101506 */
[----:B------:R-:W-:-:S03]  /*49530*/  ISETP.GE.AND P5, PT, R7, c[0x0][0x17c], PT ;  /* 0x00005f0007007a0c */ /* 0x000fc60003fa6270 */
[----:B------:R-:W3:Y:S04]  /*49540*/  LDL.LU R7, [R1+0x1484] ;  /* 0x0014840001077983 */ /* 0x000ee80000300800 */
[----:B------:R0:W-:Y:S04]  /*49550*/  @P4 STG.E.U16 [R50.64], R57 ;  /* 0x0000003932004986 */ /* 0x0001e8000c101506 */
[----:B0-----:R-:W4:Y:S01]  /*49560*/  LDL.LU R51, [R1+0x250] ;  /* 0x0002500001337983 */ /* 0x001f220000300800 */
[----:B------:R-:W-:Y:S02]  /*49570*/  ISETP.LT.AND P6, PT, R60, c[0x0][0x178], !P0 ;  /* 0x00005e003c007a0c */ /* 0x000fe400047c1270 */
[----:B------:R-:W-:Y:S01]  /*49580*/  ISETP.LT.AND P0, PT, R47, c[0x0][0x178], !P0 ;  /* 0x00005e002f007a0c */ /* 0x000fe20004701270 */
[----:B------:R-:W-:Y:S01]  /*49590*/  IMAD.WIDE R54, R56, 0x2, R2 ;  /* 0x0000000238367825 */ /* 0x000fe200078e0202 */
[----:B------:R-:W-:-:S02]  /*495a0*/  ISETP.LT.AND P4, PT, R60, c[0x0][0x178], !P2 ;  /* 0x00005e003c007a0c */ /* 0x000fc40005781270 */
[C---:B------:R-:W-:Y:S01]  /*495b0*/  IADD3 R50, R56.reuse, c[0x0][0x198], RZ ;  /* 0x0000660038327a10 */ /* 0x040fe20007ffe0ff */
[----:B------:R-:W-:Y:S01]  /*495c0*/  IMAD.WIDE R48, R56, 0x2, R52 ;  /* 0x0000000238307825 */ /* 0x000fe200078e0234 */
[----:B------:R-:W-:Y:S02]  /*495d0*/  PRMT R57, R61, 0x7632, R57 ;  /* 0x000076323d397816 */ /* 0x000fe40000000039 */
[----:B------:R-:W-:-:S03]  /*495e0*/  ISETP.LT.AND P2, PT, R47, c[0x0][0x178], !P2 ;  /* 0x00005e002f007a0c */ /* 0x000fc60005741270 */
[----:B----4-:R-:W-:Y:S01]  /*495f0*/  @P6 STG.E.U16 [R54.64], R51 ;  /* 0x0000003336006986 */ /* 0x010fe2000c101506 */
[----:B------:R-:W-:-:S03]  /*49600*/  PRMT R58, R51, 0x7632, R58 ;  /* 0x00007632333a7816 */ /* 0x000fc6000000003a */
[----:B------:R0:W-:Y:S02]  /*49610*/  @P0 STG.E.U16 [R48.64], R61 ;  /* 0x0000003d30000986 */ /* 0x0001e4000c101506 */
[----:B0-----:R-:W-:Y:S02]  /*49620*/  IMAD.WIDE R48, R50, 0x2, R2 ;  /* 0x0000000232307825 */ /* 0x001fe400078e0202 */
[----:B------:R-:W4:Y:S04]  /*49630*/  LDL.LU R61, [R1+0x260] ;  /* 0x00026000013d7983 */ /* 0x000f280000300800 */
[----:B------:R0:W-:Y:S01]  /*49640*/  @P4 STG.E.U16 [R48.64], R58 ;  /* 0x0000003a30004986 */ /* 0x0001e2000c101506 */
[----:B--2---:R-:W-:Y:S02]  /*49650*/  ISETP.GE.AND P0, PT, R59, c[0x0][0x17c], PT ;  /* 0x00005f003b007a0c */ /* 0x004fe40003f06270 */
[----:B---3--:R-:W-:Y:S01]  /*49660*/  ISETP.GE.AND P4, PT, R7, c[0x0][0x17c], PT ;  /* 0x00005f0007007a0c */ /* 0x008fe20003f86270 */
[----:B0-----:R-:W2:Y:S04]  /*49670*/  LDL.LU R58, [R1+0x240] ;  /* 0x00024000013a7983 */ /* 0x001ea80000300800 */
[----:B------:R-:W3:Y:S04]  /*49680*/  LDL.LU R59, [R1+0x1490] ;  /* 0x00149000013b7983 */ /* 0x000ee80000300800 */
[----:B------:R-:W4:Y:S01]  /*49690*/  LDL.LU R7, [R1+0x148c] ;  /* 0x00148c0001077983 */ /* 0x000f220000300800 */
[----:B------:R-:W-:-:S02]  /*496a0*/  ISETP.LT.AND P6, PT, R60, c[0x0][0x178], !P3 ;  /* 0x00005e003c007a0c */ /* 0x000fc40005fc1270 */
[C---:B------:R-:W-:Y:S01]  /*496b0*/  IADD3 R56, R50.reuse, c[0x0][0x198], RZ ;  /* 0x0000660032387a10 */ /* 0x040fe20007ffe0ff */
[----:B------:R-:W-:Y:S01]  /*496c0*/  IMAD.WIDE R50, R50, 0x2, R52 ;  /* 0x0000000232327825 */ /* 0x000fe200078e0234 */
[----:B------:R-:W-:-:S04]  /*496d0*/  ISETP.LT.AND P3, PT, R47, c[0x0][0x178], !P3 ;  /* 0x00005e002f007a0c */ /* 0x000fc80005f61270 */
[----:B------:R0:W-:Y:S01]  /*496e0*/  @P2 STG.E.U16 [R50.64], R57 ;  /* 0x0000003932002986 */ /* 0x0001e2000c101506 */
[----:B------:R-:W-:Y:S01]  /*496f0*/  ISETP.LT.AND P2, PT, R60, c[0x0][0x178], !P1 ;  /* 0x00005e003c007a0c */ /* 0x000fe20004f41270 */
[----:B------:R-:W-:Y:S01]  /*49700*/  IMAD.WIDE R54, R56, 0x2, R2 ;  /* 0x0000000238367825 */ /* 0x000fe200078e0202 */
[----:B------:R-:W-:-:S03]  /*49710*/  ISETP.LT.AND P1, PT, R47, c[0x0][0x178], !P1 ;  /* 0x00005e002f007a0c */ /* 0x000fc60004f21270 */
[C---:B------:R-:W-:Y:S01]  /*49720*/  IMAD.WIDE R48, R56.reuse, 0x2, R52 ;  /* 0x0000000238307825 */ /* 0x040fe200078e0234 */
[----:B0-----:R-:W-:-:S04]  /*49730*/  IADD3 R50, R56, c[0x0][0x198], RZ ;  /* 0x0000660038327a10 */ /* 0x001fc80007ffe0ff */
[----:B------:R-:W-:Y:S01]  /*49740*/  IADD3 R56, R50, c[0x0][0x198], RZ ;  /* 0x0000660032387a10 */ /* 0x000fe20007ffe0ff */
[----:B--2---:R0:W-:Y:S01]  /*49750*/  @P6 STG.E.U16 [R54.64], R58 ;  /* 0x0000003a36006986 */ /* 0x0041e2000c101506 */
[----:B------:R-:W-:-:S03]  /*49760*/  PRMT R57, R58, 0x7632, R57 ;  /* 0x000076323a397816 */ /* 0x000fc60000000039 */
[----:B------:R1:W-:Y:S01]  /*49770*/  @P3 STG.E.U16 [R48.64], R4 ;  /* 0x0000000430003986 */ /* 0x0003e2000c101506 */
[----:B---3--:R-:W-:-:S03]  /*49780*/  ISETP.GE.AND P3, PT, R59, c[0x0][0x17c], PT ;  /* 0x00005f003b007a0c */ /* 0x008fc60003f66270 */
[----:B0-----:R-:W2:Y:S01]  /*49790*/  LDL.LU R58, [R1+0x290] ;  /* 0x00029000013a7983 */ /* 0x001ea20000300800 */
[----:B-1----:R-:W-:Y:S01]  /*497a0*/  IMAD.WIDE R48, R50, 0x2, R2 ;  /* 0x0000000232307825 */ /* 0x002fe200078e0202 */
[----:B------:R-:W-:Y:S02]  /*497b0*/  PRMT R4, R4, 0x7632, R4 ;  /* 0x0000763204047816 */ /* 0x000fe40000000004 */
[----:B------:R-:W3:Y:S01]  /*497c0*/  LDL.LU R59, [R1+0x1498] ;  /* 0x00149800013b7983 */ /* 0x000ee20000300800 */
[----:B------:R-:W-:-:S03]  /*497d0*/  IMAD.WIDE R50, R50, 0x2, R52 ;  /* 0x0000000232327825 */ /* 0x000fc600078e0234 */
[----:B------:R-:W-:Y:S01]  /*497e0*/  @P2 STG.E.U16 [R48.64], R57 ;  /* 0x0000003930002986 */ /* 0x000fe2000c101506 */
[----:B----4-:R-:W-:-:S03]  /*497f0*/  ISETP.GE.AND P2, PT, R7, c[0x0][0x17c], PT ;  /* 0x00005f0007007a0c */ /* 0x010fc60003f46270 */
[----:B------:R-:W4:Y:S04]  /*49800*/  LDL.LU R7, [R1+0x1494] ;  /* 0x0014940001077983 */ /* 0x000f280000300800 */
[----:B------:R0:W-:Y:S04]  /*49810*/  @P1 STG.E.U16 [R50.64], R4 ;  /* 0x0000000432001986 */ /* 0x0001e8000c101506 */
[----:B0-----:R-:W2:Y:S01]  /*49820*/  LDL.LU R51, [R1+0x270] ;  /* 0x0002700001337983 */ /* 0x001ea20000300800 */
        /* <DEDUP_REMOVED lines=8> */
[----:B--2---:R-:W-:Y:S01]  /*498b0*/  @P6 STG.E.U16 [R54.64], R51 ;  /* 0x0000003336006986 */ /* 0x004fe2000c101506 */
[----:B------:R-:W-:-:S03]  /*498c0*/  PRMT R57, R51, 0x7632, R57 ;  /* 0x0000763233397816 */ /* 0x000fc60000000039 */
[----:B------:R0:W-:Y:S01]  /*498d0*/  @P5 STG.E.U16 [R48.64], R61 ;  /* 0x0000003d30005986 */ /* 0x0001e2000c101506 */
[----:B---3--:R-:W-:-:S03]  /*498e0*/  ISETP.GE.AND P5, PT, R59, c[0x0][0x17c], PT ;  /* 0x00005f003b007a0c */ /* 0x008fc60003fa6270 */
[----:B------:R-:W2:Y:S01]  /*498f0*/  LDL.LU R59, [R1+0x4] ;  /* 0x00000400013b7983 */ /* 0x000ea20000300800 */
[----:B0-----:R-:W-:-:S03]  /*49900*/  IMAD.WIDE R48, R50, 0x2, R2 ;  /* 0x0000000232307825 */ /* 0x001fc600078e0202 */
[----:B------:R-:W3:Y:S04]  /*49910*/  LDL.LU R61, [R1+0x14a0] ;  /* 0x0014a000013d7983 */ /* 0x000ee80000300800 */
[----:B------:R0:W-:Y:S01]  /*49920*/  @P1 STG.E.U16 [R48.64], R57 ;  /* 0x0000003930001986 */ /* 0x0001e2000c101506 */
[----:B----4-:R-:W-:-:S03]  /*49930*/  ISETP.GE.AND P1, PT, R7, c[0x0][0x17c], PT ;  /* 0x00005f0007007a0c */ /* 0x010fc60003f26270 */
[----:B------:R-:W4:Y:S01]  /*49940*/  LDL.LU R7, [R1+0x149c] ;  /* 0x00149c0001077983 */ /* 0x000f220000300800 */
[----:B------:R-:W-:Y:S02]  /*49950*/  ISETP.LT.AND P6, PT, R60, c[0x0][0x178], !P4 ;  /* 0x00005e003c007a0c */ /* 0x000fe400067c1270 */
[C---:B------:R-:W-:Y:S01]  /*49960*/  IADD3 R4, R50.reuse, c[0x0][0x198], RZ ;  /* 0x0000660032047a10 */ /* 0x040fe20007ffe0ff */
[----:B------:R-:W-:Y:S01]  /*49970*/  IMAD.WIDE R50, R50, 0x2, R52 ;  /* 0x0000000232327825 */ /* 0x000fe200078e0234 */
[----:B------:R-:W-:-:S04]  /*49980*/  ISETP.LT.AND P4, PT, R47, c[0x0][0x178], !P4 ;  /* 0x00005e002f007a0c */ /* 0x000fc80006781270 */
[----:B------:R1:W-:Y:S01]  /*49990*/  @P0 STG.E.U16 [R50.64], R56 ;  /* 0x0000003832000986 */ /* 0x0003e2000c101506 */
[----:B------:R-:W-:Y:S01]  /*499a0*/  ISETP.LT.AND P0, PT, R60, c[0x0][0x178], !P3 ;  /* 0x00005e003c007a0c */ /* 0x000fe20005f01270 */
[----:B------:R-:W-:Y:S01]  /*499b0*/  IMAD.WIDE R54, R4, 0x2, R2 ;  /* 0x0000000204367825 */ /* 0x000fe200078e0202 */
[----:B------:R-:W-:-:S03]  /*499c0*/  ISETP.LT.AND P3, PT, R47, c[0x0][0x178], !P3 ;  /* 0x00005e002f007a0c */ /* 0x000fc60005f61270 */
[C---:B0-----:R-:W-:Y:S01]  /*499d0*/  IMAD.WIDE R48, R4.reuse, 0x2, R52 ;  /* 0x0000000204307825 */ /* 0x041fe200078e0234 */
[----:B------:R-:W-:Y:S01]  /*499e0*/  @P6 STG.E.U16 [R54.64], R58 ;  /* 0x0000003a36006986 */ /* 0x000fe2000c101506 */
[----:B-1----:R-:W-:-:S03]  /*499f0*/  IADD3 R50, R4, c[0x0][0x198], RZ ;  /* 0x0000660004327a10 */ /* 0x002fc60007ffe0ff */
[----:B------:R0:W-:Y:S01]  /*49a00*/  @P4 STG.E.U16 [R48.64], R5 ;  /* 0x0000000530004986 */ /* 0x0001e2000c101506 */
[----:B------:R-:W-:Y:S02]  /*49a10*/  PRMT R57, R58, 0x7632, R57 ;  /* 0x000076323a397816 */ /* 0x000fe40000000039 */
[C---:B------:R-:W-:Y:S02]  /*49a20*/  IADD3 R4, R50.reuse, c[0x0][0x198], RZ ;  /* 0x0000660032047a10 */ /* 0x040fe40007ffe0ff */
[----:B------:R-:W-:Y:S01]  /*49a30*/  PRMT R56, R5, 0x7632, R56 ;  /* 0x0000763205387816 */ /* 0x000fe20000000038 */
[C---:B0-----:R-:W-:Y:S01]  /*49a40*/  IMAD.WIDE R48, R50.reuse, 0x2, R2 ;  /* 0x0000000232307825 */ /* 0x041fe200078e0202 */
[----:B------:R-:W2:Y:S03]  /*49a50*/  LDL.LU R5, [R1+0x17fc] ;  /* 0x0017fc0001057983 */ /* 0x000ea60000300800 */
[----:B------:R-:W-:Y:S01]  /*49a60*/  IMAD.WIDE R50, R50, 0x2, R52 ;  /* 0x0000000232327825 */ /* 0x000fe200078e0234 */
[----:B------:R-:W2:Y:S04]  /*49a70*/  LDL.LU R58, [R1+0x244] ;  /* 0x00024400013a7983 */ /* 0x000ea80000300800 */
[----:B------:R-:W-:Y:S04]  /*49a80*/  @P0 STG.E.U16 [R48.64], R57 ;  /* 0x0000003930000986 */ /* 0x000fe8000c101506 */
[----:B------:R0:W-:Y:S01]  /*49a90*/  @P3 STG.E.U16 [R50.64], R56 ;  /* 0x0000003832003986 */ /* 0x0001e2000c101506 */
[----:B---3--:R-:W-:-:S03]  /*49aa0*/  ISETP.GE.AND P4, PT, R61, c[0x0][0x17c], PT ;  /* 0x00005f003d007a0c */ /* 0x008fc60003f86270 */
[----:B------:R-:W3:Y:S01]  /*49ab0*/  LDL.LU R61, [R1+0x14a8] ;  /* 0x0014a800013d7983 */ /* 0x000ee20000300800 */
[----:B----4-:R-:W-:-:S03]  /*49ac0*/  ISETP.GE.AND P0, PT, R7, c[0x0][0x17c], PT ;  /* 0x00005f0007007a0c */ /* 0x010fc60003f06270 */
[----:B------:R-:W4:Y:S04]  /*49ad0*/  LDL.LU R7, [R1+0x14a4] ;  /* 0x0014a40001077983 */ /* 0x000f280000300800 */
[----:B0-----:R-:W3:Y:S01]  /*49ae0*/  LDL.LU R51, [R1+0x254] ;  /* 0x0002540001337983 */ /* 0x001ee20000300800 */
[----:B------:R-:W-:Y:S02]  /*49af0*/  ISETP.LT.AND P6, PT, R60, c[0x0][0x178], !P2 ;  /* 0x00005e003c007a0c */ /* 0x000fe400057c1270 */
[----:B------:R-:W-:Y:S01]  /*49b00*/  ISETP.LT.AND P2, PT, R47, c[0x0][0x178], !P2 ;  /* 0x00005e002f007a0c */ /* 0x000fe20005741270 */
[----:B------:R-:W-:Y:S01]  /*49b10*/  IMAD.WIDE R54, R4, 0x2, R2 ;  /* 0x0000000204367825 */ /* 0x000fe200078e0202 */
[----:B------:R-:W-:Y:S02]  /*49b20*/  ISETP.LT.AND P3, PT, R60, c[0x0][0x178], !P5 ;  /* 0x00005e003c007a0c */ /* 0x000fe40006f61270 */
[C---:B------:R-:W-:Y:S01]  /*49b30*/  IADD3 R50, R4.reuse, c[0x0][0x198], RZ ;  /* 0x0000660004327a10 */ /* 0x040fe20007ffe0ff */
[----:B------:R-:W-:Y:S01]  /*49b40*/  IMAD.WIDE R48, R4, 0x2, R52 ;  /* 0x0000000204307825 */ /* 0x000fe200078e0234 */
[----:B--2---:R-:W-:-:S02]  /*49b50*/  PRMT R56, R59, 0x7632, R56 ;  /* 0x000076323b387816 */ /* 0x004fc40000000038 */
[----:B------:R-:W-:-:S03]  /*49b60*/  ISETP.LT.AND P5, PT, R47, c[0x0][0x178], !P5 ;  /* 0x00005e002f007a0c */ /* 0x000fc60006fa1270 */
[----:B---3--:R-:W-:Y:S01]  /*49b70*/  @P6 STG.E.U16 [R54.64], R51 ;  /* 0x0000003336006986 */ /* 0x008fe2000c101506 */
[----:B------:R-:W-:-:S03]  /*49b80*/  PRMT R57, R51, 0x7632, R57 ;  /* 0x0000763233397816 */ /* 0x000fc60000000039 */
[----:B------:R0:W-:Y:S01]  /*49b90*/  @P2 STG.E.U16 [R48.64], R59 ;  /* 0x0000003b30002986 */ /* 0x0001e2000c101506 */
[----:B------:R-:W-:Y:S01]  /*49ba0*/  ISETP.GE.AND P2, PT, R61, c[0x0][0x17c], PT ;  /* 0x00005f003d007a0c */ /* 0x000fe20003f46270 */
[----:B0-----:R-:W-:Y:S02]  /*49bb0*/  IMAD.WIDE R48, R50, 0x2, R2 ;  /* 0x0000000232307825 */ /* 0x001fe400078e0202 */
[----:B------:R-:W2:Y:S04]  /*49bc0*/  LDL.LU R59, [R1+0x274] ;  /* 0x00027400013b7983 */ /* 0x000ea80000300800 */
[----:B------:R-:W3:Y:S04]  /*49bd0*/  LDL.LU R61, [R1+0x264] ;  /* 0x00026400013d7983 */ /* 0x000ee80000300800 */
[----:B------:R0:W-:Y:S01]  /*49be0*/  @P3 STG.E.U16 [R48.64], R57 ;  /* 0x0000003930003986 */ /* 0x0001e2000c101506 */
[----:B----4-:R-:W-:-:S03]  /*49bf0*/  ISETP.GE.AND P3, PT, R7, c[0x0][0x17c], PT ;  /* 0x00005f0007007a0c */ /* 0x010fc60003f66270 */
[----:B0-----:R-:W4:Y:S04]  /*49c00*/  LDL.LU R57, [R1+0x14b0] ;  /* 0x0014b00001397983 */ /* 0x001f280000300800 */
[----:B------:R-:W2:Y:S01]  /*49c10*/  LDL.LU R7, [R1+0x14ac] ;  /* 0x0014ac0001077983 */ /* 0x000ea20000300800 */
[----:B------:R-:W-:Y:S02]  /*49c20*/  ISETP.LT.AND P6, PT, R60, c[0x0][0x178], !P1 ;  /* 0x00005e003c007a0c */ /* 0x000fe40004fc1270 */
[C---:B------:R-:W-:Y:S01]  /*49c30*/  IADD3 R4, R50.reuse, c[0x0][0x198], RZ ;  /* 0x0000660032047a10 */ /* 0x040fe20007ffe0ff */
[----:B------:R-:W-:Y:S01]  /*49c40*/  IMAD.WIDE R50, R50, 0x2, R52 ;  /* 0x0000000232327825 */ /* 0x000fe200078e0234 */
[----:B------:R-:W-:-:S04]  /*49c50*/  ISETP.LT.AND P1, PT, R47, c[0x0][0x178], !P1 ;  /* 0x00005e002f007a0c */ /* 0x000fc80004f21270 */
[----:B------:R0:W-:Y:S01]  /*49c60*/  @P5 STG.E.U16 [R50.64], R56 ;  /* 0x0000003832005986 */ /* 0x0001e2000c101506 */
[----:B------:R-:W-:Y:S01]  /*49c70*/  ISETP.LT.AND P5, PT, R60, c[0x0][0x178], !P4 ;  /* 0x00005e003c007a0c */ /* 0x000fe200067a1270 */
[----:B------:R-:W-:-:S04]  /*49c80*/  IMAD.WIDE R54, R4, 0x2, R2 ;  /* 0x0000000204367825 */ /* 0x000fc800078e0202 */
[C---:B------:R-:W-:Y:S01]  /*49c90*/  IMAD.WIDE R48, R4.reuse, 0x2, R52 ;  /* 0x0000000204307825 */ /* 0x040fe200078e0234 */
[----:B------:R1:W-:Y:S01]  /*49ca0*/  @P6 STG.E.U16 [R54.64], R58 ;  /* 0x0000003a36006986 */ /* 0x0003e2000c101506 */
[----:B0-----:R-:W-:-:S03]  /*49cb0*/  IADD3 R50, R4, c[0x0][0x198], RZ ;  /* 0x0000660004327a10 */ /* 0x001fc60007ffe0ff */
[----:B------:R0:W-:Y:S01]  /*49cc0*/  @P1 STG.E.U16 [R48.64], R5 ;  /* 0x0000000530001986 */ /* 0x0001e2000c101506 */
[----:B------:R-:W-:Y:S02]  /*49cd0*/  PRMT R56, R58, 0x7632, R56 ;  /* 0x000076323a387816 */ /* 0x000fe40000000038 */
[----:B-1----:R-:W-:Y:S01]  /*49ce0*/  PRMT R55, R5, 0x7632, R55 ;  /* 0x0000763205377816 */ /* 0x002fe20000000037 */
[----:B------:R-:W3:Y:S01]  /*49cf0*/  LDL.LU R58, [R1+0x294] ;  /* 0x00029400013a7983 */ /* 0x000ee20000300800 */
[----:B0-----:R-:W-:-:S05]  /*49d00*/  IMAD.WIDE R4, R50, 0x2, R2 ;  /* 0x0000000232047825 */ /* 0x001fca00078e0202 */
[----:B------:R0:W-:Y:S01]  /*49d10*/  @P5 STG.E.U16 [R4.64], R56 ;  /* 0x0000003804005986 */ /* 0x0001e2000c101506 */
[----:B----4-:R-:W-:-:S03]  /*49d20*/  ISETP.GE.AND P1, PT, R57, c[0x0][0x17c], PT ;  /* 0x00005f0039007a0c */ /* 0x010fc60003f26270 */
[----:B------:R-:W4:Y:S01]  /*49d30*/  LDL.LU R57, [R1+0x14b8] ;  /* 0x0014b80001397983 */ /* 0x000f220000300800 */
[----:B--2---:R-:W-:-:S03]  /*49d40*/  ISETP.GE.AND P5, PT, R7, c[0x0][0x17c], PT ;  /* 0x00005f0007007a0c */ /* 0x004fc60003fa6270 */
[----:B------:R-:W2:Y:S01]  /*49d50*/  LDL.LU R7, [R1+0x14b4] ;  /* 0x0014b40001077983 */ /* 0x000ea20000300800 */
[C---:B------:R-:W-:Y:S01]  /*49d60*/  ISETP.LT.AND P4, PT, R47.reuse, c[0x0][0x178], !P4 ;  /* 0x00005e002f007a0c */ /* 0x040fe20006781270 */
[----:B------:R-:W-:Y:S01]  /*49d70*/  IMAD.WIDE R48, R50, 0x2, R52 ;  /* 0x0000000232307825 */ /* 0x000fe200078e0234 */
[----:B------:R-:W-:Y:S02]  /*49d80*/  ISETP.LT.AND P6, PT, R60, c[0x0][0x178], !P0 ;  /* 0x00005e003c007a0c */ /* 0x000fe400047c1270 */
[----:B------:R-:W-:Y:S02]  /*49d90*/  ISETP.LT.AND P0, PT, R47, c[0x0][0x178], !P0 ;  /* 0x00005e002f007a0c */ /* 0x000fe40004701270 */
[----:B------:R-:W-:-:S05]  /*49da0*/  IADD3 R54, R50, c[0x0][0x198], RZ ;  /* 0x0000660032367a10 */ /* 0x000fca0007ffe0ff */
[----:B------:R-:W-:Y:S02]  /*49db0*/  IMAD.WIDE R50, R54, 0x2, R2 ;  /* 0x0000000236327825 */ /* 0x000fe400078e0202 */
[----:B------:R1:W-:Y:S01]  /*49dc0*/  @P4 STG.E.U16 [R48.64], R55 ;  /* 0x0000003730004986 */ /* 0x0003e2000c101506 */
[----:B------:R-:W-:Y:S01]  /*49dd0*/  ISETP.LT.AND P4, PT, R60, c[0x0][0x178], !P2 ;  /* 0x00005e003c007a0c */ /* 0x000fe20005781270 */
[----:B0-----:R-:W-:Y:S02]  /*49de0*/  IMAD.WIDE R4, R54, 0x2, R52 ;  /* 0x0000000236047825 */ /* 0x001fe400078e0234 */
[----:B------:R0:W-:Y:S01]  /*49df0*/  @P6 STG.E.U16 [R50.64], R59 ;  /* 0x0000003b32006986 */ /* 0x0001e2000c101506 */
[----:B------:R-:W-:-:S03]  /*49e00*/  PRMT R56, R59, 0x7632, R56 ;  /* 0x000076323b387816 */ /* 0x000fc60000000038 */
[----:B---3--:R3:W-:Y:S01]  /*49e10*/  @P0 STG.E.U16 [R4.64], R61 ;  /* 0x0000003d04000986 */ /* 0x0087e2000c101506 */
[----:B-1----:R-:W-:Y:S02]  /*49e20*/  IADD3 R48, R54, c[0x0][0x198], RZ ;  /* 0x0000660036307a10 */ /* 0x002fe40007ffe0ff */
[----:B------:R-:W-:Y:S01]  /*49e30*/  PRMT R55, R61, 0x7632, R55 ;  /* 0x000076323d377816 */ /* 0x000fe20000000037 */
[----:B0-----:R-:W2:Y:S02]  /*49e40*/  LDL.LU R59, [R1+0x258] ;  /* 0x00025800013b7983 */ /* 0x001ea40000300800 */
[----:B---3--:R-:W-:Y:S02]  /*49e50*/  IMAD.WIDE R4, R48, 0x2, R2 ;  /* 0x0000000230047825 */ /* 0x008fe400078e0202 */
[----:B------:R-:W3:Y:S04]  /*49e60*/  LDL.LU R61, [R1+0x8] ;  /* 0x00000800013d7983 */ /* 0x000ee80000300800 */
[----:B------:R0:W-:Y:S01]  /*49e70*/  @P4 STG.E.U16 [R4.64], R56 ;  /* 0x0000003804004986 */ /* 0x0001e2000c101506 */
[----:B----4-:R-:W-:-:S03]  /*49e80*/  ISETP.GE.AND P0, PT, R57, c[0x0][0x17c], PT ;  /* 0x00005f0039007a0c */ /* 0x010fc60003f06270 */
[----:B------:R-:W4:Y:S01]  /*49e90*/  LDL.LU R57, [R1+0x14c0] ;  /* 0x0014c00001397983 */ /* 0x000f220000300800 */
[----:B--2---:R-:W-:-:S03]  /*49ea0*/  ISETP.GE.AND P4, PT, R7, c[0x0][0x17c], PT ;  /* 0x00005f0007007a0c */ /* 0x004fc60003f86270 */
[----:B------:R-:W2:Y:S01]  /*49eb0*/  LDL.LU R7, [R1+0x14bc] ;  /* 0x0014bc0001077983 */ /* 0x000ea20000300800 */
        /* <DEDUP_REMOVED lines=9> */
[----:B------:R-:W-:Y:S01]  /*49f50*/  @P6 STG.E.U16 [R50.64], R58 ;  /* 0x0000003a32006986 */ /* 0x000fe2000c101506 */
[----:B------:R-:W-:-:S03]  /*49f60*/  PRMT R56, R58, 0x7632, R56 ;  /* 0x000076323a387816 */ /* 0x000fc60000000038 */
[----:B------:R0:W-:Y:S01]  /*49f70*/  @P3 STG.E.U16 [R4.64], R6 ;  /* 0x0000000604003986 */ /* 0x0001e2000c101506 */
[----:B-1----:R-:W-:Y:S02]  /*49f80*/  IADD3 R48, R54, c[0x0][0x198], RZ ;  /* 0x0000660036307a10 */ /* 0x002fe40007ffe0ff */
[----:B------:R-:W-:-:S03]  /*49f90*/  PRMT R55, R6, 0x7632, R55 ;  /* 0x0000763206377816 */ /* 0x000fc60000000037 */
[----:B0-----:R-:W-:Y:S01]  /*49fa0*/  IMAD.WIDE R4, R48, 0x2, R2 ;  /* 0x0000000230047825 */ /* 0x001fe200078e0202 */
[----:B------:R-:W3:Y:S04]  /*49fb0*/  LDL.LU R6, [R1+0x17f8] ;  /* 0x0017f80001067983 */ /* 0x000ee80000300800 */
        /* <DEDUP_REMOVED lines=20> */
[----:B0-----:R-:W4:Y:S02]  /*4a100*/  LDL.LU R59, [R1+0x278] ;  /* 0x00027800013b7983 */ /* 0x001f240000300800 */
[----:B---3--:R-:W-:Y:S02]  /*4a110*/  IMAD.WIDE R4, R48, 0x2, R2 ;  /* 0x0000000230047825 */ /* 0x008fe400078e0202 */
[----:B------:R-:W3:Y:S04]  /*4a120*/  LDL.LU R61, [R1+0x268] ;  /* 0x00026800013d7983 */ /* 0x000ee80000300800 */
[----:B------:R0:W-:Y:S04]  /*4a130*/  @P1 STG.E.U16 [R4.64], R56 ;  /* 0x0000003804001986 */ /* 0x0001e8000c101506 */
[----:B0-----:R-:W3:Y:S01]  /*4a140*/  LDL.LU R56, [R1+0x14d0] ;  /* 0x0014d00001387983 */ /* 0x001ee20000300800 */
        /* <DEDUP_REMOVED lines=10> */
[C---:B------:R-:W-:Y:S02]  /*4a1f0*/  IMAD.WIDE R4, R54.reuse, 0x2, R52 ;  /* 0x0000000236047825 */ /* 0x040fe400078e0234 */
[----:B------:R-:W-:Y:S04]  /*4a200*/  @P6 STG.E.U16 [R50.64], R58 ;  /* 0x0000003a32006986 */ /* 0x000fe8000c101506 */
[----:B------:R1:W-:Y:S01]  /*4a210*/  @P4 STG.E.U16 [R4.64], R6 ;  /* 0x0000000604004986 */ /* 0x0003e2000c101506 */
[----:B0-----:R-:W-:Y:S02]  /*4a220*/  IADD3 R48, R54, c[0x0][0x198], RZ ;  /* 0x0000660036307a10 */ /* 0x001fe40007ffe0ff */
[----:B------:R-:W-:-:S02]  /*4a230*/  PRMT R55, R58, 0x7632, R55 ;  /* 0x000076323a377816 */ /* 0x000fc40000000037 */
[----:B----4-:R-:W-:Y:S02]  /*4a240*/  ISETP.GE.AND P5, PT, R57, c[0x0][0x17c], PT ;  /* 0x00005f0039007a0c */ /* 0x010fe40003fa6270 */
[----:B------:R-:W4:Y:S01]  /*4a250*/  LDL.LU R57, [R1+0x298] ;  /* 0x0002980001397983 */ /* 0x000f220000300800 */
[----:B-1----:R-:W-:-:S03]  /*4a260*/  IMAD.WIDE R4, R48, 0x2, R2 ;  /* 0x0000000230047825 */ /* 0x002fc600078e0202 */
[----:B------:R-:W4:Y:S04]  /*4a270*/  LDL.LU R58, [R1+0x288] ;  /* 0x00028800013a7983 */ /* 0x000f280000300800 */
[----:B------:R0:W-:Y:S01]  /*4a280*/  @P0 STG.E.U16 [R4.64], R55 ;  /* 0x0000003704000986 */ /* 0x0001e2000c101506 */
[----:B---3--:R-:W-:-:S03]  /*4a290*/  ISETP.GE.AND P4, PT, R56, c[0x0][0x17c], PT ;  /* 0x00005f0038007a0c */ /* 0x008fc60003f86270 */
[----:B------:R-:W3:Y:S01]  /*4a2a0*/  LDL.LU R56, [R1+0x14d8] ;  /* 0x0014d80001387983 */ /* 0x000ee20000300800 */
[----:B--2---:R-:W-:-:S03]  /*4a2b0*/  ISETP.GE.AND P0, PT, R7, c[0x0][0x17c], PT ;  /* 0x00005f0007007a0c */ /* 0x004fc60003f06270 */
[----:B------:R-:W2:Y:S01]  /*4a2c0*/  LDL.LU R7, [R1+0x14d4] ;  /* 0x0014d40001077983 */ /* 0x000ea20000300800 */
        /* <DEDUP_REMOVED lines=9> */
[C---:B0-----:R-:W-:Y:S02]  /*4a360*/  IMAD.WIDE R4, R54.reuse, 0x2, R52 ;  /* 0x0000000236047825 */ /* 0x041fe400078e0234 */
[----:B------:R0:W-:Y:S04]  /*4a370*/  @P6 STG.E.U16 [R50.64], R59 ;  /* 0x0000003b32006986 */ /* 0x0001e8000c101506 */
[----:B------:R4:W-:Y:S01]  /*4a380*/  @P2 STG.E.U16 [R4.64], R61 ;  /* 0x0000003d04002986 */ /* 0x0009e2000c101506 */
[----:B-1----:R-:W-:Y:S02]  /*4a390*/  IADD3 R48, R54, c[0x0][0x198], RZ ;  /* 0x0000660036307a10 */ /* 0x002fe40007ffe0ff */
[----:B------:R-:W-:-:S02]  /*4a3a0*/  PRMT R54, R59, 0x7632, R54 ;  /* 0x000076323b367816 */ /* 0x000fc40000000036 */
[----:B0-----:R-:W2:Y:S01]  /*4a3b0*/  LDL.LU R59, [R1+0x25c] ;  /* 0x00025c00013b7983 */ /* 0x001ea20000300800 */
[----:B----4-:R-:W-:Y:S01]  /*4a3c0*/  IMAD.WIDE R4, R48, 0x2, R2 ;  /* 0x0000000230047825 */ /* 0x010fe200078e0202 */
[----:B------:R-:W-:Y:S02]  /*4a3d0*/  PRMT R55, R61, 0x7632, R55 ;  /* 0x000076323d377816 */ /* 0x000fe40000000037 */
[----:B------:R-:W4:Y:S04]  /*4a3e0*/  LDL.LU R61, [R1+0xc] ;  /* 0x00000c00013d7983 */ /* 0x000f280000300800 */
[----:B------:R0:W-:Y:S01]  /*4a3f0*/  @P3 STG.E.U16 [R4.64], R54 ;  /* 0x0000003604003986 */ /* 0x0001e2000c101506 */
[----:B---3--:R-:W-:Y:S02]  /*4a400*/  ISETP.GE.AND P2, PT, R56, c[0x0][0x17c], PT ;  /* 0x00005f0038007a0c */ /* 0x008fe40003f46270 */
[----:B--2---:R-:W-:-:S02]  /*4a410*/  ISETP.GE.AND P3, PT, R7, c[0x0][0x17c], PT ;  /* 0x00005f0007007a0c */ /* 0x004fc40003f66270 */
[----:B------:R-:W2:Y:S04]  /*4a420*/  LDL.LU R7, [R1+0x14e0] ;  /* 0x0014e00001077983 */ /* 0x000ea80000300800 */
[----:B------:R-:W3:Y:S01]  /*4a430*/  LDL.LU R56, [R1+0x14dc] ;  /* 0x0014dc0001387983 */ /* 0x000ee20000300800 */
        /* <DEDUP_REMOVED lines=15> */
[----:B------:R-:W4:Y:S04]  /*4a530*/  LDL.LU R58, [R1+0x14e4] ;  /* 0x0014e400013a7983 */ /* 0x000f280000300800 */
[----:B------:R-:W4:Y:S04]  /*4a540*/  LDL.LU R57, [R1+0x24c] ;  /* 0x00024c0001397983 */ /* 0x000f280000300800 */
[----:B------:R0:W-:Y:S01]  /*4a550*/  @P5 STG.E.U16 [R4.64], R54 ;  /* 0x0000003604005986 */ /* 0x0001e2000c101506 */
[----:B--2---:R-:W-:-:S03]  /*4a560*/  ISETP.GE.AND P1, PT, R7, c[0x0][0x17c], PT ;  /* 0x00005f0007007a0c */ /* 0x004fc60003f26270 */
[----:B------:R-:W2:Y:S01]  /*4a570*/  LDL.LU R7, [R1+0x17f4] ;  /* 0x0017f40001077983 */ /* 0x000ea20000300800 */
[----:B---3--:R-:W-:-:S03]  /*4a580*/  ISETP.GE.AND P5, PT, R56, c[0x0][0x17c], PT ;  /* 0x00005f0038007a0c */ /* 0x008fc60003fa6270 */
        /* <DEDUP_REMOVED lines=12> */
[----:B----4-:R4:W-:Y:S01]  /*4a650*/  @P0 STG.E.U16 [R4.64], R61 ;  /* 0x0000003d04000986 */ /* 0x0109e2000c101506 */
[----:B-1----:R-:W-:Y:S02]  /*4a660*/  IADD3 R48, R6, c[0x0][0x198], RZ ;  /* 0x0000660006307a10 */ /* 0x002fe40007ffe0ff */
[----:B------:R-:W-:Y:S01]  /*4a670*/  PRMT R55, R61, 0x7632, R55 ;  /* 0x000076323d377816 */ /* 0x000fe20000000037 */
[----:B0-----:R-:W2:Y:S02]  /*4a680*/  LDL.LU R59, [R1+0x27c] ;  /* 0x00027c00013b7983 */ /* 0x001ea40000300800 */
[----:B----4-:R-:W-:Y:S01]  /*4a690*/  IMAD.WIDE R4, R48, 0x2, R2 ;  /* 0x0000000230047825 */ /* 0x010fe200078e0202 */
[----:B------:R-:W-:Y:S01]  /*4a6a0*/  ISETP.GE.AND P0, PT, R58, c[0x0][0x17c], PT ;  /* 0x00005f003a007a0c */ /* 0x000fe20003f06270 */
[----:B------:R-:W4:Y:S04]  /*4a6b0*/  LDL.LU R61, [R1+0x26c] ;  /* 0x00026c00013d7983 */ /* 0x000f280000300800 */
[----:B------:R2:W-:Y:S04]  /*4a6c0*/  @P4 STG.E.U16 [R4.64], R54 ;  /* 0x0000003604004986 */ /* 0x0005e8000c101506 */
[----:B------:R-:W4:Y:S01]  /*4a6d0*/  LDL.LU R58, [R1+0x14f0] ;  /* 0x0014f000013a7983 */ /* 0x000f220000300800 */
        /* <DEDUP_REMOVED lines=11> */
[----:B--2---:R-:W-:Y:S01]  /*4a790*/  PRMT R5, R7, 0x7632, R5 ;  /* 0x0000763207057816 */ /* 0x004fe20000000005 */
[C---:B0-----:R-:W-:Y:S01]  /*4a7a0*/  IMAD.WIDE R48, R6.reuse, 0x2, R52 ;  /* 0x0000000206307825 */ /* 0x041fe200078e0234 */
[----:B-1----:R-:W-:-:S04]  /*4a7b0*/  IADD3 R50, R6, c[0x0][0x198], RZ ;  /* 0x0000660006327a10 */ /* 0x002fc80007ffe0ff */
[----:B------:R0:W-:Y:S01]  /*4a7c0*/  @P3 STG.E.U16 [R48.64], R7 ;  /* 0x0000000730003986 */ /* 0x0001e2000c101506 */
[----:B------:R-:W-:-:S03]  /*4a7d0*/  PRMT R4, R57, 0x7632, R4 ;  /* 0x0000763239047816 */ /* 0x000fc60000000004 */
[----:B------:R-:W2:Y:S04]  /*4a7e0*/  LDL.LU R57, [R1+0x14f4] ;  /* 0x0014f40001397983 */ /* 0x000ea80000300800 */
[----:B------:R-:W2:Y:S01]  /*4a7f0*/  LDL.LU R55, [R1+0x29c] ;  /* 0x00029c0001377983 */ /* 0x000ea20000300800 */
[----:B0-----:R-:W-:-:S05]  /*4a800*/  IMAD.WIDE R6, R50, 0x2, R2 ;  /* 0x0000000232067825 */ /* 0x001fca00078e0202 */
[----:B------:R0:W-:Y:S01]  /*4a810*/  @P2 STG.E.U16 [R6.64], R4 ;  /* 0x0000000406002986 */ /* 0x0001e2000c101506 */
[----:B---3--:R-:W-:-:S03]  /*4a820*/  ISETP.GE.AND P2, PT, R56, c[0x0][0x17c], PT ;  /* 0x00005f0038007a0c */ /* 0x008fc60003f46270 */
[----:B------:R-:W3:Y:S01]  /*4a830*/  LDL.LU R56, [R1+0x14f8] ;  /* 0x0014f80001387983 */ /* 0x000ee20000300800 */
[C---:B------:R-:W-:Y:S01]  /*4a840*/  ISETP.LT.AND P1, PT, R47.reuse, c[0x0][0x178], !P1 ;  /* 0x00005e002f007a0c */ /* 0x040fe20004f21270 */
[----:B------:R-:W-:Y:S01]  /*4a850*/  IMAD.WIDE R48, R50, 0x2, R52 ;  /* 0x0000000232307825 */ /* 0x000fe200078e0234 */
[----:B------:R-:W-:Y:S02]  /*4a860*/  ISETP.LT.AND P6, PT, R60, c[0x0][0x178], !P5 ;  /* 0x00005e003c007a0c */ /* 0x000fe40006fc1270 */
[----:B------:R-:W-:Y:S02]  /*4a870*/  ISETP.LT.AND P5, PT, R47, c[0x0][0x178], !P5 ;  /* 0x00005e002f007a0c */ /* 0x000fe40006fa1270 */
[----:B------:R-:W-:-:S05]  /*4a880*/  IADD3 R54, R50, c[0x0][0x198], RZ ;  /* 0x0000660032367a10 */ /* 0x000fca0007ffe0ff */
[----:B------:R-:W-:Y:S02]  /*4a890*/  IMAD.WIDE R50, R54, 0x2, R2 ;  /* 0x0000000236327825 */ /* 0x000fe400078e0202 */
[----:B------:R1:W-:Y:S01]  /*4a8a0*/  @P1 STG.E.U16 [R48.64], R5 ;  /* 0x0000000530001986 */ /* 0x0003e2000c101506 */
[----:B------:R-:W-:Y:S02]  /*4a8b0*/  ISETP.LT.AND P1, PT, R60, c[0x0][0x178], !P0 ;  /* 0x00005e003c007a0c */ /* 0x000fe40004721270 */
[----:B0-----:R-:W-:Y:S01]  /*4a8c0*/  IADD3 R6, R54, c[0x0][0x198], RZ ;  /* 0x0000660036067a10 */ /* 0x001fe20007ffe0ff */
[----:B------:R0:W-:Y:S01]  /*4a8d0*/  @P6 STG.E.U16 [R50.64], R59 ;  /* 0x0000003b32006986 */ /* 0x0001e2000c101506 */
[----:B----4-:R-:W-:-:S03]  /*4a8e0*/  ISETP.GE.AND P3, PT, R58, c[0x0][0x17c], PT ;  /* 0x00005f003a007a0c */ /* 0x010fc60003f66270 */
[----:B------:R-:W4:Y:S01]  /*4a8f0*/  LDL.LU R58, [R1+0x28c] ;  /* 0x00028c00013a7983 */ /* 0x000f220000300800 */
[----:B-1----:R-:W-:Y:S01]  /*4a900*/  IMAD.WIDE R4, R54, 0x2, R52 ;  /* 0x0000000236047825 */ /* 0x002fe200078e0234 */
[----:B0-----:R-:W-:-:S04]  /*4a910*/  PRMT R51, R59, 0x7632, R51 ;  /* 0x000076323b337816 */ /* 0x001fc80000000033 */
[----:B------:R0:W-:Y:S01]  /*4a920*/  @P5 STG.E.U16 [R4.64], R61 ;  /* 0x0000003d04005986 */ /* 0x0001e2000c101506 */
[----:B------:R-:W-:Y:S02]  /*4a930*/  PRMT R54, R61, 0x7632, R54 ;  /* 0x000076323d367816 */ /* 0x000fe40000000036 */
[----:B--2---:R-:W-:Y:S01]  /*4a940*/  ISETP.GE.AND P5, PT, R57, c[0x0][0x17c], PT ;  /* 0x00005f0039007a0c */ /* 0x004fe20003fa6270 */
[----:B------:R-:W2:Y:S01]  /*4a950*/  LDL.LU R59, [R1+0x40] ;  /* 0x00004000013b7983 */ /* 0x000ea20000300800 */
[----:B0-----:R-:W-:-:S03]  /*4a960*/  IMAD.WIDE R4, R6, 0x2, R2 ;  /* 0x0000000206047825 */ /* 0x001fc600078e0202 */
[----:B------:R-:W2:Y:S04]  /*4a970*/  LDL.LU R61, [R1+0x20] ;  /* 0x00002000013d7983 */ /* 0x000ea80000300800 */
[----:B------:R0:W-:Y:S04]  /*4a980*/  @P1 STG.E.U16 [R4.64], R51 ;  /* 0x0000003304001986 */ /* 0x0001e8000c101506 */
        /* <DEDUP_REMOVED lines=12> */
[----:B0-----:R-:W-:Y:S01]  /*4aa50*/  PRMT R4, R55, 0x7632, R4 ;  /* 0x0000763237047816 */ /* 0x001fe20000000004 */
[C---:B-1----:R-:W-:Y:S01]  /*4aa60*/  IMAD.WIDE R6, R50.reuse, 0x2, R52 ;  /* 0x0000000232067825 */ /* 0x042fe200078e0234 */
[----:B----4-:R-:W-:-:S04]  /*4aa70*/  IADD3 R48, R50, c[0x0][0x198], RZ ;  /* 0x0000660032307a10 */ /* 0x010fc80007ffe0ff */
[----:B------:R0:W-:Y:S01]  /*4aa80*/  @P4 STG.E.U16 [R6.64], R58 ;  /* 0x0000003a06004986 */ /* 0x0001e2000c101506 */
[----:B------:R-:W-:-:S03]  /*4aa90*/  PRMT R5, R58, 0x7632, R5 ;  /* 0x000076323a057816 */ /* 0x000fc60000000005 */
[----:B------:R-:W4:Y:S01]  /*4aaa0*/  LDL.LU R55, [R1+0x30] ;  /* 0x0000300001377983 */ /* 0x000f220000300800 */
[----:B0-----:R-:W-:-:S03]  /*4aab0*/  IMAD.WIDE R6, R48, 0x2, R2 ;  /* 0x0000000230067825 */ /* 0x001fc600078e0202 */
        /* <DEDUP_REMOVED lines=13> */
[----:B------:R-:W-:Y:S02]  /*4ab90*/  ISETP.LT.AND P3, PT, R60, c[0x0][0x178], !P5 ;  /* 0x00005e003c007a0c */ /* 0x000fe40006f61270 */
[C---:B0-----:R-:W-:Y:S01]  /*4aba0*/  IADD3 R6, R54.reuse, c[0x0][0x198], RZ ;  /* 0x0000660036067a10 */ /* 0x041fe20007ffe0ff */
[----:B------:R0:W-:Y:S01]  /*4abb0*/  @P6 STG.E.U16 [R50.64], R59 ;  /* 0x0000003b32006986 */ /* 0x0001e2000c101506 */
[----:B-1----:R-:W-:Y:S01]  /*4abc0*/  IMAD.WIDE R4, R54, 0x2, R52 ;  /* 0x0000000236047825 */ /* 0x002fe200078e0234 */
[----:B0-----:R-:W-:-:S04]  /*4abd0*/  PRMT R51, R59, 0x7632, R51 ;  /* 0x000076323b337816 */ /* 0x001fc80000000033 */
        /* <DEDUP_REMOVED lines=19> */
[----:B----4-:R0:W-:Y:S01]  /*4ad10*/  @P6 STG.E.U16 [R48.64], R55 ;  /* 0x0000003730006986 */ /* 0x0101e2000c101506 */
[----:B------:R-:W-:-:S03]  /*4ad20*/  PRMT R51, R55, 0x7632, R51 ;  /* 0x0000763237337816 */ /* 0x000fc60000000033 */
[----:B------:R4:W-:Y:S01]  /*4ad30*/  @P1 STG.E.U16 [R4.64], R58 ;  /* 0x0000003a04001986 */ /* 0x0009e2000c101506 */
[----:B-1----:R-:W-:Y:S02]  /*4ad40*/  IADD3 R6, R50, c[0x0][0x198], RZ ;  /* 0x0000660032067a10 */ /* 0x002fe40007ffe0ff */
[----:B------:R-:W-:Y:S01]  /*4ad50*/  PRMT R54, R58, 0x7632, R54 ;  /* 0x000076323a367816 */ /* 0x000fe20000000036 */
[----:B0-----:R-:W3:Y:S02]  /*4ad60*/  LDL.LU R55, [R1+0x2b0] ;  /* 0x0002b00001377983 */ /* 0x001ee40000300800 */
[----:B----4-:R-:W-:Y:S02]  /*4ad70*/  IMAD.WIDE R4, R6, 0x2, R2 ;  /* 0x0000000206047825 */ /* 0x010fe400078e0202 */
        /* <DEDUP_REMOVED lines=107> */
[----:B------:R-:W-:Y:S01]  /*4b430*/  PRMT R54, R61, 0x7632, R54 ;  /* 0x000076323d367816 */ /* 0x000fe20000000036 */
[----:B0-----:R-:W3:Y:S01]  /*4b440*/  LDL.LU R59, [R1+0x48] ;  /* 0x00004800013b7983 */ /* 0x001ee20000300800 */
[----:B----4-:R-:W-:-:S03]  /*4b450*/  IMAD.WIDE R4, R6, 0x2, R2 ;  /* 0x0000000206047825 */ /* 0x010fc600078e0202 */
        /* <DEDUP_REMOVED lines=122> */
[----:B0-----:R-:W-:Y:S01]  /*4bc00*/  IMAD.WIDE R4, R50, 0x2, R52 ;  /* 0x0000000232047825 */ /* 0x001fe200078e0234 */
[----:B--2---:R-:W-:Y:S01]  /*4bc10*/  ISETP.GE.AND P4, PT, R57, c[0x0][0x17c], PT ;  /* 0x00005f0039007a0c */ /* 0x004fe20003f86270 */
[----:B------:R0:W-:Y:S01]  /*4bc20*/  @P6 STG.E.U16 [R48.64], R59 ;  /* 0x0000003b30006986 */ /* 0x0001e2000c101506 */
[----:B------:R-:W-:-:S03]  /*4bc30*/  PRMT R51, R59, 0x7632, R51 ;  /* 0x000076323b337816 */ /* 0x000fc60000000033 */
[----:B----4-:R2:W-:Y:S01]  /*4bc40*/  @P2 STG.E.U16 [R4.64], R61 ;  /* 0x0000003d04002986 */ /* 0x0105e2000c101506 */
[----:B-1----:R-:W-:-:S03]  /*4bc50*/  IADD3 R6, R50, c[0x0][0x198], RZ ;  /* 0x0000660032067a10 */ /* 0x002fc60007ffe0ff */
[----:B------:R-:W4:Y:S01]  /*4bc60*/  LDL.LU R57, [R1+0x1c] ;  /* 0x00001c0001397983 */ /* 0x000f220000300800 */
[----:B------:R-:W-:-:S03]  /*4bc70*/  PRMT R54, R61, 0x7632, R54 ;  /* 0x000076323d367816 */ /* 0x000fc60000000036 */
[----:B0-----:R-:W4:Y:S01]  /*4bc80*/  LDL.LU R59, [R1+0x2ac] ;  /* 0x0002ac00013b7983 */ /* 0x001f220000300800 */
[----:B--2---:R-:W-:Y:S01]  /*4bc90*/  IMAD.WIDE R4, R6, 0x2, R2 ;  /* 0x0000000206047825 */ /* 0x004fe200078e0202 */
[----:B------:R-:W-:Y:S02]  /*4bca0*/  ISETP.GE.AND P2, PT, R58, c[0x0][0x17c], PT ;  /* 0x00005f003a007a0c */ /* 0x000fe40003f46270 */
        /* <DEDUP_REMOVED lines=18> */
[----:B------:R-:W-:Y:S01]  /*4bdd0*/  PRMT R5, R57, 0x7632, R5 ;  /* 0x0000763239057816 */ /* 0x000fe20000000005 */
[----:B0-----:R-:W-:Y:S02]  /*4bde0*/  IMAD.WIDE R6, R48, 0x2, R2 ;  /* 0x0000000230067825 */ /* 0x001fe400078e0202 */
        /* <DEDUP_REMOVED lines=13> */
[----:B0-----:R-:W-:Y:S01]  /*4bec0*/  IADD3 R6, R54, c[0x0][0x198], RZ ;  /* 0x0000660036067a10 */ /* 0x001fe20007ffe0ff */
[----:B------:R0:W-:Y:S01]  /*4bed0*/  @P6 STG.E.U16 [R50.64], R59 ;  /* 0x0000003b32006986 */ /* 0x0001e2000c101506 */
[----:B--2---:R-:W-:-:S03]  /*4bee0*/  ISETP.GE.AND P1, PT, R58, c[0x0][0x17c], PT ;  /* 0x00005f003a007a0c */ /* 0x004fc60003f26270 */
[----:B------:R-:W2:Y:S01]  /*4bef0*/  LDL.LU R58, [R1+0x7c] ;  /* 0x00007c00013a7983 */ /* 0x000ea20000300800 */
[----:B-1----:R-:W-:Y:S01]  /*4bf00*/  IMAD.WIDE R4, R54, 0x2, R52 ;  /* 0x0000000236047825 */ /* 0x002fe200078e0234 */
[----:B0-----:R-:W-:-:S04]  /*4bf10*/  PRMT R51, R59, 0x7632, R51 ;  /* 0x000076323b337816 */ /* 0x001fc80000000033 */
[----:B------:R0:W-:Y:S01]  /*4bf20*/  @P0 STG.E.U16 [R4.64], R61 ;  /* 0x0000003d04000986 */ /* 0x0001e2000c101506 */
[----:B------:R-:W-:-:S03]  /*4bf30*/  PRMT R54, R61, 0x7632, R54 ;  /* 0x000076323d367816 */ /* 0x000fc60000000036 */
[----:B------:R-:W2:Y:S01]  /*4bf40*/  LDL.LU R59, [R1+0xa0] ;  /* 0x0000a000013b7983 */ /* 0x000ea20000300800 */
[----:B0-----:R-:W-:Y:S01]  /*4bf50*/  IMAD.WIDE R4, R6, 0x2, R2 ;  /* 0x0000000206047825 */ /* 0x001fe200078e0202 */
[----:B----4-:R-:W-:Y:S02]  /*4bf60*/  ISETP.GE.AND P0, PT, R57, c[0x0][0x17c], PT ;  /* 0x00005f0039007a0c */ /* 0x010fe40003f06270 */
        /* <DEDUP_REMOVED lines=16> */
[----:B--2---:R-:W-:-:S04]  /*4c070*/  IADD3 R48, R50, c[0x0][0x198], RZ ;  /* 0x0000660032307a10 */ /* 0x004fc80007ffe0ff */
[----:B------:R0:W-:Y:S01]  /*4c080*/  @P3 STG.E.U16 [R6.64], R58 ;  /* 0x0000003a06003986 */ /* 0x0001e2000c101506 */
[----:B------:R-:W-:-:S03]  /*4c090*/  PRMT R5, R58, 0x7632, R5 ;  /* 0x000076323a057816 */ /* 0x000fc60000000005 */
[----:B------:R-:W2:Y:S01]  /*4c0a0*/  LDL.LU R55, [R1+0x90] ;  /* 0x0000900001377983 */ /* 0x000ea20000300800 */
[----:B0-----:R-:W-:-:S03]  /*4c0b0*/  IMAD.WIDE R6, R48, 0x2, R2 ;  /* 0x0000000230067825 */ /* 0x001fc600078e0202 */
[----:B------:R-:W2:Y:S04]  /*4c0c0*/  LDL.LU R58, [R1+0x50] ;  /* 0x00005000013a7983 */ /* 0x000ea80000300800 */
[----:B------:R0:W-:Y:S01]  /*4c0d0*/  @P2 STG.E.U16 [R6.64], R4 ;  /* 0x0000000406002986 */ /* 0x0001e2000c101506 */
[----:B----4-:R-:W-:-:S03]  /*4c0e0*/  ISETP.GE.AND P3, PT, R57, c[0x0][0x17c], PT ;  /* 0x00005f0039007a0c */ /* 0x010fc60003f66270 */
        /* <DEDUP_REMOVED lines=36> */
[----:B------:R2:W-:Y:S01]  /*4c330*/  @P4 STG.E.U16 [R4.64], R58 ;  /* 0x0000003a04004986 */ /* 0x0005e2000c101506 */
[----:B-1----:R-:W-:Y:S02]  /*4c340*/  IADD3 R6, R50, c[0x0][0x198], RZ ;  /* 0x0000660032067a10 */ /* 0x002fe40007ffe0ff */
[----:B------:R-:W-:Y:S01]  /*4c350*/  PRMT R54, R58, 0x7632, R54 ;  /* 0x000076323a367816 */ /* 0x000fe20000000036 */
[----:B0-----:R-:W3:Y:S02]  /*4c360*/  LDL.LU R55, [R1+0x2c0] ;  /* 0x0002c00001377983 */ /* 0x001ee40000300800 */
[----:B--2---:R-:W-:Y:S02]  /*4c370*/  IMAD.WIDE R4, R6, 0x2, R2 ;  /* 0x0000000206047825 */ /* 0x004fe400078e0202 */
        /* <DEDUP_REMOVED lines=109> */
[----:B--2---:R-:W-:-:S03]  /*4ca50*/  IMAD.WIDE R4, R6, 0x2, R2 ;  /* 0x0000000206047825 */ /* 0x004fc600078e0202 */
        /* <DEDUP_REMOVED lines=123> */
[----:B----4-:R-:W-:Y:S01]  /*4d210*/  ISETP.GE.AND P3, PT, R57, c[0x0][0x17c], PT ;  /* 0x00005f0039007a0c */ /* 0x010fe20003f66270 */
[----:B------:R0:W-:Y:S01]  /*4d220*/  @P6 STG.E.U16 [R48.64], R59 ;  /* 0x0000003b30006986 */ /* 0x0001e2000c101506 */
[----:B------:R-:W-:-:S03]  /*4d230*/  PRMT R51, R59, 0x7632, R51 ;  /* 0x000076323b337816 */ /* 0x000fc60000000033 */
[----:B--2---:R2:W-:Y:S01]  /*4d240*/  @P5 STG.E.U16 [R4.64], R61 ;  /* 0x0000003d04005986 */ /* 0x0045e2000c101506 */
        /* <DEDUP_REMOVED lines=349> */
[----:B------:R-:W-:Y:S01]  /*4e820*/  @P6 STG.E.U16 [R48.64], R59 ;  /* 0x0000003b30006986 */ /* 0x000fe2000c101506 */
[----:B------:R-:W-:-:S03]  /*4e830*/  PRMT R51, R59, 0x7632, R51 ;  /* 0x000076323b337816 */ /* 0x000fc60000000033 */
[----:B------:R-:W4:Y:S01]  /*4e840*/  LDL.LU R57, [R1+0xbc] ;  /* 0x0000bc0001397983 */ /* 0x000f220000300800 */
[----:B-1----:R-:W-:-:S03]  /*4e850*/  IADD3 R6, R50, c[0x0][0x198], RZ ;  /* 0x0000660032067a10 */ /* 0x002fc60007ffe0ff */
[----:B--2---:R0:W-:Y:S01]  /*4e860*/  @P0 STG.E.U16 [R4.64], R61 ;  /* 0x0000003d04000986 */ /* 0x0041e2000c101506 */
[----:B------:R-:W-:Y:S02]  /*4e870*/  PRMT R54, R61, 0x7632, R54 ;  /* 0x000076323d367816 */ /* 0x000fe40000000036 */
[----:B------:R-:W-:Y:S02]  /*4e880*/  ISETP.GE.AND P0, PT, R58, c[0x0][0x17c], PT ;  /* 0x00005f003a007a0c */ /* 0x000fe40003f06270 */
        /* <DEDUP_REMOVED lines=16> */
[----:B----4-:R-:W-:Y:S01]  /*4e990*/  PRMT R5, R57, 0x7632, R5 ;  /* 0x0000763239057816 */ /* 0x010fe20000000005 */
[C---:B0-----:R-:W-:Y:S01]  /*4e9a0*/  IMAD.WIDE R6, R50.reuse, 0x2, R52 ;  /* 0x0000000232067825 */ /* 0x041fe200078e0234 */
[----:B-1----:R-:W-:-:S04]  /*4e9b0*/  IADD3 R48, R50, c[0x0][0x198], RZ ;  /* 0x0000660032307a10 */ /* 0x002fc80007ffe0ff */
[----:B------:R0:W-:Y:S01]  /*4e9c0*/  @P3 STG.E.U16 [R6.64], R57 ;  /* 0x0000003906003986 */ /* 0x0001e2000c101506 */
[----:B------:R-:W-:-:S03]  /*4e9d0*/  PRMT R4, R55, 0x7632, R4 ;  /* 0x0000763237047816 */ /* 0x000fc60000000004 */
[----:B0-----:R-:W4:Y:S01]  /*4e9e0*/  LDL.LU R57, [R1+0x1674] ;  /* 0x0016740001397983 */ /* 0x001f220000300800 */
[----:B------:R-:W-:-:S03]  /*4e9f0*/  IMAD.WIDE R6, R48, 0x2, R2 ;  /* 0x0000000230067825 */ /* 0x000fc600078e0202 */
[----:B------:R-:W4:Y:S04]  /*4ea00*/  LDL.LU R55, [R1+0x2dc] ;  /* 0x0002dc0001377983 */ /* 0x000f280000300800 */
[----:B------:R0:W-:Y:S01]  /*4ea10*/  @P2 STG.E.U16 [R6.64], R4 ;  /* 0x0000000406002986 */ /* 0x0001e2000c101506 */
[----:B---3--:R-:W-:-:S03]  /*4ea20*/  ISETP.GE.AND P2, PT, R56, c[0x0][0x17c], PT ;  /* 0x00005f0038007a0c */ /* 0x008fc60003f46270 */
[----:B------:R-:W3:Y:S01]  /*4ea30*/  LDL.LU R56, [R1+0x1678] ;  /* 0x0016780001387983 */ /* 0x000ee20000300800 */
[C---:B------:R-:W-:Y:S02]  /*4ea40*/  ISETP.LT.AND P1, PT, R47.reuse, c[0x0][0x178], !P1 ;  /* 0x00005e002f007a0c */ /* 0x040fe40004f21270 */
[----:B------:R-:W-:Y:S02]  /*4ea50*/  ISETP.LT.AND P6, PT, R60, c[0x0][0x178], !P5 ;  /* 0x00005e003c007a0c */ /* 0x000fe40006fc1270 */
[----:B------:R-:W-:Y:S02]  /*4ea60*/  ISETP.LT.AND P5, PT, R47, c[0x0][0x178], !P5 ;  /* 0x00005e002f007a0c */ /* 0x000fe40006fa1270 */
[C---:B------:R-:W-:Y:S01]  /*4ea70*/  IADD3 R54, R48.reuse, c[0x0][0x198], RZ ;  /* 0x0000660030367a10 */ /* 0x040fe20007ffe0ff */
[----:B------:R-:W-:-:S04]  /*4ea80*/  IMAD.WIDE R48, R48, 0x2, R52 ;  /* 0x0000000230307825 */ /* 0x000fc800078e0234 */
[----:B------:R-:W-:Y:S02]  /*4ea90*/  IMAD.WIDE R50, R54, 0x2, R2 ;  /* 0x0000000236327825 */ /* 0x000fe400078e0202 */
[----:B------:R1:W-:Y:S01]  /*4eaa0*/  @P1 STG.E.U16 [R48.64], R5 ;  /* 0x0000000530001986 */ /* 0x0003e2000c101506 */
[----:B------:R-:W-:Y:S02]  /*4eab0*/  ISETP.LT.AND P1, PT, R60, c[0x0][0x178], !P0 ;  /* 0x00005e003c007a0c */ /* 0x000fe40004721270 */
[----:B0-----:R-:W-:Y:S01]  /*4eac0*/  IADD3 R6, R54, c[0x0][0x198], RZ ;  /* 0x0000660036067a10 */ /* 0x001fe20007ffe0ff */
[----:B--2---:R0:W-:Y:S01]  /*4ead0*/  @P6 STG.E.U16 [R50.64], R58 ;  /* 0x0000003a32006986 */ /* 0x0041e2000c101506 */
[----:B------:R-:W-:-:S03]  /*4eae0*/  ISETP.GE.AND P3, PT, R59, c[0x0][0x17c], PT ;  /* 0x00005f003b007a0c */ /* 0x000fc60003f66270 */
[----:B------:R-:W2:Y:S01]  /*4eaf0*/  LDL.LU R59, [R1+0x15c] ;  /* 0x00015c00013b7983 */ /* 0x000ea20000300800 */
[----:B-1----:R-:W-:Y:S01]  /*4eb00*/  IMAD.WIDE R4, R54, 0x2, R52 ;  /* 0x0000000236047825 */ /* 0x002fe200078e0234 */
[----:B------:R-:W-:-:S04]  /*4eb10*/  PRMT R54, R61, 0x7632, R54 ;  /* 0x000076323d367816 */ /* 0x000fc80000000036 */
[----:B------:R1:W-:Y:S01]  /*4eb20*/  @P5 STG.E.U16 [R4.64], R61 ;  /* 0x0000003d04005986 */ /* 0x0003e2000c101506 */
[----:B0-----:R-:W-:Y:S02]  /*4eb30*/  PRMT R51, R58, 0x7632, R51 ;  /* 0x000076323a337816 */ /* 0x001fe40000000033 */
[----:B----4-:R-:W-:Y:S02]  /*4eb40*/  ISETP.GE.AND P5, PT, R57, c[0x0][0x17c], PT ;  /* 0x00005f0039007a0c */ /* 0x010fe40003fa6270 */
[----:B------:R-:W4:Y:S01]  /*4eb50*/  LDL.LU R57, [R1+0x1f0] ;  /* 0x0001f00001397983 */ /* 0x000f220000300800 */
[----:B-1----:R-:W-:-:S03]  /*4eb60*/  IMAD.WIDE R4, R6, 0x2, R2 ;  /* 0x0000000206047825 */ /* 0x002fc600078e0202 */
[----:B------:R-:W4:Y:S04]  /*4eb70*/  LDL.LU R61, [R1+0x1d0] ;  /* 0x0001d000013d7983 */ /* 0x000f280000300800 */
[----:B------:R-:W4:Y:S04]  /*4eb80*/  LDL.LU R58, [R1+0x1680] ;  /* 0x00168000013a7983 */ /* 0x000f280000300800 */
[----:B------:R0:W-:Y:S01]  /*4eb90*/  @P1 STG.E.U16 [R4.64], R51 ;  /* 0x0000003304001986 */ /* 0x0001e2000c101506 */
        /* <DEDUP_REMOVED lines=11> */
[----:B0-----:R-:W-:Y:S02]  /*4ec50*/  PRMT R4, R55, 0x7632, R4 ;  /* 0x0000763237047816 */ /* 0x001fe40000000004 */
[----:B--2---:R-:W-:Y:S01]  /*4ec60*/  PRMT R5, R59, 0x7632, R5 ;  /* 0x000076323b057816 */ /* 0x004fe20000000005 */
[C---:B-1----:R-:W-:Y:S01]  /*4ec70*/  IMAD.WIDE R6, R50.reuse, 0x2, R52 ;  /* 0x0000000232067825 */ /* 0x042fe200078e0234 */
[----:B------:R-:W-:-:S04]  /*4ec80*/  IADD3 R48, R50, c[0x0][0x198], RZ ;  /* 0x0000660032307a10 */ /* 0x000fc80007ffe0ff */
[----:B------:R0:W-:Y:S04]  /*4ec90*/  @P4 STG.E.U16 [R6.64], R59 ;  /* 0x0000003b06004986 */ /* 0x0001e8000c101506 */
[----:B------:R-:W2:Y:S01]  /*4eca0*/  LDL.LU R55, [R1+0x200] ;  /* 0x0002000001377983 */ /* 0x000ea20000300800 */
[----:B0-----:R-:W-:-:S03]  /*4ecb0*/  IMAD.WIDE R6, R48, 0x2, R2 ;  /* 0x0000000230067825 */ /* 0x001fc600078e0202 */
[----:B------:R-:W2:Y:S01]  /*4ecc0*/  LDL.LU R59, [R1+0x1c0] ;  /* 0x0001c000013b7983 */ /* 0x000ea20000300800 */
[----:B----4-:R-:W-:-:S03]  /*4ecd0*/  ISETP.GE.AND P4, PT, R58, c[0x0][0x17c], PT ;  /* 0x00005f003a007a0c */ /* 0x010fc60003f86270 */
        /* <DEDUP_REMOVED lines=14> */
[----:B------:R-:W-:Y:S01]  /*4edc0*/  ISETP.LT.AND P6, PT, R60, c[0x0][0x178], !P1 ;  /* 0x00005e003c007a0c */ /* 0x000fe20004fc1270 */
[----:B-1----:R-:W-:Y:S01]  /*4edd0*/  IMAD.WIDE R4, R54, 0x2, R52 ;  /* 0x0000000236047825 */ /* 0x002fe200078e0234 */
[----:B------:R-:W-:Y:S02]  /*4ede0*/  PRMT R54, R61, 0x7632, R54 ;  /* 0x000076323d367816 */ /* 0x000fe40000000036 */
[----:B0-----:R-:W-:Y:S02]  /*4edf0*/  PRMT R51, R57, 0x7632, R51 ;  /* 0x0000763239337816 */ /* 0x001fe40000000033 */
[----:B------:R0:W-:Y:S01]  /*4ee00*/  @P2 STG.E.U16 [R4.64], R61 ;  /* 0x0000003d04002986 */ /* 0x0001e2000c101506 */
[----:B------:R-:W-:-:S03]  /*4ee10*/  ISETP.LT.AND P2, PT, R47, c[0x0][0x178], !P1 ;  /* 0x00005e002f007a0c */ /* 0x000fc60004f41270 */
        /* <DEDUP_REMOVED lines=8> */
[----:B------:R-:W-:Y:S02]  /*4eea0*/  ISETP.LT.AND P5, PT, R47, c[0x0][0x178], !P5 ;  /* 0x00005e002f007a0c */ /* 0x000fe40006fa1270 */
[C---:B------:R-:W-:Y:S01]  /*4eeb0*/  IADD3 R50, R6.reuse, c[0x0][0x198], RZ ;  /* 0x0000660006327a10 */ /* 0x040fe20007ffe0ff */
[----:B------:R-:W-:-:S04]  /*4eec0*/  IMAD.WIDE R6, R6, 0x2, R52 ;  /* 0x0000000206067825 */ /* 0x000fc800078e0234 */
[----:B------:R-:W-:-:S06]  /*4eed0*/  IMAD.WIDE R48, R50, 0x2, R2 ;  /* 0x0000000232307825 */ /* 0x000fcc00078e0202 */
[----:B------:R1:W-:Y:S01]  /*4eee0*/  @P5 STG.E.U16 [R6.64], R54 ;  /* 0x0000003606005986 */ /* 0x0003e2000c101506 */
[----:B------:R-:W-:Y:S01]  /*4eef0*/  ISETP.LT.AND P5, PT, R60, c[0x0][0x178], !P4 ;  /* 0x00005e003c007a0c */ /* 0x000fe200067a1270 */
[C---:B0-----:R-:W-:Y:S01]  /*4ef00*/  IMAD.WIDE R4, R50.reuse, 0x2, R52 ;  /* 0x0000000232047825 */ /* 0x041fe200078e0234 */
[----:B--2---:R-:W-:Y:S01]  /*4ef10*/  PRMT R51, R55, 0x7632, R51 ;  /* 0x0000763237337816 */ /* 0x004fe20000000033 */
[----:B------:R0:W-:Y:S04]  /*4ef20*/  @P6 STG.E.U16 [R48.64], R55 ;  /* 0x0000003730006986 */ /* 0x0001e8000c101506 */
[----:B------:R2:W-:Y:S01]  /*4ef30*/  @P2 STG.E.U16 [R4.64], R59 ;  /* 0x0000003b04002986 */ /* 0x0005e2000c101506 */
[----:B-1----:R-:W-:Y:S02]  /*4ef40*/  IADD3 R6, R50, c[0x0][0x198], RZ ;  /* 0x0000660032067a10 */ /* 0x002fe40007ffe0ff */
[----:B------:R-:W-:Y:S01]  /*4ef50*/  PRMT R54, R59, 0x7632, R54 ;  /* 0x000076323b367816 */ /* 0x000fe20000000036 */
[----:B0-----:R-:W3:Y:S02]  /*4ef60*/  LDL.LU R55, [R1+0x2e0] ;  /* 0x0002e00001377983 */ /* 0x001ee40000300800 */
[----:B--2---:R-:W-:-:S02]  /*4ef70*/  IMAD.WIDE R4, R6, 0x2, R2 ;  /* 0x0000000206047825 */ /* 0x004fc400078e0202 */
        /* <DEDUP_REMOVED lines=14> */
[C---:B0-----:R-:W-:Y:S01]  /*4f060*/  IMAD.WIDE R4, R50.reuse, 0x2, R52 ;  /* 0x0000000232047825 */ /* 0x041fe200078e0234 */
[----:B------:R-:W-:Y:S01]  /*4f070*/  PRMT R51, R57, 0x7632, R51 ;  /* 0x0000763239337816 */ /* 0x000fe20000000033 */
        /* <DEDUP_REMOVED lines=43> */
[----:B------:R-:W-:Y:S01]  /*4f330*/  PRMT R51, R57, 0x7632, R51 ;  /* 0x0000763239337816 */ /* 0x000fe20000000033 */
[----:B------:R0:W-:Y:S01]  /*4f340*/  @P6 STG.E.U16 [R48.64], R57 ;  /* 0x0000003930006986 */ /* 0x0001e2000c101506 */
[----:B------:R-:W-:-:S03]  /*4f350*/  ISETP.LT.AND P6, PT, R60, c[0x0][0x178], !P4 ;  /* 0x00005e003c007a0c */ /* 0x000fc600067c1270 */
[----:B------:R2:W-:Y:S01]  /*4f360*/  @P5 STG.E.U16 [R4.64], R61 ;  /* 0x0000003d04005986 */ /* 0x0005e2000c101506 */
[----:B-1----:R-:W-:Y:S02]  /*4f370*/  IADD3 R6, R50, c[0x0][0x198], RZ ;  /* 0x0000660032067a10 */ /* 0x002fe40007ffe0ff */
[----:B------:R-:W-:Y:S01]  /*4f380*/  PRMT R54, R61, 0x7632, R54 ;  /* 0x000076323d367816 */ /* 0x000fe20000000036 */
[----:B0-----:R-:W3:Y:S01]  /*4f390*/  LDL.LU R57, [R1+0x1e4] ;  /* 0x0001e40001397983 */ /* 0x001ee20000300800 */
[----:B------:R-:W-:Y:S01]  /*4f3a0*/  ISETP.LT.AND P5, PT, R47, c[0x0][0x178], !P4 ;  /* 0x00005e002f007a0c */ /* 0x000fe200067a1270 */
[----:B--2---:R-:W-:Y:S02]  /*4f3b0*/  IMAD.WIDE R4, R6, 0x2, R2 ;  /* 0x0000000206047825 */ /* 0x004fe400078e0202 */
[----:B------:R-:W2:Y:S04]  /*4f3c0*/  LDL.LU R61, [R1+0x124] ;  /* 0x00012400013d7983 */ /* 0x000ea80000300800 */
[----:B------:R0:W-:Y:S01]  /*4f3d0*/  @P2 STG.E.U16 [R4.64], R51 ;  /* 0x0000003304002986 */ /* 0x0001e2000c101506 */
[----:B----4-:R-:W-:-:S03]  /*4f3e0*/  ISETP.GE.AND P4, PT, R58, c[0x0][0x17c], PT ;  /* 0x00005f003a007a0c */ /* 0x010fc60003f86270 */
[----:B------:R-:W4:Y:S01]  /*4f3f0*/  LDL.LU R58, [R1+0x16b0] ;  /* 0x0016b000013a7983 */ /* 0x000f220000300800 */
        /* <DEDUP_REMOVED lines=103> */
[----:B--2---:R-:W-:-:S05]  /*4fa70*/  IMAD.WIDE R4, R6, 0x2, R2 ;  /* 0x0000000206047825 */ /* 0x004fca00078e0202 */
[----:B------:R0:W-:Y:S01]  /*4fa80*/  @P1 STG.E.U16 [R4.64], R51 ;  /* 0x0000003304001986 */ /* 0x0001e2000c101506 */
[----:B----4-:R-:W-:-:S03]  /*4fa90*/  ISETP.GE.AND P3, PT, R58, c[0x0][0x17c], PT ;  /* 0x00005f003a007a0c */ /* 0x010fc60003f66270 */
[----:B------:R-:W2:Y:S04]  /*4faa0*/  LDL.LU R58, [R1+0x228] ;  /* 0x00022800013a7983 */ /* 0x000ea80000300800 */
        /* <DEDUP_REMOVED lines=12> */
[----:B------:R-:W-:Y:S01]  /*4fb70*/  ISETP.LT.AND P0, PT, R47, c[0x0][0x178], !P0 ;  /* 0x00005e002f007a0c */ /* 0x000fe20004701270 */
[----:B------:R0:W-:Y:S01]  /*4fb80*/  @P6 STG.E.U16 [R48.64], R57 ;  /* 0x0000003930006986 */ /* 0x0001e2000c101506 */
[----:B------:R-:W-:Y:S02]  /*4fb90*/  ISETP.LT.AND P6, PT, R60, c[0x0][0x178], !P5 ;  /* 0x00005e003c007a0c */ /* 0x000fe40006fc1270 */
[----:B-1----:R-:W-:Y:S01]  /*4fba0*/  IADD3 R6, R50, c[0x0][0x198], RZ ;  /* 0x0000660032067a10 */ /* 0x002fe20007ffe0ff */
[----:B------:R1:W-:Y:S03]  /*4fbb0*/  @P4 STG.E.U16 [R4.64], R61 ;  /* 0x0000003d04004986 */ /* 0x0003e6000c101506 */
[----:B------:R-:W-:-:S02]  /*4fbc0*/  IADD3 R50, R6, c[0x0][0x198], RZ ;  /* 0x0000660006327a10 */ /* 0x000fc40007ffe0ff */
[----:B------:R-:W-:Y:S02]  /*4fbd0*/  PRMT R51, R57, 0x7632, R51 ;  /* 0x0000763239337816 */ /* 0x000fe40000000033 */
[----:B------:R-:W-:Y:S01]  /*4fbe0*/  PRMT R54, R61, 0x7632, R54 ;  /* 0x000076323d367816 */ /* 0x000fe20000000036 */
[----:B0-----:R-:W2:Y:S01]  /*4fbf0*/  LDL.LU R57, [R1+0x1fc] ;  /* 0x0001fc0001397983 */ /* 0x001ea20000300800 */
[----:B------:R-:W-:-:S04]  /*4fc00*/  IMAD.WIDE R48, R50, 0x2, R2 ;  /* 0x0000000232307825 */ /* 0x000fc800078e0202 */
[----:B-1----:R-:W-:-:S04]  /*4fc10*/  IMAD.WIDE R4, R6, 0x2, R2 ;  /* 0x0000000206047825 */ /* 0x002fc800078e0202 */
[----:B------:R-:W-:Y:S01]  /*4fc20*/  IMAD.WIDE R6, R6, 0x2, R52 ;  /* 0x0000000206067825 */ /* 0x000fe200078e0234 */
[----:B------:R0:W-:Y:S01]  /*4fc30*/  @P2 STG.E.U16 [R4.64], R51 ;  /* 0x0000003304002986 */ /* 0x0001e2000c101506 */
[----:B----4-:R-:W-:-:S03]  /*4fc40*/  ISETP.GE.AND P4, PT, R59, c[0x0][0x17c], PT ;  /* 0x00005f003b007a0c */ /* 0x010fc60003f86270 */
[----:B------:R-:W4:Y:S04]  /*4fc50*/  LDL.LU R59, [R1+0x1dc] ;  /* 0x0001dc00013b7983 */ /* 0x000f280000300800 */
[----:B------:R-:W4:Y:S01]  /*4fc60*/  LDL.LU R61, [R1+0x16e0] ;  /* 0x0016e000013d7983 */ /* 0x000f220000300800 */
[----:B0-----:R-:W-:-:S03]  /*4fc70*/  PRMT R51, R55, 0x7632, R51 ;  /* 0x0000763237337816 */ /* 0x001fc60000000033 */
[----:B------:R-:W-:Y:S04]  /*4fc80*/  @P0 STG.E.U16 [R6.64], R54 ;  /* 0x0000003606000986 */ /* 0x000fe8000c101506 */
[----:B------:R0:W-:Y:S01]  /*4fc90*/  @P6 STG.E.U16 [R48.64], R55 ;  /* 0x0000003730006986 */ /* 0x0001e2000c101506 */
[----:B---3--:R-:W-:-:S03]  /*4fca0*/  ISETP.GE.AND P2, PT, R56, c[0x0][0x17c], PT ;  /* 0x00005f0038007a0c */ /* 0x008fc60003f46270 */
[----:B------:R-:W3:Y:S04]  /*4fcb0*/  LDL.LU R56, [R1+0x16dc] ;  /* 0x0016dc0001387983 */ /* 0x000ee80000300800 */
[----:B0-----:R-:W3:Y:S01]  /*4fcc0*/  LDL.LU R55, [R1+0x16e4] ;  /* 0x0016e40001377983 */ /* 0x001ee20000300800 */
[C---:B------:R-:W-:Y:S02]  /*4fcd0*/  ISETP.LT.AND P5, PT, R47.reuse, c[0x0][0x178], !P5 ;  /* 0x00005e002f007a0c */ /* 0x040fe40006fa1270 */
[----:B------:R-:W-:Y:S01]  /*4fce0*/  ISETP.LT.AND P0, PT, R60, c[0x0][0x178], !P3 ;  /* 0x00005e003c007a0c */ /* 0x000fe20005f01270 */
[C---:B------:R-:W-:Y:S01]  /*4fcf0*/  IMAD.WIDE R4, R50.reuse, 0x2, R52 ;  /* 0x0000000232047825 */ /* 0x040fe200078e0234 */
[----:B------:R-:W-:Y:S02]  /*4fd00*/  ISETP.LT.AND P3, PT, R47, c[0x0][0x178], !P3 ;  /* 0x00005e002f007a0c */ /* 0x000fe40005f61270 */
[----:B------:R-:W-:-:S02]  /*4fd10*/  IADD3 R6, R50, c[0x0][0x198], RZ ;  /* 0x0000660032067a10 */ /* 0x000fc40007ffe0ff */
[----:B------:R-:W-:Y:S02]  /*4fd20*/  ISETP.LT.AND P6, PT, R60, c[0x0][0x178], !P1 ;  /* 0x00005e003c007a0c */ /* 0x000fe40004fc1270 */
[----:B------:R-:W-:Y:S02]  /*4fd30*/  ISETP.LT.AND P1, PT, R47, c[0x0][0x178], !P1 ;  /* 0x00005e002f007a0c */ /* 0x000fe40004f21270 */
[----:B------:R-:W-:Y:S01]  /*4fd40*/  IADD3 R50, R6, c[0x0][0x198], RZ ;  /* 0x0000660006327a10 */ /* 0x000fe20007ffe0ff */
[----:B--2---:R0:W-:Y:S01]  /*4fd50*/  @P5 STG.E.U16 [R4.64], R58 ;  /* 0x0000003a04005986 */ /* 0x0041e2000c101506 */
[----:B------:R-:W-:-:S03]  /*4fd60*/  PRMT R54, R58, 0x7632, R54 ;  /* 0x000076323a367816 */ /* 0x000fc60000000036 */
[----:B------:R-:W-:-:S04]  /*4fd70*/  IMAD.WIDE R48, R50, 0x2, R2 ;  /* 0x0000000232307825 */ /* 0x000fc800078e0202 */
[C---:B0-----:R-:W-:Y:S01]  /*4fd80*/  IMAD.WIDE R4, R6.reuse, 0x2, R2 ;  /* 0x0000000206047825 */ /* 0x041fe200078e0202 */
[----:B------:R-:W2:Y:S03]  /*4fd90*/  LDL.LU R58, [R1+0x20c] ;  /* 0x00020c00013a7983 */ /* 0x000ea60000300800 */
[--C-:B------:R-:W-:Y:S01]  /*4fda0*/  IMAD.WIDE R6, R6, 0x2, R52.reuse ;  /* 0x0000000206067825 */ /* 0x100fe200078e0234 */
[----:B------:R0:W-:Y:S04]  /*4fdb0*/  @P0 STG.E.U16 [R4.64], R51 ;  /* 0x0000003304000986 */ /* 0x0001e8000c101506 */
[----:B------:R-:W-:Y:S04]  /*4fdc0*/  @P3 STG.E.U16 [R6.64], R54 ;  /* 0x0000003606003986 */ /* 0x000fe8000c101506 */
[----:B------:R1:W-:Y:S01]  /*4fdd0*/  @P6 STG.E.U16 [R48.64], R57 ;  /* 0x0000003930006986 */ /* 0x0003e2000c101506 */
[----:B0-----:R-:W-:-:S05]  /*4fde0*/  IMAD.WIDE R4, R50, 0x2, R52 ;  /* 0x0000000232047825 */ /* 0x001fca00078e0234 */
[----:B----4-:R0:W-:Y:S01]  /*4fdf0*/  @P1 STG.E.U16 [R4.64], R59 ;  /* 0x0000003b04001986 */ /* 0x0101e2000c101506 */
[----:B------:R-:W-:-:S03]  /*4fe00*/  ISETP.GE.AND P5, PT, R61, c[0x0][0x17c], PT ;  /* 0x00005f003d007a0c */ /* 0x000fc60003fa6270 */
[----:B------:R-:W4:Y:S01]  /*4fe10*/  LDL.LU R61, [R1+0x1cc] ;  /* 0x0001cc00013d7983 */ /* 0x000f220000300800 */
[----:B-1----:R-:W-:-:S03]  /*4fe20*/  PRMT R48, R57, 0x7632, R48 ;  /* 0x0000763239307816 */ /* 0x002fc60000000030 */
[----:B------:R-:W4:Y:S01]  /*4fe30*/  LDL.LU R51, [R1+0x16e8] ;  /* 0x0016e80001337983 */ /* 0x000f220000300800 */
[----:B------:R-:W-:-:S03]  /*4fe40*/  PRMT R49, R59, 0x7632, R49 ;  /* 0x000076323b317816 */ /* 0x000fc60000000031 */
[----:B------:R-:W4:Y:S04]  /*4fe50*/  LDL.LU R57, [R1+0x1ec] ;  /* 0x0001ec0001397983 */ /* 0x000f280000300800 */
[----:B0-----:R-:W4:Y:S01]  /*4fe60*/  LDL.LU R59, [R1+0x12c] ;  /* 0x00012c00013b7983 */ /* 0x001f220000300800 */
[----:B---3--:R-:W-:-:S03]  /*4fe70*/  ISETP.GE.AND P6, PT, R55, c[0x0][0x17c], PT ;  /* 0x00005f0037007a0c */ /* 0x008fc60003fc6270 */
[----:B------:R-:W3:Y:S04]  /*4fe80*/  LDL.LU R55, [R1+0x16ec] ;  /* 0x0016ec0001377983 */ /* 0x000ee80000300800 */
[----:B------:R-:W3:Y:S01]  /*4fe90*/  LDL.LU R54, [R1+0x16f0] ;  /* 0x0016f00001367983 */ /* 0x000ee20000300800 */
[----:B------:R-:W-:Y:S02]  /*4fea0*/  ISETP.LT.AND P3, PT, R60, c[0x0][0x178], !P4 ;  /* 0x00005e003c007a0c */ /* 0x000fe40006761270 */
[----:B------:R-:W-:Y:S02]  /*4feb0*/  ISETP.LT.AND P4, PT, R47, c[0x0][0x178], !P4 ;  /* 0x00005e002f007a0c */ /* 0x000fe40006781270 */
[----:B------:R-:W-:Y:S02]  /*4fec0*/  IADD3 R50, R50, c[0x0][0x198], RZ ;  /* 0x0000660032327a10 */ /* 0x000fe40007ffe0ff */
[----:B------:R-:W-:-:S03]  /*4fed0*/  ISETP.LT.AND P1, PT, R60, c[0x0][0x178], !P2 ;  /* 0x00005e003c007a0c */ /* 0x000fc60005721270 */
[----:B------:R-:W-:-:S04]  /*4fee0*/  IMAD.WIDE R4, R50, 0x2, R2 ;  /* 0x0000000232047825 */ /* 0x000fc800078e0202 */
[C---:B------:R-:W-:Y:S01]  /*4fef0*/  IMAD.WIDE R6, R50.reuse, 0x2, R52 ;  /* 0x0000000232067825 */ /* 0x040fe200078e0234 */
[----:B------:R-:W-:Y:S01]  /*4ff00*/  IADD3 R50, R50, c[0x0][0x198], RZ ;  /* 0x0000660032327a10 */ /* 0x000fe20007ffe0ff */
[----:B------:R0:W-:Y:S01]  /*4ff10*/  @P3 STG.E.U16 [R4.64], R48 ;  /* 0x0000003004003986 */ /* 0x0001e2000c101506 */
[----:B------:R-:W-:-:S03]  /*4ff20*/  ISETP.LT.AND P2, PT, R47, c[0x0][0x178], !P2 ;  /* 0x00005e002f007a0c */ /* 0x000fc60005741270 */
[----:B------:R1:W-:Y:S01]  /*4ff30*/  @P4 STG.E.U16 [R6.64], R49 ;  /* 0x0000003106004986 */ /* 0x0003e2000c101506 */
[----:B------:R-:W-:Y:S01]  /*4ff40*/  ISETP.LT.AND P4, PT, R60, c[0x0][0x178], !P5 ;  /* 0x00005e003c007a0c */ /* 0x000fe20006f81270 */
[----:B0-----:R-:W-:-:S04]  /*4ff50*/  IMAD.WIDE R4, R50, 0x2, R2 ;  /* 0x0000000232047825 */ /* 0x001fc800078e0202 */
[C---:B-1----:R-:W-:Y:S01]  /*4ff60*/  IMAD.WIDE R6, R50.reuse, 0x2, R52 ;  /* 0x0000000232067825 */ /* 0x042fe200078e0234 */
[----:B------:R-:W-:Y:S01]  /*4ff70*/  IADD3 R50, R50, c[0x0][0x198], RZ ;  /* 0x0000660032327a10 */ /* 0x000fe20007ffe0ff */
[----:B--2---:R0:W-:Y:S01]  /*4ff80*/  @P1 STG.E.U16 [R4.64], R58 ;  /* 0x0000003a04001986 */ /* 0x0041e2000c101506 */
[----:B------:R-:W-:-:S03]  /*4ff90*/  PRMT R48, R58, 0x7632, R48 ;  /* 0x000076323a307816 */ /* 0x000fc60000000030 */
[----:B0-----:R-:W-:Y:S01]  /*4ffa0*/  IMAD.WIDE R4, R50, 0x2, R2 ;  /* 0x0000000232047825 */ /* 0x001fe200078e0202 */
[----:B----4-:R0:W-:Y:S01]  /*4ffb0*/  @P2 STG.E.U16 [R6.64], R61 ;  /* 0x0000003d06002986 */ /* 0x0101e2000c101506 */
[----:B------:R-:W-:-:S03]  /*4ffc0*/  ISETP.GE.AND P3, PT, R51, c[0x0][0x17c], PT ;  /* 0x00005f0033007a0c */ /* 0x000fc60003f66270 */
[----:B------:R-:W2:Y:S01]  /*4ffd0*/  LDL.LU R51, [R1+0x16f4] ;  /* 0x0016f40001337983 */ /* 0x000ea20000300800 */
[----:B------:R-:W-:-:S03]  /*4ffe0*/  PRMT R49, R61, 0x7632, R49 ;  /* 0x000076323d317816 */ /* 0x000fc60000000031 */
[----:B------:R1:W-:Y:S04]  /*4fff0*/  @P4 STG.E.U16 [R4.64], R48 ;  /* 0x0000003004004986 */ /* 0x0003e8000c101506 */
[----:B0-----:R-:W4:Y:S01]  /*50000*/  LDL.LU R61, [R1+0x2ec] ;  /* 0x0002ec00013d7983 */ /* 0x001f220000300800 */
[----:B---3--:R-:W-:-:S03]  /*50010*/  ISETP.GE.AND P4, PT, R54, c[0x0][0x17c], PT ;  /* 0x00005f0036007a0c */ /* 0x008fc60003f86270 */
[----:B------:R-:W3:Y:S01]  /*50020*/  LDL.LU R54, [R1+0x16f8] ;  /* 0x0016f80001367983 */ /* 0x000ee20000300800 */
[C---:B------:R-:W-:Y:S02]  /*50030*/  ISETP.LT.AND P5, PT, R47.reuse, c[0x0][0x178], !P5 ;  /* 0x00005e002f007a0c */ /* 0x040fe40006fa1270 */
[----:B------:R-:W-:Y:S01]  /*50040*/  ISETP.GE.AND P0, PT, R56, c[0x0][0x17c], PT ;  /* 0x00005f0038007a0c */ /* 0x000fe20003f06270 */
[----:B------:R-:W-:Y:S01]  /*50050*/  IMAD.WIDE R6, R50, 0x2, R52 ;  /* 0x0000000232067825 */ /* 0x000fe200078e0234 */
[----:B------:R-:W3:Y:S02]  /*50060*/  LDL.LU R58, [R1+0x22c] ;  /* 0x00022c00013a7983 */ /* 0x000ee40000300800 */
[----:B------:R-:W-:Y:S02]  /*50070*/  ISETP.LT.AND P1, PT, R60, c[0x0][0x178], !P0 ;  /* 0x00005e003c007a0c */ /* 0x000fe40004721270 */
[----:B------:R-:W-:Y:S02]  /*50080*/  ISETP.LT.AND P2, PT, R47, c[0x0][0x178], !P0 ;  /* 0x00005e002f007a0c */ /* 0x000fe40004741270 */
[----:B------:R-:W-:-:S03]  /*50090*/  IADD3 R50, R50, c[0x0][0x198], RZ ;  /* 0x0000660032327a10 */ /* 0x000fc60007ffe0ff */
[----:B------:R0:W-:Y:S02]  /*500a0*/  @P5 STG.E.U16 [R6.64], R49 ;  /* 0x0000003106005986 */ /* 0x0001e4000c101506 */
[----:B-1----:R-:W-:Y:S01]  /*500b0*/  IMAD.WIDE R4, R50, 0x2, R52 ;  /* 0x0000000232047825 */ /* 0x002fe200078e0234 */
[----:B------:R-:W-:Y:S02]  /*500c0*/  ISETP.LT.AND P5, PT, R60, c[0x0][0x178], !P6 ;  /* 0x00005e003c007a0c */ /* 0x000fe400077a1270 */
[----:B------:R-:W-:Y:S02]  /*500d0*/  ISETP.GE.AND P0, PT, R55, c[0x0][0x17c], PT ;  /* 0x00005f0037007a0c */ /* 0x000fe40003f06270 */
[----:B------:R-:W3:Y:S01]  /*500e0*/  LDL.LU R55, [R1+0x16fc] ;  /* 0x0016fc0001377983 */ /* 0x000ee20000300800 */
[C---:B0-----:R-:W-:Y:S01]  /*500f0*/  IMAD.WIDE R6, R50.reuse, 0x2, R2 ;  /* 0x0000000232067825 */ /* 0x041fe200078e0202 */
[----:B------:R-:W-:-:S04]  /*50100*/  IADD3 R50, R50, c[0x0][0x198], RZ ;  /* 0x0000660032327a10 */ /* 0x000fc80007ffe0ff */
[----:B------:R0:W-:Y:S01]  /*50110*/  @P1 STG.E.U16 [R6.64], R57 ;  /* 0x0000003906001986 */ /* 0x0001e2000c101506 */
[----:B------:R-:W-:-:S03]  /*50120*/  ISETP.LT.AND P6, PT, R47, c[0x0][0x178], !P6 ;  /* 0x00005e002f007a0c */ /* 0x000fc600077c1270 */
[----:B------:R1:W-:Y:S01]  /*50130*/  @P2 STG.E.U16 [R4.64], R59 ;  /* 0x0000003b04002986 */ /* 0x0003e2000c101506 */
[----:B------:R-:W-:Y:S02]  /*50140*/  ISETP.LT.AND P2, PT, R60, c[0x0][0x178], !P3 ;  /* 0x00005e003c007a0c */ /* 0x000fe40005f41270 */
[----:B------:R-:W-:Y:S01]  /*50150*/  PRMT R48, R57, 0x7632, R48 ;  /* 0x0000763239307816 */ /* 0x000fe20000000030 */
[C---:B0-----:R-:W-:Y:S01]  /*50160*/  IMAD.WIDE R6, R50.reuse, 0x2, R2 ;  /* 0x0000000232067825 */ /* 0x041fe200078e0202 */
[----:B-1----:R-:W-:Y:S02]  /*50170*/  PRMT R5, R59, 0x7632, R5 ;  /* 0x000076323b057816 */ /* 0x002fe40000000005 */
[----:B------:R-:W3:Y:S01]  /*50180*/  LDL.LU R59, [R1+0x2f0] ;  /* 0x0002f000013b7983 */ /* 0x000ee20000300800 */
[C---:B------:R-:W-:Y:S02]  /*50190*/  IADD3 R4, R50.reuse, c[0x0][0x198], RZ ;  /* 0x0000660032047a10 */ /* 0x040fe40007ffe0ff */
[----:B--2---:R-:W-:Y:S01]  /*501a0*/  ISETP.GE.AND P1, PT, R51, c[0x0][0x17c], PT ;  /* 0x00005f0033007a0c */ /* 0x004fe20003f26270 */
[----:B------:R-:W-:Y:S01]  /*501b0*/  IMAD.WIDE R50, R50, 0x2, R52 ;  /* 0x0000000232327825 */ /* 0x000fe200078e0234 */
[----:B------:R0:W-:Y:S04]  /*501c0*/  @P5 STG.E.U16 [R6.64], R48 ;  /* 0x0000003006005986 */ /* 0x0001e8000c101506 */
[----:B------:R4:W-:Y:S01]  /*501d0*/  @P6 STG.E.U16 [R50.64], R5 ;  /* 0x0000000532006986 */ /* 0x0009e2000c101506 */
[----:B0-----:R-:W-:Y:S01]  /*501e0*/  IMAD.WIDE R6, R4, 0x2, R2 ;  /* 0x0000000204067825 */ /* 0x001fe200078e0202 */
[----:B----4-:R-:W-:-:S04]  /*501f0*/  PRMT R5, R61, 0x7632, R5 ;  /* 0x000076323d057816 */ /* 0x010fc80000000005 */
[----:B------:R0:W-:Y:S01]  /*50200*/  @P2 STG.E.U16 [R6.64], R61 ;  /* 0x0000003d06002986 */ /* 0x0001e2000c101506 */
[----:B---3--:R-:W-:-:S03]  /*50210*/  ISETP.GE.AND P5, PT, R54, c[0x0][0x17c], PT ;  /* 0x00005f0036007a0c */ /* 0x008fc60003fa6270 */
[----:B------:R-:W2:Y:S04]  /*50220*/  LDL.LU R54, [R1+0x1700] ;  /* 0x0017000001367983 */ /* 0x000ea80000300800 */
[----:B0-----:R-:W3:Y:S01]  /*50230*/  LDL.LU R61, [R1+0x210] ;  /* 0x00021000013d7983 */ /* 0x001ee20000300800 */
[C---:B------:R-:W-:Y:S02]  /*50240*/  ISETP.LT.AND P3, PT, R47.reuse, c[0x0][0x178], !P3 ;  /* 0x00005e002f007a0c */ /* 0x040fe40005f61270 */
[----:B------:R-:W-:Y:S01]  /*50250*/  ISETP.LT.AND P6, PT, R60, c[0x0][0x178], !P0 ;  /* 0x00005e003c007a0c */ /* 0x000fe200047c1270 */
[C---:B------:R-:W-:Y:S01]  /*50260*/  IMAD.WIDE R50, R4.reuse, 0x2, R52 ;  /* 0x0000000204327825 */ /* 0x040fe200078e0234 */
[----:B------:R-:W-:Y:S01]  /*50270*/  ISETP.LT.AND P0, PT, R47, c[0x0][0x178], !P0 ;  /* 0x00005e002f007a0c */ /* 0x000fe20004701270 */
[----:B------:R-:W4:Y:S01]  /*50280*/  LDL.LU R57, [R1+0x1704] ;  /* 0x0017040001397983 */ /* 0x000f220000300800 */
[----:B------:R-:W-:-:S02]  /*50290*/  IADD3 R7, R4, c[0x0][0x198], RZ ;  /* 0x0000660004077a10 */ /* 0x000fc40007ffe0ff */
[----:B------:R-:W-:Y:S01]  /*502a0*/  ISETP.LT.AND P2, PT, R60, c[0x0][0x178], !P4 ;  /* 0x00005e003c007a0c */ /* 0x000fe20006741270 */
[----:B------:R-:W4:Y:S01]  /*502b0*/  LDL.LU R56, [R1+0x1708] ;  /* 0x0017080001387983 */ /* 0x000f220000300800 */
[----:B------:R-:W-:Y:S01]  /*502c0*/  ISETP.LT.AND P4, PT, R47, c[0x0][0x178], !P4 ;  /* 0x00005e002f007a0c */ /* 0x000fe20006781270 */
[C---:B------:R-:W-:Y:S01]  /*502d0*/  IMAD.WIDE R48, R7.reuse, 0x2, R2 ;  /* 0x0000000207307825 */ /* 0x040fe200078e0202 */
[----:B------:R-:W-:Y:S01]  /*502e0*/  PRMT R4, R58, 0x7632, R4 ;  /* 0x000076323a047816 */ /* 0x000fe20000000004 */
[----:B------:R0:W-:Y:S01]  /*502f0*/  @P3 STG.E.U16 [R50.64], R58 ;  /* 0x0000003a32003986 */ /* 0x0001e2000c101506 */
[----:B------:R-:W-:-:S03]  /*50300*/  IADD3 R6, R7, c[0x0][0x198], RZ ;  /* 0x0000660007067a10 */ /* 0x000fc60007ffe0ff */
[----:B------:R1:W-:Y:S01]  /*50310*/  @P6 STG.E.U16 [R48.64], R5 ;  /* 0x0000000530006986 */ /* 0x0003e2000c101506 */
[----:B0-----:R-:W-:-:S04]  /*50320*/  IMAD.WIDE R50, R7, 0x2, R52 ;  /* 0x0000000207327825 */ /* 0x001fc800078e0234 */
[----:B-1----:R-:W-:Y:S01]  /*50330*/  IMAD.WIDE R48, R6, 0x2, R2 ;  /* 0x0000000206307825 */ /* 0x002fe200078e0202 */
[----:B------:R0:W-:Y:S01]  /*50340*/  @P0 STG.E.U16 [R50.64], R4 ;  /* 0x0000000432000986 */ /* 0x0001e2000c101506 */
[----:B------:R-:W-:Y:S02]  /*50350*/  ISETP.LT.AND P0, PT, R60, c[0x0][0x178], !P1 ;  /* 0x00005e003c007a0c */ /* 0x000fe40004f01270 */
[----:B------:R-:W-:Y:S01]  /*50360*/  ISETP.LT.AND P1, PT, R47, c[0x0][0x178], !P1 ;  /* 0x00005e002f007a0c */ /* 0x000fe20004f21270 */
[C---:B0-----:R-:W-:Y:S01]  /*50370*/  IMAD.WIDE R4, R6.reuse, 0x2, R52 ;  /* 0x0000000206047825 */ /* 0x041fe200078e0234 */
[----:B------:R-:W-:Y:S01]  /*50380*/  IADD3 R6, R6, c[0x0][0x198], RZ ;  /* 0x0000660006067a10 */ /* 0x000fe20007ffe0ff */
[----:B------:R0:W-:Y:S04]  /*50390*/  @P2 STG.E.U16 [R48.64], R59 ;  /* 0x0000003b30002986 */ /* 0x0001e8000c101506 */
[----:B------:R1:W-:Y:S01]  /*503a0*/  @P4 STG.E.U16 [R4.64], R16 ;  /* 0x0000001004004986 */ /* 0x0003e2000c101506 */
[----:B------:R-:W-:-:S02]  /*503b0*/  ISETP.LT.AND P4, PT, R60, c[0x0][0x178], !P5 ;  /* 0x00005e003c007a0c */ /* 0x000fc40006f81270 */
[----:B------:R-:W-:Y:S02]  /*503c0*/  ISETP.LT.AND P5, PT, R47, c[0x0][0x178], !P5 ;  /* 0x00005e002f007a0c */ /* 0x000fe40006fa1270 */
[----:B------:R-:W-:Y:S02]  /*503d0*/  ISETP.GE.AND P3, PT, R55, c[0x0][0x17c], PT ;  /* 0x00005f0037007a0c */ /* 0x000fe40003f66270 */
[----:B------:R-:W4:Y:S01]  /*503e0*/  LDL.LU R55, [R1+0x170c] ;  /* 0x00170c0001377983 */ /* 0x000f220000300800 */
[C---:B0-----:R-:W-:Y:S01]  /*503f0*/  IMAD.WIDE R48, R6.reuse, 0x2, R2 ;  /* 0x0000000206307825 */ /* 0x041fe200078e0202 */
[----:B-1----:R-:W-:Y:S02]  /*50400*/  PRMT R5, R59, 0x7632, R5 ;  /* 0x000076323b057816 */ /* 0x002fe40000000005 */
[C---:B------:R-:W-:Y:S01]  /*50410*/  IADD3 R4, R6.reuse, c[0x0][0x198], RZ ;  /* 0x0000660006047a10 */ /* 0x040fe20007ffe0ff */
[----:B------:R-:W-:Y:S01]  /*50420*/  IMAD.WIDE R6, R6, 0x2, R52 ;  /* 0x0000000206067825 */ /* 0x000fe200078e0234 */
[----:B------:R-:W-:Y:S01]  /*50430*/  PRMT R16, R16, 0x7632, R16 ;  /* 0x0000763210107816 */ /* 0x000fe20000000010 */
[----:B------:R0:W-:Y:S04]  /*50440*/  @P0 STG.E.U16 [R48.64], R5 ;  /* 0x0000000530000986 */ /* 0x0001e8000c101506 */
[----:B------:R1:W-:Y:S01]  /*50450*/  @P1 STG.E.U16 [R6.64], R16 ;  /* 0x0000001006001986 */ /* 0x0003e2000c101506 */
[----:B------:R-:W-:Y:S01]  /*50460*/  ISETP.LT.AND P1, PT, R60, c[0x0][0x178], !P3 ;  /* 0x00005e003c007a0c */ /* 0x000fe20005f21270 */
[----:B0-----:R-:W-:-:S04]  /*50470*/  IMAD.WIDE R48, R4, 0x2, R2 ;  /* 0x0000000204307825 */ /* 0x001fc800078e0202 */
[C---:B-1----:R-:W-:Y:S01]  /*50480*/  IMAD.WIDE R6, R4.reuse, 0x2, R52 ;  /* 0x0000000204067825 */ /* 0x042fe200078e0234 */
[----:B------:R-:W-:Y:S02]  /*50490*/  IADD3 R4, R4, c[0x0][0x198], RZ ;  /* 0x0000660004047a10 */ /* 0x000fe40007ffe0ff */
[----:B--2---:R-:W-:Y:S02]  /*504a0*/  ISETP.GE.AND P6, PT, R54, c[0x0][0x17c], PT ;  /* 0x00005f0036007a0c */ /* 0x004fe40003fc6270 */
[----:B------:R-:W2:Y:S04]  /*504b0*/  LDL.LU R54, [R1+0x1710] ;  /* 0x0017100001367983 */ /* 0x000ea80000300800 */
[----:B------:R-:W2:Y:S04]  /*504c0*/  LDL.LU R51, [R1+0x1714] ;  /* 0x0017140001337983 */ /* 0x000ea80000300800 */
[----:B---3--:R0:W-:Y:S04]  /*504d0*/  @P4 STG.E.U16 [R48.64], R61 ;  /* 0x0000003d30004986 */ /* 0x0081e8000c101506 */
[----:B------:R1:W-:Y:S04]  /*504e0*/  @P5 STG.E.U16 [R6.64], R20 ;  /* 0x0000001406005986 */ /* 0x0003e8000c101506 */
[----:B0-----:R-:W3:Y:S01]  /*504f0*/  LDL.LU R49, [R1+0x1718] ;  /* 0x0017180001317983 */ /* 0x001ee20000300800 */
[----:B------:R-:W-:Y:S01]  /*50500*/  PRMT R48, R61, 0x7632, R48 ;  /* 0x000076323d307816 */ /* 0x000fe20000000030 */
[----:B-1----:R-:W-:-:S02]  /*50510*/  IMAD.WIDE R6, R4, 0x2, R2 ;  /* 0x0000000204067825 */ /* 0x002fc400078e0202 */
[----:B------:R-:W2:Y:S04]  /*50520*/  LDL.LU R50, [R1+0x171c] ;  /* 0x00171c0001327983 */ /* 0x000ea80000300800 */
[----:B------:R0:W-:Y:S04]  /*50530*/  @P1 STG.E.U16 [R6.64], R48 ;  /* 0x0000003006001986 */ /* 0x0001e8000c101506 */
[----:B0-----:R-:W2:Y:S01]  /*50540*/  LDL.LU R48, [R1+0x1720] ;  /* 0x0017200001307983 */ /* 0x001ea20000300800 */
[----:B------:R-:W-:Y:S02]  /*50550*/  ISETP.LT.AND P3, PT, R47, c[0x0][0x178], !P3 ;  /* 0x00005e002f007a0c */ /* 0x000fe40005f61270 */
[C---:B------:R-:W-:Y:S01]  /*50560*/  IADD3 R16, R4.reuse, c[0x0][0x198], RZ ;  /* 0x0000660004107a10 */ /* 0x040fe20007ffe0ff */
[----:B------:R-:W-:Y:S01]  /*50570*/  IMAD.WIDE R4, R4, 0x2, R52 ;  /* 0x0000000204047825 */ /* 0x000fe200078e0234 */
[----:B------:R-:W-:Y:S01]  /*50580*/  ISETP.LT.AND P5, PT, R60, c[0x0][0x178], !P6 ;  /* 0x00005e003c007a0c */ /* 0x000fe200077a1270 */
[----:B------:R-:W2:Y:S01]  /*50590*/  LDL.LU R59, [R1+0x2f4] ;  /* 0x0002f400013b7983 */ /* 0x000ea20000300800 */
[----:B------:R-:W-:-:S02]  /*505a0*/  PRMT R20, R20, 0x7632, R20 ;  /* 0x0000763214147816 */ /* 0x000fc40000000014 */
[----:B------:R-:W-:Y:S02]  /*505b0*/  ISETP.LT.AND P6, PT, R47, c[0x0][0x178], !P6 ;  /* 0x00005e002f007a0c */ /* 0x000fe400077c1270 */
[----:B----4-:R-:W-:-:S03]  /*505c0*/  ISETP.GE.AND P2, PT, R57, c[0x0][0x17c], PT ;  /* 0x00005f0039007a0c */ /* 0x010fc60003f46270 */
[----:B------:R0:W-:Y:S01]  /*505d0*/  @P3 STG.E.U16 [R4.64], R20 ;  /* 0x0000001404003986 */ /* 0x0001e2000c101506 */
[----:B------:R-:W-:Y:S01]  /*505e0*/  ISETP.LT.AND P3, PT, R60, c[0x0][0x178], !P2 ;  /* 0x00005e003c007a0c */ /* 0x000fe20005761270 */
[----:B------:R-:W-:Y:S01]  /*505f0*/  IMAD.WIDE R6, R16, 0x2, R2 ;  /* 0x0000000210067825 */ /* 0x000fe200078e0202 */
[----:B------:R-:W-:Y:S02]  /*50600*/  ISETP.LT.AND P2, PT, R47, c[0x0][0x178], !P2 ;  /* 0x00005e002f007a0c */ /* 0x000fe40005741270 */
[----:B------:R-:W-:Y:S02]  /*50610*/  ISETP.GE.AND P0, PT, R56, c[0x0][0x17c], PT ;  /* 0x00005f0038007a0c */ /* 0x000fe40003f06270 */
[----:B------:R1:W-:Y:S01]  /*50620*/  @P5 STG.E.U16 [R6.64], R8 ;  /* 0x0000000806005986 */ /* 0x0003e2000c101506 */
[C---:B0-----:R-:W-:Y:S01]  /*50630*/  IMAD.WIDE R4, R16.reuse, 0x2, R52 ;  /* 0x0000000210047825 */ /* 0x041fe200078e0234 */
[----:B------:R-:W-:Y:S02]  /*50640*/  IADD3 R16, R16, c[0x0][0x198], RZ ;  /* 0x0000660010107a10 */ /* 0x000fe40007ffe0ff */
[----:B------:R-:W-:-:S02]  /*50650*/  PRMT R20, R8, 0x7632, R20 ;  /* 0x0000763208147816 */ /* 0x000fc40000000014 */
[----:B------:R0:W-:Y:S01]  /*50660*/  @P6 STG.E.U16 [R4.64], R24 ;  /* 0x0000001804006986 */ /* 0x0001e2000c101506 */
[----:B------:R-:W-:Y:S01]  /*50670*/  ISETP.LT.AND P5, PT, R60, c[0x0][0x178], !P0 ;  /* 0x00005e003c007a0c */ /* 0x000fe200047a1270 */
[C---:B-1----:R-:W-:Y:S01]  /*50680*/  IMAD.WIDE R6, R16.reuse, 0x2, R2 ;  /* 0x0000000210067825 */ /* 0x042fe200078e0202 */
[----:B------:R-:W-:Y:S02]  /*50690*/  ISETP.GE.AND P4, PT, R55, c[0x0][0x17c], PT ;  /* 0x00005f0037007a0c */ /* 0x000fe40003f86270 */
[----:B------:R-:W-:Y:S02]  /*506a0*/  IADD3 R8, R16, c[0x0][0x198], RZ ;  /* 0x0000660010087a10 */ /* 0x000fe40007ffe0ff */
[----:B------:R1:W-:Y:S01]  /*506b0*/  @P3 STG.E.U16 [R6.64], R20 ;  /* 0x0000001406003986 */ /* 0x0003e2000c101506 */
[----:B0-----:R-:W-:Y:S01]  /*506c0*/  PRMT R24, R24, 0x7632, R24 ;  /* 0x0000763218187816 */ /* 0x001fe20000000018 */
[----:B------:R-:W-:Y:S01]  /*506d0*/  IMAD.WIDE R4, R16, 0x2, R52 ;  /* 0x0000000210047825 */ /* 0x000fe200078e0234 */
[----:B------:R-:W-:-:S04]  /*506e0*/  ISETP.LT.AND P0, PT, R47, c[0x0][0x178], !P0 ;  /* 0x00005e002f007a0c */ /* 0x000fc80004701270 */
[----:B------:R0:W-:Y:S01]  /*506f0*/  @P2 STG.E.U16 [R4.64], R24 ;  /* 0x0000001804002986 */ /* 0x0001e2000c101506 */
[----:B------:R-:W-:Y:S01]  /*50700*/  ISETP.LT.AND P2, PT, R60, c[0x0][0x178], !P4 ;  /* 0x00005e003c007a0c */ /* 0x000fe20006741270 */
[C---:B-1----:R-:W-:Y:S01]  /*50710*/  IMAD.WIDE R6, R8.reuse, 0x2, R2 ;  /* 0x0000000208067825 */ /* 0x042fe200078e0202 */
[----:B------:R-:W-:-:S04]  /*50720*/  IADD3 R16, R8, c[0x0][0x198], RZ ;  /* 0x0000660008107a10 */ /* 0x000fc80007ffe0ff */
[----:B------:R1:W-:Y:S01]  /*50730*/  @P5 STG.E.U16 [R6.64], R12 ;  /* 0x0000000c06005986 */ /* 0x0003e2000c101506 */
[----:B0-----:R-:W-:Y:S01]  /*50740*/  IMAD.WIDE R4, R8, 0x2, R52 ;  /* 0x0000000208047825 */ /* 0x001fe200078e0234 */
[----:B-1----:R-:W-:-:S03]  /*50750*/  PRMT R12, R12, 0x7632, R12 ;  /* 0x000076320c0c7816 */ /* 0x002fc6000000000c */
[----:B------:R-:W-:Y:S01]  /*50760*/  IMAD.WIDE R6, R16, 0x2, R2 ;  /* 0x0000000210067825 */ /* 0x000fe200078e0202 */
[----:B------:R0:W-:Y:S04]  /*50770*/  @P0 STG.E.U16 [R4.64], R28 ;  /* 0x0000001c04000986 */ /* 0x0001e8000c101506 */
[----:B------:R1:W-:Y:S01]  /*50780*/  @P2 STG.E.U16 [R6.64], R12 ;  /* 0x0000000c06002986 */ /* 0x0003e2000c101506 */
[----:B---3--:R-:W-:-:S03]  /*50790*/  ISETP.GE.AND P3, PT, R49, c[0x0][0x17c], PT ;  /* 0x00005f0031007a0c */ /* 0x008fc60003f66270 */
[----:B------:R-:W3:Y:S04]  /*507a0*/  LDL.LU R49, [R1+0x1724] ;  /* 0x0017240001317983 */ /* 0x000ee80000300800 */
[----:B------:R-:W4:Y:S04]  /*507b0*/  LDL.LU R20, [R1+0x1728] ;  /* 0x0017280001147983 */ /* 0x000f280000300800 */
[----:B------:R-:W3:Y:S01]  /*507c0*/  LDL.LU R61, [R1+0x214] ;  /* 0x00021400013d7983 */ /* 0x000ee20000300800 */
[----:B--2---:R-:W-:-:S03]  /*507d0*/  ISETP.GE.AND P2, PT, R48, c[0x0][0x17c], PT ;  /* 0x00005f0030007a0c */ /* 0x004fc60003f46270 */
[----:B------:R-:W2:Y:S04]  /*507e0*/  LDL.LU R48, [R1+0x172c] ;  /* 0x00172c0001307983 */ /* 0x000ea80000300800 */
[----:B------:R-:W2:Y:S01]  /*507f0*/  LDL.LU R24, [R1+0x1730] ;  /* 0x0017300001187983 */ /* 0x000ea20000300800 */
[----:B------:R-:W-:Y:S02]  /*50800*/  ISETP.GE.AND P1, PT, R54, c[0x0][0x17c], PT ;  /* 0x00005f0036007a0c */ /* 0x000fe40003f26270 */
[C---:B------:R-:W-:Y:S02]  /*50810*/  ISETP.LT.AND P4, PT, R47.reuse, c[0x0][0x178], !P4 ;  /* 0x00005e002f007a0c */ /* 0x040fe40006781270 */
[----:B------:R-:W-:Y:S02]  /*50820*/  ISETP.LT.AND P5, PT, R60, c[0x0][0x178], !P1 ;  /* 0x00005e003c007a0c */ /* 0x000fe40004fa1270 */
[C---:B------:R-:W-:Y:S01]  /*50830*/  IADD3 R8, R16.reuse, c[0x0][0x198], RZ ;  /* 0x0000660010087a10 */ /* 0x040fe20007ffe0ff */
[----:B0-----:R-:W-:Y:S01]  /*50840*/  IMAD.WIDE R4, R16, 0x2, R52 ;  /* 0x0000000210047825 */ /* 0x001fe200078e0234 */
[----:B------:R-:W-:-:S02]  /*50850*/  ISETP.LT.AND P1, PT, R47, c[0x0][0x178], !P1 ;  /* 0x00005e002f007a0c */ /* 0x000fc40004f21270 */
[----:B------:R-:W-:Y:S01]  /*50860*/  PRMT R28, R28, 0x7632, R28 ;  /* 0x000076321c1c7816 */ /* 0x000fe2000000001c */
[----:B-1----:R-:W-:Y:S01]  /*50870*/  IMAD.WIDE R6, R8, 0x2, R2 ;  /* 0x0000000208067825 */ /* 0x002fe200078e0202 */
[----:B------:R-:W-:-:S03]  /*50880*/  ISETP.GE.AND P6, PT, R51, c[0x0][0x17c], PT ;  /* 0x00005f0033007a0c */ /* 0x000fc60003fc6270 */
[----:B------:R0:W-:Y:S01]  /*50890*/  @P4 STG.E.U16 [R4.64], R28 ;  /* 0x0000001c04004986 */ /* 0x0001e2000c101506 */
[----:B------:R-:W-:Y:S02]  /*508a0*/  ISETP.LT.AND P4, PT, R60, c[0x0][0x178], !P6 ;  /* 0x00005e003c007a0c */ /* 0x000fe40007781270 */
[----:B------:R-:W-:Y:S01]  /*508b0*/  ISETP.LT.AND P6, PT, R47, c[0x0][0x178], !P6 ;  /* 0x00005e002f007a0c */ /* 0x000fe200077c1270 */
[----:B------:R1:W-:Y:S01]  /*508c0*/  @P5 STG.E.U16 [R6.64], R59 ;  /* 0x0000003b06005986 */ /* 0x0003e2000c101506 */
[----:B------:R-:W-:Y:S01]  /*508d0*/  PRMT R12, R59, 0x7632, R12 ;  /* 0x000076323b0c7816 */ /* 0x000fe2000000000c */
[C---:B0-----:R-:W-:Y:S01]  /*508e0*/  IMAD.WIDE R4, R8.reuse, 0x2, R52 ;  /* 0x0000000208047825 */ /* 0x041fe200078e0234 */
[----:B-1----:R-:W-:-:S04]  /*508f0*/  IADD3 R6, R8, c[0x0][0x198], RZ ;  /* 0x0000660008067a10 */ /* 0x002fc80007ffe0ff */
[----:B------:R0:W-:Y:S01]  /*50900*/  @P1 STG.E.U16 [R4.64], R17 ;  /* 0x0000001104001986 */ /* 0x0001e2000c101506 */
[----:B------:R-:W-:Y:S02]  /*50910*/  ISETP.LT.AND P1, PT, R60, c[0x0][0x178], !P3 ;  /* 0x00005e003c007a0c */ /* 0x000fe40005f21270 */
[----:B------:R-:W-:Y:S02]  /*50920*/  IADD3 R8, R6, c[0x0][0x198], RZ ;  /* 0x0000660006087a10 */ /* 0x000fe40007ffe0ff */
[----:B------:R-:W-:Y:S01]  /*50930*/  ISETP.GE.AND P0, PT, R50, c[0x0][0x17c], PT ;  /* 0x00005f0032007a0c */ /* 0x000fe20003f06270 */
[----:B0-----:R-:W-:Y:S01]  /*50940*/  IMAD.WIDE R4, R6, 0x2, R2 ;  /* 0x0000000206047825 */ /* 0x001fe200078e0202 */
[----:B------:R-:W-:-:S03]  /*50950*/  PRMT R17, R17, 0x7632, R17 ;  /* 0x0000763211117816 */ /* 0x000fc60000000011 */
[----:B------:R-:W-:Y:S01]  /*50960*/  IMAD.WIDE R6, R6, 0x2, R52 ;  /* 0x0000000206067825 */ /* 0x000fe200078e0234 */
[----:B------:R0:W-:Y:S01]  /*50970*/  @P4 STG.E.U16 [R4.64], R12 ;  /* 0x0000000c04004986 */ /* 0x0001e2000c101506 */
[----:B------:R-:W-:-:S03]  /*50980*/  ISETP.LT.AND P3, PT, R47, c[0x0][0x178], !P3 ;  /* 0x00005e002f007a0c */ /* 0x000fc60005f61270 */
[----:B------:R1:W-:Y:S01]  /*50990*/  @P6 STG.E.U16 [R6.64], R17 ;  /* 0x0000001106006986 */ /* 0x0003e2000c101506 */
[----:B------:R-:W-:Y:S01]  /*509a0*/  ISETP.LT.AND P6, PT, R60, c[0x0][0x178], !P0 ;  /* 0x00005e003c007a0c */ /* 0x000fe200047c1270 */
[C---:B0-----:R-:W-:Y:S01]  /*509b0*/  IMAD.WIDE R4, R8.reuse, 0x2, R2 ;  /* 0x0000000208047825 */ /* 0x041fe200078e0202 */
[----:B------:R-:W-:-:S03]  /*509c0*/  IADD3 R12, R8, c[0x0][0x198], RZ ;  /* 0x00006600080c7a10 */ /* 0x000fc60007ffe0ff */
[----:B-1----:R-:W-:Y:S01]  /*509d0*/  IMAD.WIDE R6, R8, 0x2, R52 ;  /* 0x0000000208067825 */ /* 0x002fe200078e0234 */
[----:B----4-:R-:W-:Y:S02]  /*509e0*/  ISETP.GE.AND P4, PT, R20, c[0x0][0x17c], PT ;  /* 0x00005f0014007a0c */ /* 0x010fe40003f86270 */
[----:B------:R-:W4:Y:S01]  /*509f0*/  LDL.LU R20, [R1+0x173c] ;  /* 0x00173c0001147983 */ /* 0x000f220000300800 */
[----:B---3--:R-:W-:-:S03]  /*50a00*/  PRMT R16, R61, 0x7632, R16 ;  /* 0x000076323d107816 */ /* 0x008fc60000000010 */
[----:B------:R0:W-:Y:S04]  /*50a10*/  @P1 STG.E.U16 [R4.64], R61 ;  /* 0x0000003d04001986 */ /* 0x0001e8000c101506 */
[----:B------:R-:W-:Y:S04]  /*50a20*/  @P3 STG.E.U16 [R6.64], R21 ;  /* 0x0000001506003986 */ /* 0x000fe8000c101506 */
[----:B------:R-:W3:Y:S01]  /*50a30*/  LDL.LU R17, [R1+0x1740] ;  /* 0x0017400001117983 */ /* 0x000ee20000300800 */
[----:B0-----:R-:W-:-:S05]  /*50a40*/  IMAD.WIDE R4, R12, 0x2, R2 ;  /* 0x000000020c047825 */ /* 0x001fca00078e0202 */
[----:B------:R0:W-:Y:S01]  /*50a50*/  @P6 STG.E.U16 [R4.64], R16 ;  /* 0x0000001004006986 */ /* 0x0001e2000c101506 */
[----:B--2---:R-:W-:-:S03]  /*50a60*/  ISETP.GE.AND P6, PT, R24, c[0x0][0x17c], PT ;  /* 0x00005f0018007a0c */ /* 0x004fc60003fc6270 */
[----:B------:R-:W2:Y:S04]  /*50a70*/  LDL.LU R24, [R1+0x174c] ;  /* 0x00174c0001187983 */ /* 0x000ea80000300800 */
[----:B0-----:R-:W2:Y:S01]  /*50a80*/  LDL.LU R16, [R1+0x1750] ;  /* 0x0017500001107983 */ /* 0x001ea20000300800 */
[----:B------:R-:W-:Y:S01]  /*50a90*/  ISETP.LT.AND P0, PT, R47, c[0x0][0x178], !P0 ;  /* 0x00005e002f007a0c */ /* 0x000fe20004701270 */
[----:B------:R-:W-:Y:S01]  /*50aa0*/  IMAD.WIDE R6, R12, 0x2, R52 ;  /* 0x000000020c067825 */ /* 0x000fe200078e0234 */
[----:B------:R-:W-:Y:S01]  /*50ab0*/  ISETP.LT.AND P3, PT, R60, c[0x0][0x178], !P2 ;  /* 0x00005e003c007a0c */ /* 0x000fe20005761270 */
[----:B------:R-:W2:Y:S01]  /*50ac0*/  LDL.LU R59, [R1+0x2f8] ;  /* 0x0002f800013b7983 */ /* 0x000ea20000300800 */
[----:B------:R-:W-:Y:S02]  /*50ad0*/  PRMT R21, R21, 0x7632, R21 ;  /* 0x0000763215157816 */ /* 0x000fe40000000015 */
[----:B------:R-:W-:-:S02]  /*50ae0*/  ISETP.LT.AND P2, PT, R47, c[0x0][0x178], !P2 ;  /* 0x00005e002f007a0c */ /* 0x000fc40005741270 */
[----:B------:R-:W-:Y:S02]  /*50af0*/  ISETP.GE.AND P5, PT, R49, c[0x0][0x17c], PT ;  /* 0x00005f0031007a0c */ /* 0x000fe40003fa6270 */
[----:B------:R-:W-:-:S03]  /*50b00*/  IADD3 R8, R12, c[0x0][0x198], RZ ;  /* 0x000066000c087a10 */ /* 0x000fc60007ffe0ff */
[----:B------:R0:W-:Y:S01]  /*50b10*/  @P0 STG.E.U16 [R6.64], R21 ;  /* 0x0000001506000986 */ /* 0x0001e2000c101506 */
[----:B------:R-:W-:Y:S01]  /*50b20*/  ISETP.LT.AND P0, PT, R60, c[0x0][0x178], !P5 ;  /* 0x00005e003c007a0c */ /* 0x000fe20006f01270 */
[C---:B------:R-:W-:Y:S01]  /*50b30*/  IMAD.WIDE R4, R8.reuse, 0x2, R2 ;  /* 0x0000000208047825 */ /* 0x040fe200078e0202 */
[----:B------:R-:W-:Y:S02]  /*50b40*/  ISETP.LT.AND P5, PT, R47, c[0x0][0x178], !P5 ;  /* 0x00005e002f007a0c */ /* 0x000fe40006fa1270 */
[C---:B------:R-:W-:Y:S02]  /*50b50*/  IADD3 R12, R8.reuse, c[0x0][0x198], RZ ;  /* 0x00006600080c7a10 */ /* 0x040fe40007ffe0ff */
[----:B------:R1:W-:Y:S01]  /*50b60*/  @P3 STG.E.U16 [R4.64], R9 ;  /* 0x0000000904003986 */ /* 0x0003e2000c101506 */
[----:B0-----:R-:W-:Y:S01]  /*50b70*/  IMAD.WIDE R6, R8, 0x2, R52 ;  /* 0x0000000208067825 */ /* 0x001fe200078e0234 */
[----:B------:R-:W-:-:S04]  /*50b80*/  ISETP.LT.AND P3, PT, R60, c[0x0][0x178], !P4 ;  /* 0x00005e003c007a0c */ /* 0x000fc80006761270 */
[----:B------:R0:W-:Y:S01]  /*50b90*/  @P2 STG.E.U16 [R6.64], R25 ;  /* 0x0000001906002986 */ /* 0x0001e2000c101506 */
[----:B-1----:R-:W-:Y:S01]  /*50ba0*/  PRMT R9, R9, 0x7632, R9 ;  /* 0x0000763209097816 */ /* 0x002fe20000000009 */
[----:B------:R-:W-:Y:S01]  /*50bb0*/  IMAD.WIDE R4, R12, 0x2, R2 ;  /* 0x000000020c047825 */ /* 0x000fe200078e0202 */
[----:B------:R-:W-:Y:S02]  /*50bc0*/  ISETP.GE.AND P1, PT, R48, c[0x0][0x17c], PT ;  /* 0x00005f0030007a0c */ /* 0x000fe40003f26270 */
[C---:B------:R-:W-:Y:S02]  /*50bd0*/  IADD3 R8, R12.reuse, c[0x0][0x198], RZ ;  /* 0x000066000c087a10 */ /* 0x040fe40007ffe0ff */
        /* <DEDUP_REMOVED lines=14> */
[----:B----4-:R-:W-:-:S03]  /*50cc0*/  ISETP.GE.AND P2, PT, R20, c[0x0][0x17c], PT ;  /* 0x00005f0014007a0c */ /* 0x010fc60003f46270 */
[----:B------:R-:W4:Y:S01]  /*50cd0*/  LDL.LU R20, [R1+0x1754] ;  /* 0x0017540001147983 */ /* 0x000f220000300800 */
[----:B---3--:R-:W-:-:S03]  /*50ce0*/  ISETP.GE.AND P0, PT, R17, c[0x0][0x17c], PT ;  /* 0x00005f0011007a0c */ /* 0x008fc60003f06270 */
[----:B------:R-:W3:Y:S04]  /*50cf0*/  LDL.LU R17, [R1+0x1758] ;  /* 0x0017580001117983 */ /* 0x000ee80000300800 */
[----:B------:R-:W3:Y:S01]  /*50d00*/  LDL.LU R61, [R1+0x218] ;  /* 0x00021800013d7983 */ /* 0x000ee20000300800 */
[----:B--2---:R-:W-:-:S03]  /*50d10*/  ISETP.GE.AND P5, PT, R16, c[0x0][0x17c], PT ;  /* 0x00005f0010007a0c */ /* 0x004fc60003fa6270 */
[----:B------:R-:W2:Y:S01]  /*50d20*/  LDL.LU R16, [R1+0x175c] ;  /* 0x00175c0001107983 */ /* 0x000ea20000300800 */
[----:B------:R-:W-:Y:S02]  /*50d30*/  ISETP.LT.AND P1, PT, R47, c[0x0][0x178], !P1 ;  /* 0x00005e002f007a0c */ /* 0x000fe40004f21270 */
[----:B------:R-:W-:Y:S01]  /*50d40*/  ISETP.LT.AND P3, PT, R60, c[0x0][0x178], !P6 ;  /* 0x00005e003c007a0c */ /* 0x000fe20007761270 */
[----:B0-----:R-:W-:Y:S01]  /*50d50*/  IMAD.WIDE R6, R9, 0x2, R52 ;  /* 0x0000000209067825 */ /* 0x001fe200078e0234 */
[----:B------:R-:W-:Y:S01]  /*50d60*/  ISETP.LT.AND P6, PT, R47, c[0x0][0x178], !P6 ;  /* 0x00005e002f007a0c */ /* 0x000fe200077c1270 */
[----:B-1----:R-:W2:Y:S01]  /*50d70*/  LDL.LU R13, [R1+0x1760] ;  /* 0x00176000010d7983 */ /* 0x002ea20000300800 */
[----:B------:R-:W-:Y:S02]  /*50d80*/  PRMT R29, R29, 0x7632, R29 ;  /* 0x000076321d1d7816 */ /* 0x000fe4000000001d */
[----:B------:R-:W-:-:S05]  /*50d90*/  IADD3 R8, R9, c[0x0][0x198], RZ ;  /* 0x0000660009087a10 */ /* 0x000fca0007ffe0ff */
[----:B------:R0:W-:Y:S01]  /*50da0*/  @P1 STG.E.U16 [R6.64], R29 ;  /* 0x0000001d06001986 */ /* 0x0001e2000c101506 */
[----:B------:R-:W-:Y:S01]  /*50db0*/  IMAD.WIDE R4, R8, 0x2, R2 ;  /* 0x0000000208047825 */ /* 0x000fe200078e0202 */
[----:B------:R-:W-:Y:S02]  /*50dc0*/  ISETP.LT.AND P1, PT, R60, c[0x0][0x178], !P2 ;  /* 0x00005e003c007a0c */ /* 0x000fe40005721270 */
[----:B------:R-:W-:Y:S02]  /*50dd0*/  ISETP.LT.AND P2, PT, R47, c[0x0][0x178], !P2 ;  /* 0x00005e002f007a0c */ /* 0x000fe40005741270 */
[C---:B------:R-:W-:Y:S01]  /*50de0*/  IADD3 R9, R8.reuse, c[0x0][0x198], RZ ;  /* 0x0000660008097a10 */ /* 0x040fe20007ffe0ff */
[----:B------:R1:W-:Y:S01]  /*50df0*/  @P3 STG.E.U16 [R4.64], R59 ;  /* 0x0000003b04003986 */ /* 0x0003e2000c101506 */
[----:B0-----:R-:W-:Y:S01]  /*50e00*/  IMAD.WIDE R6, R8, 0x2, R52 ;  /* 0x0000000208067825 */ /* 0x001fe200078e0234 */
[----:B------:R-:W-:Y:S02]  /*50e10*/  ISETP.LT.AND P3, PT, R60, c[0x0][0x178], !P0 ;  /* 0x00005e003c007a0c */ /* 0x000fe40004761270 */
[----:B------:R-:W-:-:S02]  /*50e20*/  PRMT R12, R59, 0x7632, R12 ;  /* 0x000076323b0c7816 */ /* 0x000fc4000000000c */
[----:B------:R0:W-:Y:S01]  /*50e30*/  @P6 STG.E.U16 [R6.64], R18 ;  /* 0x0000001206006986 */ /* 0x0001e2000c101506 */
[----:B------:R-:W-:Y:S01]  /*50e40*/  ISETP.LT.AND P6, PT, R47, c[0x0][0x178], !P0 ;  /* 0x00005e002f007a0c */ /* 0x000fe200047c1270 */
[C---:B-1----:R-:W-:Y:S01]  /*50e50*/  IMAD.WIDE R4, R9.reuse, 0x2, R2 ;  /* 0x0000000209047825 */ /* 0x042fe200078e0202 */
[----:B------:R-:W-:-:S04]  /*50e60*/  IADD3 R8, R9, c[0x0][0x198], RZ ;  /* 0x0000660009087a10 */ /* 0x000fc80007ffe0ff */
[----:B------:R1:W-:Y:S01]  /*50e70*/  @P1 STG.E.U16 [R4.64], R12 ;  /* 0x0000000c04001986 */ /* 0x0003e2000c101506 */
[----:B0-----:R-:W-:Y:S01]  /*50e80*/  PRMT R18, R18, 0x7632, R18 ;  /* 0x0000763212127816 */ /* 0x001fe20000000012 */
[----:B------:R-:W-:-:S05]  /*50e90*/  IMAD.WIDE R6, R9, 0x2, R52 ;  /* 0x0000000209067825 */ /* 0x000fca00078e0234 */
[----:B------:R0:W-:Y:S01]  /*50ea0*/  @P2 STG.E.U16 [R6.64], R18 ;  /* 0x0000001206002986 */ /* 0x0001e2000c101506 */
[----:B-1----:R-:W-:-:S04]  /*50eb0*/  IMAD.WIDE R4, R8, 0x2, R2 ;  /* 0x0000000208047825 */ /* 0x002fc800078e0202 */
[----:B0-----:R-:W-:Y:S01]  /*50ec0*/  IMAD.WIDE R6, R8, 0x2, R52 ;  /* 0x0000000208067825 */ /* 0x001fe200078e0234 */
[----:B----4-:R-:W-:Y:S02]  /*50ed0*/  ISETP.GE.AND P0, PT, R20, c[0x0][0x17c], PT ;  /* 0x00005f0014007a0c */ /* 0x010fe40003f06270 */
[----:B------:R-:W4:Y:S01]  /*50ee0*/  LDL.LU R20, [R1+0x1764] ;  /* 0x0017640001147983 */ /* 0x000f220000300800 */
[----:B---3--:R-:W-:-:S03]  /*50ef0*/  ISETP.GE.AND P1, PT, R17, c[0x0][0x17c], PT ;  /* 0x00005f0011007a0c */ /* 0x008fc60003f26270 */
[----:B------:R-:W3:Y:S04]  /*50f00*/  LDL.LU R17, [R1+0x1768] ;  /* 0x0017680001117983 */ /* 0x000ee80000300800 */
[----:B------:R0:W-:Y:S04]  /*50f10*/  @P3 STG.E.U16 [R4.64], R61 ;  /* 0x0000003d04003986 */ /* 0x0001e8000c101506 */
[----:B------:R1:W-:Y:S01]  /*50f20*/  @P6 STG.E.U16 [R6.64], R22 ;  /* 0x0000001606006986 */ /* 0x0003e2000c101506 */
[----:B--2---:R-:W-:-:S03]  /*50f30*/  ISETP.GE.AND P6, PT, R16, c[0x0][0x17c], PT ;  /* 0x00005f0010007a0c */ /* 0x004fc60003fc6270 */
[----:B------:R-:W2:Y:S01]  /*50f40*/  LDL.LU R16, [R1+0x176c] ;  /* 0x00176c0001107983 */ /* 0x000ea20000300800 */
[----:B------:R-:W-:-:S04]  /*50f50*/  ISETP.GE.AND P4, PT, R24, c[0x0][0x17c], PT ;  /* 0x00005f0018007a0c */ /* 0x000fc80003f86270 */
[----:B------:R-:W-:Y:S02]  /*50f60*/  ISETP.LT.AND P2, PT, R60, c[0x0][0x178], !P4 ;  /* 0x00005e003c007a0c */ /* 0x000fe40006741270 */
[----:B------:R-:W-:Y:S02]  /*50f70*/  ISETP.LT.AND P4, PT, R47, c[0x0][0x178], !P4 ;  /* 0x00005e002f007a0c */ /* 0x000fe40006781270 */
[----:B------:R-:W-:Y:S02]  /*50f80*/  IADD3 R9, R8, c[0x0][0x198], RZ ;  /* 0x0000660008097a10 */ /* 0x000fe40007ffe0ff */
[----:B------:R-:W-:Y:S02]  /*50f90*/  ISETP.LT.AND P3, PT, R60, c[0x0][0x178], !P5 ;  /* 0x00005e003c007a0c */ /* 0x000fe40006f61270 */
[----:B------:R-:W-:Y:S01]  /*50fa0*/  PRMT R12, R61, 0x7632, R12 ;  /* 0x000076323d0c7816 */ /* 0x000fe2000000000c */
[----:B0-----:R-:W-:Y:S01]  /*50fb0*/  IMAD.WIDE R4, R9, 0x2, R2 ;  /* 0x0000000209047825 */ /* 0x001fe200078e0202 */
[----:B-1----:R-:W-:-:S02]  /*50fc0*/  PRMT R22, R22, 0x7632, R22 ;  /* 0x0000763216167816 */ /* 0x002fc40000000016 */
[C---:B------:R-:W-:Y:S01]  /*50fd0*/  IADD3 R8, R9.reuse, c[0x0][0x198], RZ ;  /* 0x0000660009087a10 */ /* 0x040fe20007ffe0ff */
[----:B------:R-:W-:Y:S01]  /*50fe0*/  IMAD.WIDE R6, R9, 0x2, R52 ;  /* 0x0000000209067825 */ /* 0x000fe200078e0234 */
[----:B------:R0:W-:Y:S01]  /*50ff0*/  @P2 STG.E.U16 [R4.64], R12 ;  /* 0x0000000c04002986 */ /* 0x0001e2000c101506 */
[----:B------:R-:W-:-:S03]  /*51000*/  ISETP.LT.AND P5, PT, R47, c[0x0][0x178], !P5 ;  /* 0x00005e002f007a0c */ /* 0x000fc60006fa1270 */
[----:B------:R1:W-:Y:S01]  /*51010*/  @P4 STG.E.U16 [R6.64], R22 ;  /* 0x0000001606004986 */ /* 0x0003e2000c101506 */
[----:B------:R-:W-:Y:S02]  /*51020*/  ISETP.LT.AND P4, PT, R60, c[0x0][0x178], !P0 ;  /* 0x00005e003c007a0c */ /* 0x000fe40004781270 */
[C---:B------:R-:W-:Y:S01]  /*51030*/  IADD3 R9, R8.reuse, c[0x0][0x198], RZ ;  /* 0x0000660008097a10 */ /* 0x040fe20007ffe0ff */
[C---:B0-----:R-:W-:Y:S01]  /*51040*/  IMAD.WIDE R4, R8.reuse, 0x2, R2 ;  /* 0x0000000208047825 */ /* 0x041fe200078e0202 */
[----:B------:R-:W-:Y:S02]  /*51050*/  ISETP.GE.AND P2, PT, R13, c[0x0][0x17c], PT ;  /* 0x00005f000d007a0c */ /* 0x000fe40003f46270 */
[----:B------:R-:W-:Y:S01]  /*51060*/  ISETP.LT.AND P0, PT, R47, c[0x0][0x178], !P0 ;  /* 0x00005e002f007a0c */ /* 0x000fe20004701270 */
[----:B------:R-:W4:Y:S01]  /*51070*/  LDL.LU R13, [R1+0x1770] ;  /* 0x00177000010d7983 */ /* 0x000f220000300800 */
[----:B-1----:R-:W-:-:S03]  /*51080*/  IMAD.WIDE R6, R8, 0x2, R52 ;  /* 0x0000000208067825 */ /* 0x002fc600078e0234 */
[----:B------:R0:W-:Y:S01]  /*51090*/  @P3 STG.E.U16 [R4.64], R10 ;  /* 0x0000000a04003986 */ /* 0x0001e2000c101506 */
[----:B------:R-:W-:-:S03]  /*510a0*/  ISETP.LT.AND P3, PT, R60, c[0x0][0x178], !P1 ;  /* 0x00005e003c007a0c */ /* 0x000fc60004f61270 */
[----:B------:R-:W4:Y:S01]  /*510b0*/  LDL.LU R59, [R1+0x2fc] ;  /* 0x0002fc00013b7983 */ /* 0x000f220000300800 */
[----:B------:R-:W-:-:S03]  /*510c0*/  IADD3 R8, R9, c[0x0][0x198], RZ ;  /* 0x0000660009087a10 */ /* 0x000fc60007ffe0ff */
[----:B------:R1:W-:Y:S01]  /*510d0*/  @P5 STG.E.U16 [R6.64], R26 ;  /* 0x0000001a06005986 */ /* 0x0003e2000c101506 */
[----:B0-----:R-:W-:Y:S01]  /*510e0*/  PRMT R10, R10, 0x7632, R10 ;  /* 0x000076320a0a7816 */ /* 0x001fe2000000000a */
[----:B------:R-:W-:-:S05]  /*510f0*/  IMAD.WIDE R4, R9, 0x2, R2 ;  /* 0x0000000209047825 */ /* 0x000fca00078e0202 */
[----:B------:R0:W-:Y:S01]  /*51100*/  @P4 STG.E.U16 [R4.64], R10 ;  /* 0x0000000a04004986 */ /* 0x0001e2000c101506 */
[----:B-1----:R-:W-:Y:S01]  /*51110*/  PRMT R26, R26, 0x7632, R26 ;  /* 0x000076321a1a7816 */ /* 0x002fe2000000001a */
[----:B------:R-:W-:Y:S02]  /*51120*/  IMAD.WIDE R6, R9, 0x2, R52 ;  /* 0x0000000209067825 */ /* 0x000fe400078e0234 */
[----:B------:R-:W4:Y:S02]  /*51130*/  LDL.LU R9, [R1+0x1748] ;  /* 0x0017480001097983 */ /* 0x000f240000300800 */
[----:B0-----:R-:W-:Y:S02]  /*51140*/  IMAD.WIDE R4, R8, 0x2, R2 ;  /* 0x0000000208047825 */ /* 0x001fe400078e0202 */
[----:B------:R0:W-:Y:S04]  /*51150*/  @P0 STG.E.U16 [R6.64], R26 ;  /* 0x0000001a06000986 */ /* 0x0001e8000c101506 */
[----:B------:R1:W-:Y:S01]  /*51160*/  @P3 STG.E.U16 [R4.64], R14 ;  /* 0x0000000e04003986 */ /* 0x0003e2000c101506 */
[----:B---3--:R-:W-:-:S03]  /*51170*/  ISETP.GE.AND P4, PT, R17, c[0x0][0x17c], PT ;  /* 0x00005f0011007a0c */ /* 0x008fc60003f86270 */
[----:B------:R-:W3:Y:S01]  /*51180*/  LDL.LU R17, [R1+0x1744] ;  /* 0x0017440001117983 */ /* 0x000ee20000300800 */
[----:B--2---:R-:W-:-:S03]  /*51190*/  ISETP.GE.AND P3, PT, R16, c[0x0][0x17c], PT ;  /* 0x00005f0010007a0c */ /* 0x004fc60003f66270 */
[----:B------:R-:W2:Y:S04]  /*511a0*/  LDL.LU R16, [R1+0x1738] ;  /* 0x0017380001107983 */ /* 0x000ea80000300800 */
[----:B------:R-:W2:Y:S01]  /*511b0*/  LDL.LU R61, [R1+0x21c] ;  /* 0x00021c00013d7983 */ /* 0x000ea20000300800 */
[C---:B------:R-:W-:Y:S01]  /*511c0*/  ISETP.LT.AND P5, PT, R47.reuse, c[0x0][0x178], !P1 ;  /* 0x00005e002f007a0c */ /* 0x040fe20004fa1270 */
[----:B0-----:R-:W-:Y:S01]  /*511d0*/  IMAD.WIDE R6, R8, 0x2, R52 ;  /* 0x0000000208067825 */ /* 0x001fe200078e0234 */
[----:B------:R-:W-:Y:S01]  /*511e0*/  ISETP.LT.AND P0, PT, R60, c[0x0][0x178], !P6 ;  /* 0x00005e003c007a0c */ /* 0x000fe20007701270 */
[----:B------:R-:W2:Y:S01]  /*511f0*/  LDL.LU R18, [R1+0x1734] ;  /* 0x0017340001127983 */ /* 0x000ea20000300800 */
[----:B------:R-:W-:Y:S02]  /*51200*/  IADD3 R8, R8, c[0x0][0x198], RZ ;  /* 0x0000660008087a10 */ /* 0x000fe40007ffe0ff */
[----:B------:R-:W-:-:S02]  /*51210*/  ISETP.LT.AND P6, PT, R47, c[0x0][0x178], !P6 ;  /* 0x00005e002f007a0c */ /* 0x000fc400077c1270 */
[----:B-1----:R-:W-:Y:S01]  /*51220*/  PRMT R14, R14, 0x7632, R14 ;  /* 0x000076320e0e7816 */ /* 0x002fe2000000000e */
[----:B------:R-:W-:-:S04]  /*51230*/  IMAD.WIDE R4, R8, 0x2, R2 ;  /* 0x0000000208047825 */ /* 0x000fc800078e0202 */
[----:B------:R0:W-:Y:S01]  /*51240*/  @P5 STG.E.U16 [R6.64], R30 ;  /* 0x0000001e06005986 */ /* 0x0001e2000c101506 */
[----:B------:R-:W-:Y:S02]  /*51250*/  ISETP.LT.AND P5, PT, R60, c[0x0][0x178], !P2 ;  /* 0x00005e003c007a0c */ /* 0x000fe400057a1270 */
[----:B------:R-:W-:Y:S01]  /*51260*/  ISETP.LT.AND P2, PT, R47, c[0x0][0x178], !P2 ;  /* 0x00005e002f007a0c */ /* 0x000fe20005741270 */
[----:B------:R1:W-:Y:S01]  /*51270*/  @P0 STG.E.U16 [R4.64], R14 ;  /* 0x0000000e04000986 */ /* 0x0003e2000c101506 */
[----:B----4-:R-:W-:Y:S01]  /*51280*/  ISETP.GE.AND P1, PT, R20, c[0x0][0x17c], PT ;  /* 0x00005f0014007a0c */ /* 0x010fe20003f26270 */
[C---:B0-----:R-:W-:Y:S01]  /*51290*/  IMAD.WIDE R6, R8.reuse, 0x2, R52 ;  /* 0x0000000208067825 */ /* 0x041fe200078e0234 */
[----:B------:R-:W-:Y:S02]  /*512a0*/  IADD3 R8, R8, c[0x0][0x198], RZ ;  /* 0x0000660008087a10 */ /* 0x000fe40007ffe0ff */
[----:B------:R-:W-:-:S03]  /*512b0*/  PRMT R30, R30, 0x7632, R30 ;  /* 0x000076321e1e7816 */ /* 0x000fc6000000001e */
[----:B-1----:R-:W-:Y:S02]  /*512c0*/  IMAD.WIDE R4, R8, 0x2, R2 ;  /* 0x0000000208047825 */ /* 0x002fe400078e0202 */
[----:B------:R0:W-:Y:S01]  /*512d0*/  @P6 STG.E.U16 [R6.64], R30 ;  /* 0x0000001e06006986 */ /* 0x0001e2000c101506 */
[C---:B------:R-:W-:Y:S02]  /*512e0*/  ISETP.LT.AND P6, PT, R60.reuse, c[0x0][0x178], !P1 ;  /* 0x00005e003c007a0c */ /* 0x040fe40004fc1270 */
[----:B------:R-:W-:Y:S01]  /*512f0*/  ISETP.LT.AND P1, PT, R47, c[0x0][0x178], !P1 ;  /* 0x00005e002f007a0c */ /* 0x000fe20004f21270 */
[----:B------:R1:W-:Y:S01]  /*51300*/  @P5 STG.E.U16 [R4.64], R59 ;  /* 0x0000003b04005986 */ /* 0x0003e2000c101506 */
[----:B------:R-:W-:Y:S02]  /*51310*/  ISETP.LT.AND P5, PT, R60, c[0x0][0x178], !P4 ;  /* 0x00005e003c007a0c */ /* 0x000fe400067a1270 */
[----:B------:R-:W-:Y:S01]  /*51320*/  ISETP.GE.AND P0, PT, R13, c[0x0][0x17c], PT ;  /* 0x00005f000d007a0c */ /* 0x000fe20003f06270 */
[C---:B0-----:R-:W-:Y:S01]  /*51330*/  IMAD.WIDE R6, R8.reuse, 0x2, R52 ;  /* 0x0000000208067825 */ /* 0x041fe200078e0234 */
[----:B-1----:R-:W-:-:S04]  /*51340*/  IADD3 R4, R8, c[0x0][0x198], RZ ;  /* 0x0000660008047a10 */ /* 0x002fc80007ffe0ff */
[----:B------:R0:W-:Y:S01]  /*51350*/  @P2 STG.E.U16 [R6.64], R19 ;  /* 0x0000001306002986 */ /* 0x0001e2000c101506 */
[----:B------:R-:W-:Y:S02]  /*51360*/  IADD3 R13, R4, c[0x0][0x198], RZ ;  /* 0x00006600040d7a10 */ /* 0x000fe40007ffe0ff */
[----:B------:R-:W-:Y:S02]  /*51370*/  PRMT R10, R59, 0x7632, R10 ;  /* 0x000076323b0a7816 */ /* 0x000fe4000000000a */
[----:B------:R-:W-:Y:S02]  /*51380*/  PRMT R12, R19, 0x7632, R12 ;  /* 0x00007632130c7816 */ /* 0x000fe4000000000c */
[----:B------:R-:W-:Y:S01]  /*51390*/  ISETP.GE.AND P2, PT, R9, c[0x0][0x17c], PT ;  /* 0x00005f0009007a0c */ /* 0x000fe20003f46270 */
[----:B------:R-:W-:Y:S01]  /*513a0*/  IMAD.WIDE R8, R13, 0x2, R2 ;  /* 0x000000020d087825 */ /* 0x000fe200078e0202 */
[----:B------:R-:W-:-:S03]  /*513b0*/  ISETP.LT.AND P4, PT, R47, c[0x0][0x178], !P4 ;  /* 0x00005e002f007a0c */ /* 0x000fc60006781270 */
[----:B0-----:R-:W-:-:S04]  /*513c0*/  IMAD.WIDE R6, R4, 0x2, R2 ;  /* 0x0000000204067825 */ /* 0x001fc800078e0202 */
[----:B------:R-:W-:Y:S01]  /*513d0*/  IMAD.WIDE R4, R4, 0x2, R52 ;  /* 0x0000000204047825 */ /* 0x000fe200078e0234 */
[----:B------:R-:W-:Y:S01]  /*513e0*/  @P6 STG.E.U16 [R6.64], R10 ;  /* 0x0000000a06006986 */ /* 0x000fe2000c101506 */
[----:B------:R-:W-:-:S03]  /*513f0*/  ISETP.LT.AND P6, PT, R60, c[0x0][0x178], !P3 ;  /* 0x00005e003c007a0c */ /* 0x000fc60005fc1270 */
[----:B------:R0:W-:Y:S02]  /*51400*/  @P1 STG.E.U16 [R4.64], R12 ;  /* 0x0000000c04001986 */ /* 0x0001e4000c101506 */
[----:B0-----:R-:W-:Y:S01]  /*51410*/  IMAD.WIDE R4, R13, 0x2, R52 ;  /* 0x000000020d047825 */ /* 0x001fe200078e0234 */
[----:B------:R-:W-:Y:S02]  /*51420*/  PRMT R10, R23, 0x7632, R10 ;  /* 0x00007632170a7816 */ /* 0x000fe4000000000a */
[----:B------:R-:W-:Y:S02]  /*51430*/  PRMT R14, R11, 0x7632, R14 ;  /* 0x000076320b0e7816 */ /* 0x000fe4000000000e */
[----:B------:R-:W-:Y:S02]  /*51440*/  PRMT R19, R31, 0x7632, R19 ;  /* 0x000076321f137816 */ /* 0x000fe40000000013 */
[----:B---3--:R-:W-:Y:S02]  /*51450*/  ISETP.GE.AND P1, PT, R17, c[0x0][0x17c], PT ;  /* 0x00005f0011007a0c */ /* 0x008fe40003f26270 */
[----:B------:R-:W3:Y:S04]  /*51460*/  LDL.LU R17, [R1+0x177c] ;  /* 0x00177c0001117983 */ /* 0x000ee80000300800 */
[----:B--2---:R0:W-:Y:S01]  /*51470*/  @P5 STG.E.U16 [R8.64], R61 ;  /* 0x0000003d08005986 */ /* 0x0041e2000c101506 */
[----:B------:R-:W-:-:S02]  /*51480*/  ISETP.LT.AND P5, PT, R47, c[0x0][0x178], !P3 ;  /* 0x00005e002f007a0c */ /* 0x000fc40005fa1270 */
[----:B------:R-:W-:Y:S02]  /*51490*/  ISETP.GE.AND P3, PT, R16, c[0x0][0x17c], PT ;  /* 0x00005f0010007a0c */ /* 0x000fe40003f66270 */
[----:B------:R-:W2:Y:S01]  /*514a0*/  LDL.LU R16, [R1+0x1778] ;  /* 0x0017780001107983 */ /* 0x000ea20000300800 */
[----:B0-----:R-:W-:Y:S02]  /*514b0*/  IADD3 R8, R13, c[0x0][0x198], RZ ;  /* 0x000066000d087a10 */ /* 0x001fe40007ffe0ff */
[----:B------:R-:W-:Y:S01]  /*514c0*/  PRMT R9, R61, 0x7632, R9 ;  /* 0x000076323d097816 */ /* 0x000fe20000000009 */
[----:B------:R0:W-:Y:S02]  /*514d0*/  @P4 STG.E.U16 [R4.64], R23 ;  /* 0x0000001704004986 */ /* 0x0001e4000c101506 */
[----:B------:R-:W-:Y:S01]  /*514e0*/  IMAD.WIDE R6, R8, 0x2, R2 ;  /* 0x0000000208067825 */ /* 0x000fe200078e0202 */
[----:B------:R-:W-:Y:S01]  /*514f0*/  ISETP.LT.AND P4, PT, R60, c[0x0][0x178], !P0 ;  /* 0x00005e003c007a0c */ /* 0x000fe20004781270 */
[----:B------:R-:W4:Y:S01]  /*51500*/  LDL.LU R21, [R1+0x1788] ;  /* 0x0017880001157983 */ /* 0x000f220000300800 */
[----:B------:R-:W-:-:S03]  /*51510*/  ISETP.LT.AND P0, PT, R47, c[0x0][0x178], !P0 ;  /* 0x00005e002f007a0c */ /* 0x000fc60004701270 */
[----:B------:R1:W-:Y:S01]  /*51520*/  @P6 STG.E.U16 [R6.64], R9 ;  /* 0x0000000906006986 */ /* 0x0003e2000c101506 */
[----:B0-----:R-:W-:-:S03]  /*51530*/  IMAD.WIDE R4, R8, 0x2, R52 ;  /* 0x0000000208047825 */ /* 0x001fc600078e0234 */
[----:B------:R-:W4:Y:S01]  /*51540*/  LDL.LU R20, [R1+0x1784] ;  /* 0x0017840001147983 */ /* 0x000f220000300800 */
[----:B-1----:R-:W-:-:S03]  /*51550*/  IADD3 R6, R8, c[0x0][0x198], RZ ;  /* 0x0000660008067a10 */ /* 0x002fc60007ffe0ff */
[----:B------:R0:W-:Y:S01]  /*51560*/  @P5 STG.E.U16 [R4.64], R10 ;  /* 0x0000000a04005986 */ /* 0x0001e2000c101506 */
[----:B------:R-:W-:Y:S01]  /*51570*/  ISETP.LT.AND P5, PT, R60, c[0x0][0x178], !P2 ;  /* 0x00005e003c007a0c */ /* 0x000fe200057a1270 */
[C---:B------:R-:W-:Y:S01]  /*51580*/  IMAD.WIDE R8, R6.reuse, 0x2, R2 ;  /* 0x0000000206087825 */ /* 0x040fe200078e0202 */
[C---:B------:R-:W-:Y:S01]  /*51590*/  ISETP.LT.AND P2, PT, R47.reuse, c[0x0][0x178], !P2 ;  /* 0x00005e002f007a0c */ /* 0x040fe20005741270 */
[----:B------:R-:W4:Y:S02]  /*515a0*/  LDL.LU R23, [R1+0x1790] ;  /* 0x0017900001177983 */ /* 0x000f240000300800 */
[C---:B------:R-:W-:Y:S02]  /*515b0*/  IMAD.WIDE R12, R6.reuse, 0x2, R52 ;  /* 0x00000002060c7825 */ /* 0x040fe400078e0234 */
[----:B------:R1:W-:Y:S01]  /*515c0*/  @P4 STG.E.U16 [R8.64], R11 ;  /* 0x0000000b08004986 */ /* 0x0003e2000c101506 */
[----:B0-----:R-:W-:Y:S02]  /*515d0*/  IADD3 R10, R6, c[0x0][0x198], RZ ;  /* 0x00006600060a7a10 */ /* 0x001fe40007ffe0ff */
[----:B------:R-:W-:Y:S01]  /*515e0*/  ISETP.LT.AND P4, PT, R60, c[0x0][0x178], !P1 ;  /* 0x00005e003c007a0c */ /* 0x000fe20004f81270 */
[----:B------:R0:W-:Y:S01]  /*515f0*/  @P0 STG.E.U16 [R12.64], R27 ;  /* 0x0000001b0c000986 */ /* 0x0001e2000c101506 */
[----:B------:R-:W-:-:S03]  /*51600*/  ISETP.LT.AND P1, PT, R47, c[0x0][0x178], !P1 ;  /* 0x00005e002f007a0c */ /* 0x000fc60004f21270 */
[----:B------:R-:W4:Y:S01]  /*51610*/  LDL.LU R22, [R1+0x178c] ;  /* 0x00178c0001167983 */ /* 0x000f220000300800 */
[----:B-1----:R-:W-:-:S03]  /*51620*/  IMAD.WIDE R8, R10, 0x2, R2 ;  /* 0x000000020a087825 */ /* 0x002fc600078e0202 */
[----:B------:R-:W1:Y:S01]  /*51630*/  S2R R61, SR_TID.X ;  /* 0x00000000003d7919 */ /* 0x000e620000002100 */
[C---:B0-----:R-:W-:Y:S01]  /*51640*/  IADD3 R12, R10.reuse, c[0x0][0x198], RZ ;  /* 0x000066000a0c7a10 */ /* 0x041fe20007ffe0ff */
[----:B------:R-:W-:Y:S01]  /*51650*/  IMAD.WIDE R10, R10, 0x2, R52 ;  /* 0x000000020a0a7825 */ /* 0x000fe200078e0234 */
[----:B------:R-:W-:Y:S01]  /*51660*/  PRMT R27, R27, 0x7632, R27 ;  /* 0x000076321b1b7816 */ /* 0x000fe2000000001b */
[----:B------:R0:W-:Y:S04]  /*51670*/  @P5 STG.E.U16 [R8.64], R14 ;  /* 0x0000000e08005986 */ /* 0x0001e8000c101506 */
[----:B------:R-:W-:Y:S04]  /*51680*/  @P2 STG.E.U16 [R10.64], R27 ;  /* 0x0000001b0a002986 */ /* 0x000fe8000c101506 */
[----:B------:R-:W2:Y:S01]  /*51690*/  LDS.128 R4, [R0] ;  /* 0x0000000000047984 */ /* 0x000ea20000000c00 */
[C---:B0-----:R-:W-:Y:S01]  /*516a0*/  IMAD.WIDE R8, R12.reuse, 0x2, R2 ;  /* 0x000000020c087825 */ /* 0x041fe200078e0202 */
[----:B------:R-:W-:-:S03]  /*516b0*/  IADD3 R14, R12, c[0x0][0x198], RZ ;  /* 0x000066000c0e7a10 */ /* 0x000fc60007ffe0ff */
[----:B------:R-:W-:Y:S01]  /*516c0*/  IMAD.WIDE R12, R12, 0x2, R52 ;  /* 0x000000020c0c7825 */ /* 0x000fe200078e0234 */
[----:B------:R-:W-:Y:S04]  /*516d0*/  @P4 STG.E.U16 [R8.64], R15 ;  /* 0x0000000f08004986 */ /* 0x000fe8000c101506 */
[----:B------:R0:W-:Y:S04]  /*516e0*/  @P1 STG.E.U16 [R12.64], R31 ;  /* 0x0000001f0c001986 */ /* 0x0001e8000c101506 */
[----:B0-----:R-:W4:Y:S04]  /*516f0*/  LDL.LU R31, [R1+0x17a8] ;  /* 0x0017a800011f7983 */ /* 0x001f280000300800 */
[----:B------:R-:W4:Y:S04]  /*51700*/  LDL.LU R29, [R1+0x17a4] ;  /* 0x0017a400011d7983 */ /* 0x000f280000300800 */
[----:B------:R-:W4:Y:S01]  /*51710*/  LDL.LU R28, [R1+0x17b0] ;  /* 0x0017b000011c7983 */ /* 0x000f220000300800 */
[C---:B-1----:R-:W-:Y:S01]  /*51720*/  LOP3.LUT R59, R61.reuse, 0x1f, RZ, 0xc0, !PT ;  /* 0x0000001f3d3b7812 */ /* 0x042fe200078ec0ff */
[----:B------:R-:W-:Y:S01]  /*51730*/  IMAD.SHL.U32 R61, R61, 0x100, RZ ;  /* 0x000001003d3d7824 */ /* 0x000fe200078e00ff */
[----:B------:R-:W-:Y:S01]  /*51740*/  ISETP.LT.AND P2, PT, R60, c[0x0][0x178], !P3 ;  /* 0x00005e003c007a0c */ /* 0x000fe20005f41270 */
[----:B------:R-:W-:Y:S01]  /*51750*/  IMAD.WIDE R12, R14, 0x2, R2 ;  /* 0x000000020e0c7825 */ /* 0x000fe200078e0202 */
[----:B------:R-:W-:Y:S01]  /*51760*/  ISETP.GE.AND P6, PT, R18, c[0x0][0x17c], PT ;  /* 0x00005f0012007a0c */ /* 0x000fe20003fc6270 */
[----:B------:R-:W4:Y:S01]  /*51770*/  LDL.LU R30, [R1+0x17ac] ;  /* 0x0017ac00011e7983 */ /* 0x000f220000300800 */
[----:B------:R-:W-:-:S05]  /*51780*/  LOP3.LUT R61, R61, 0x600, RZ, 0xc0, !PT ;  /* 0x000006003d3d7812 */ /* 0x000fca00078ec0ff */
[----:B------:R-:W-:-:S05]  /*51790*/  IMAD R61, R59, 0x10, R61 ;  /* 0x000000103b3d7824 */ /* 0x000fca00078e023d */
[----:B------:R-:W-:-:S05]  /*517a0*/  LOP3.LUT R61, R61, 0x20, RZ, 0x3c, !PT ;  /* 0x000000203d3d7812 */ /* 0x000fca00078e3cff */
[----:B------:R0:W1:Y:S04]  /*517b0*/  LDS.128 R8, [R61] ;  /* 0x000000003d087984 */ /* 0x0000680000000c00 */
[----:B0-----:R-:W0:Y:S01]  /*517c0*/  S2R R61, SR_TID.X ;  /* 0x00000000003d7919 */ /* 0x001e220000002100 */
[----:B------:R-:W-:Y:S02]  /*517d0*/  ISETP.LT.AND P3, PT, R47, c[0x0][0x178], !P3 ;  /* 0x00005e002f007a0c */ /* 0x000fe40005f61270 */
[----:B------:R-:W-:Y:S02]  /*517e0*/  PRMT R0, R15, 0x7632, R0 ;  /* 0x000076320f007816 */ /* 0x000fe40000000000 */
[C---:B------:R-:W-:Y:S01]  /*517f0*/  IADD3 R18, R14.reuse, c[0x0][0x198], RZ ;  /* 0x000066000e127a10 */ /* 0x040fe20007ffe0ff */
[----:B------:R-:W-:Y:S01]  /*51800*/  IMAD.WIDE R14, R14, 0x2, R52 ;  /* 0x000000020e0e7825 */ /* 0x000fe200078e0234 */
[----:B------:R-:W-:-:S02]  /*51810*/  ISETP.LT.AND P4, PT, R60, c[0x0][0x178], !P6 ;  /* 0x00005e003c007a0c */ /* 0x000fc40007781270 */
[C---:B0-----:R-:W-:Y:S01]  /*51820*/  LOP3.LUT R59, R61.reuse, 0x1f, RZ, 0xc0, !PT ;  /* 0x0000001f3d3b7812 */ /* 0x041fe200078ec0ff */
[----:B------:R-:W-:-:S05]  /*51830*/  IMAD.SHL.U32 R61, R61, 0x100, RZ ;  /* 0x000001003d3d7824 */ /* 0x000fca00078e00ff */
[----:B------:R-:W-:-:S05]  /*51840*/  LOP3.LUT R61, R61, 0x600, RZ, 0xc0, !PT ;  /* 0x000006003d3d7812 */ /* 0x000fca00078ec0ff */
[----:B------:R-:W-:Y:S01]  /*51850*/  IMAD R61, R59, 0x10, R61 ;  /* 0x000000103b3d7824 */ /* 0x000fe200078e023d */
[----:B------:R-:W-:Y:S04]  /*51860*/  @P2 STG.E.U16 [R12.64], R0 ;  /* 0x000000000c002986 */ /* 0x000fe8000c101506 */
[----:B------:R-:W-:Y:S01]  /*51870*/  LOP3.LUT R61, R61, 0x40, RZ, 0x3c, !PT ;  /* 0x000000403d3d7812 */ /* 0x000fe200078e3cff */
[----:B------:R-:W-:Y:S01]  /*51880*/  @P3 STG.E.U16 [R14.64], R19 ;  /* 0x000000130e003986 */ /* 0x000fe2000c101506 */
[----:B------:R-:W-:-:S03]  /*51890*/  ISETP.LT.AND P6, PT, R47, c[0x0][0x178], !P6 ;  /* 0x00005e002f007a0c */ /* 0x000fc600077c1270 */
[----:B------:R-:W0:Y:S01]  /*518a0*/  LDS.128 R12, [R61] ;  /* 0x000000003d0c7984 */ /* 0x000e220000000c00 */
[----:B---3--:R-:W-:-:S04]  /*518b0*/  ISETP.GE.AND P0, PT, R17, c[0x0][0x17c], PT ;  /* 0x00005f0011007a0c */ /* 0x008fc80003f06270 */
[----:B------:R-:W-:Y:S02]  /*518c0*/  ISETP.LT.AND P3, PT, R60, c[0x0][0x178], !P0 ;  /* 0x00005e003c007a0c */ /* 0x000fe40004761270 */
[----:B------:R-:W-:Y:S02]  /*518d0*/  ISETP.LT.AND P0, PT, R47, c[0x0][0x178], !P0 ;  /* 0x00005e002f007a0c */ /* 0x000fe40004701270 */
[----:B--2---:R-:W-:Y:S01]  /*518e0*/  ISETP.GE.AND P5, PT, R16, c[0x0][0x17c], PT ;  /* 0x00005f0010007a0c */ /* 0x004fe20003fa6270 */
[----:B------:R-:W-:-:S05]  /*518f0*/  IMAD.WIDE R16, R18, 0x2, R2 ;  /* 0x0000000212107825 */ /* 0x000fca00078e0202 */
[----:B------:R2:W-:Y:S01]  /*51900*/  @P4 STG.E.U16 [R16.64], R32 ;  /* 0x0000002010004986 */ /* 0x0005e2000c101506 */
[----:B------:R-:W-:Y:S01]  /*51910*/  ISETP.LT.AND P4, PT, R60, c[0x0][0x178], !P5 ;  /* 0x00005e003c007a0c */ /* 0x000fe20006f81270 */
[C---:B--2---:R-:W-:Y:S01]  /*51920*/  IMAD.WIDE R16, R18.reuse, 0x2, R52 ;  /* 0x0000000212107825 */ /* 0x044fe200078e0234 */
[----:B------:R-:W-:Y:S02]  /*51930*/  IADD3 R18, R18, c[0x0][0x198], RZ ;  /* 0x0000660012127a10 */ /* 0x000fe40007ffe0ff */
[----:B------:R-:W-:Y:S02]  /*51940*/  PRMT R32, R32, 0x7632, R32 ;  /* 0x0000763220207816 */ /* 0x000fe40000000020 */
[----:B------:R-:W-:Y:S01]  /*51950*/  IADD3 R0, R18, c[0x0][0x198], RZ ;  /* 0x0000660012007a10 */ /* 0x000fe20007ffe0ff */
[----:B------:R2:W-:Y:S01]  /*51960*/  @P6 STG.E.U16 [R16.64], R4 ;  /* 0x0000000410006986 */ /* 0x0005e2000c101506 */
[----:B----4-:R-:W-:Y:S02]  /*51970*/  ISETP.GE.AND P1, PT, R21, c[0x0][0x17c], PT ;  /* 0x00005f0015007a0c */ /* 0x010fe40003f26270 */
[----:B------:R-:W-:Y:S01]  /*51980*/  ISETP.GE.AND P2, PT, R20, c[0x0][0x17c], PT ;  /* 0x00005f0014007a0c */ /* 0x000fe20003f46270 */
[----:B------:R-:W-:Y:S01]  /*51990*/  IMAD.WIDE R20, R0, 0x2, R2 ;  /* 0x0000000200147825 */ /* 0x000fe200078e0202 */
[----:B------:R-:W-:-:S03]  /*519a0*/  ISETP.LT.AND P5, PT, R47, c[0x0][0x178], !P5 ;  /* 0x00005e002f007a0c */ /* 0x000fc60006fa1270 */
[----:B--2---:R-:W-:Y:S01]  /*519b0*/  IMAD.WIDE R16, R18, 0x2, R2 ;  /* 0x0000000212107825 */ /* 0x004fe200078e0202 */
[----:B------:R-:W-:-:S03]  /*519c0*/  PRMT R4, R4, 0x7632, R4 ;  /* 0x0000763204047816 */ /* 0x000fc60000000004 */
[----:B------:R-:W-:Y:S01]  /*519d0*/  IMAD.WIDE R18, R18, 0x2, R52 ;  /* 0x0000000212127825 */ /* 0x000fe200078e0234 */
[----:B------:R-:W-:Y:S01]  /*519e0*/  @P3 STG.E.U16 [R16.64], R32 ;  /* 0x0000002010003986 */ /* 0x000fe2000c101506 */
[----:B------:R-:W-:-:S03]  /*519f0*/  IADD3 R24, R0, c[0x0][0x198], RZ ;  /* 0x0000660000187a10 */ /* 0x000fc60007ffe0ff */
[----:B------:R2:W-:Y:S01]  /*51a00*/  @P0 STG.E.U16 [R18.64], R4 ;  /* 0x0000000412000986 */ /* 0x0005e2000c101506 */
[C---:B------:R-:W-:Y:S02]  /*51a10*/  ISETP.LT.AND P0, PT, R60.reuse, c[0x0][0x178], !P1 ;  /* 0x00005e003c007a0c */ /* 0x040fe40004f01270 */
[C---:B------:R-:W-:Y:S01]  /*51a20*/  ISETP.LT.AND P1, PT, R47.reuse, c[0x0][0x178], !P1 ;  /* 0x00005e002f007a0c */ /* 0x040fe20004f21270 */
[----:B------:R3:W-:Y:S01]  /*51a30*/  @P4 STG.E.U16 [R20.64], R36 ;  /* 0x0000002414004986 */ /* 0x0007e2000c101506 */
[----:B------:R-:W-:Y:S02]  /*51a40*/  ISETP.LT.AND P4, PT, R60, c[0x0][0x178], !P2 ;  /* 0x00005e003c007a0c */ /* 0x000fe40005781270 */
[----:B------:R-:W-:Y:S02]  /*51a50*/  ISETP.LT.AND P2, PT, R47, c[0x0][0x178], !P2 ;  /* 0x00005e002f007a0c */ /* 0x000fe40005741270 */
[----:B------:R-:W-:Y:S02]  /*51a60*/  ISETP.GE.AND P6, PT, R23, c[0x0][0x17c], PT ;  /* 0x00005f0017007a0c */ /* 0x000fe40003fc6270 */
[----:B--2---:R-:W-:-:S02]  /*51a70*/  IADD3 R4, R24, c[0x0][0x198], RZ ;  /* 0x0000660018047a10 */ /* 0x004fc40007ffe0ff */
[----:B------:R-:W-:Y:S01]  /*51a80*/  ISETP.GE.AND P3, PT, R22, c[0x0][0x17c], PT ;  /* 0x00005f0016007a0c */ /* 0x000fe20003f66270 */
[----:B---3--:R-:W-:Y:S01]  /*51a90*/  IMAD.WIDE R20, R0, 0x2, R52 ;  /* 0x0000000200147825 */ /* 0x008fe200078e0234 */
[----:B------:R-:W-:Y:S02]  /*51aa0*/  PRMT R36, R36, 0x7632, R36 ;  /* 0x0000763224247816 */ /* 0x000fe40000000024 */
[----:B-1----:R-:W-:Y:S01]  /*51ab0*/  PRMT R0, R8, 0x7632, R0 ;  /* 0x0000763208007816 */ /* 0x002fe20000000000 */
[C---:B------:R-:W-:Y:S01]  /*51ac0*/  IMAD.WIDE R22, R24.reuse, 0x2, R2 ;  /* 0x0000000218167825 */ /* 0x040fe200078e0202 */
[----:B------:R1:W-:Y:S03]  /*51ad0*/  @P5 STG.E.U16 [R20.64], R8 ;  /* 0x0000000814005986 */ /* 0x0003e6000c101506 */
[----:B------:R-:W-:Y:S01]  /*51ae0*/  IMAD.WIDE R24, R24, 0x2, R52 ;  /* 0x0000000218187825 */ /* 0x000fe200078e0234 */
[----:B------:R-:W-:Y:S03]  /*51af0*/  @P0 STG.E.U16 [R22.64], R36 ;  /* 0x0000002416000986 */ /* 0x000fe6000c101506 */
[C---:B------:R-:W-:Y:S01]  /*51b00*/  IMAD.WIDE R26, R4.reuse, 0x2, R2 ;  /* 0x00000002041a7825 */ /* 0x040fe200078e0202 */
[----:B------:R2:W-:Y:S03]  /*51b10*/  @P1 STG.E.U16 [R24.64], R0 ;  /* 0x0000000018001986 */ /* 0x0005e6000c101506 */
[----:B-1----:R-:W-:Y:S01]  /*51b20*/  IMAD.WIDE R20, R4, 0x2, R52 ;  /* 0x0000000204147825 */ /* 0x002fe200078e0234 */
[----:B------:R1:W-:Y:S04]  /*51b30*/  @P4 STG.E.U16 [R26.64], R40 ;  /* 0x000000281a004986 */ /* 0x0003e8000c101506 */
[----:B0-----:R-:W-:Y:S01]  /*51b40*/  @P2 STG.E.U16 [R20.64], R12 ;  /* 0x0000000c14002986 */ /* 0x001fe2000c101506 */
[----:B------:R-:W-:-:S03]  /*51b50*/  ISETP.GE.AND P5, PT, R31, c[0x0][0x17c], PT ;  /* 0x00005f001f007a0c */ /* 0x000fc60003fa6270 */
[----:B------:R-:W3:Y:S01]  /*51b60*/  LDL.LU R31, [R1+0x17bc] ;  /* 0x0017bc00011f7983 */ /* 0x000ee20000300800 */
[----:B------:R-:W-:-:S03]  /*51b70*/  ISETP.GE.AND P0, PT, R29, c[0x0][0x17c], PT ;  /* 0x00005f001d007a0c */ /* 0x000fc60003f06270 */
[----:B------:R-:W4:Y:S01]  /*51b80*/  LDL.LU R29, [R1+0x17b8] ;  /* 0x0017b800011d7983 */ /* 0x000f220000300800 */
[----:B------:R-:W-:-:S03]  /*51b90*/  ISETP.GE.AND P2, PT, R28, c[0x0][0x17c], PT ;  /* 0x00005f001c007a0c */ /* 0x000fc60003f46270 */
[----:B------:R-:W3:Y:S04]  /*51ba0*/  LDL.LU R28, [R1+0x17cc] ;  /* 0x0017cc00011c7983 */ /* 0x000ee80000300800 */
[----:B------:R-:W0:Y:S02]  /*51bb0*/  S2R R61, SR_TID.X ;  /* 0x00000000003d7919 */ /* 0x000e240000002100 */
[C---:B0-----:R-:W-:Y:S01]  /*51bc0*/  LOP3.LUT R59, R61.reuse, 0x1f, RZ, 0xc0, !PT ;  /* 0x0000001f3d3b7812 */ /* 0x041fe200078ec0ff */
[----:B------:R-:W-:-:S05]  /*51bd0*/  IMAD.SHL.U32 R61, R61, 0x100, RZ ;  /* 0x000001003d3d7824 */ /* 0x000fca00078e00ff */
[----:B------:R-:W-:-:S05]  /*51be0*/  LOP3.LUT R61, R61, 0x600, RZ, 0xc0, !PT ;  /* 0x000006003d3d7812 */ /* 0x000fca00078ec0ff */
[----:B------:R-:W-:-:S05]  /*51bf0*/  IMAD R61, R59, 0x10, R61 ;  /* 0x000000103b3d7824 */ /* 0x000fca00078e023d */
[----:B------:R-:W-:-:S05]  /*51c00*/  LOP3.LUT R61, R61, 0x60, RZ, 0x3c, !PT ;  /* 0x000000603d3d7812 */ /* 0x000fca00078e3cff */
[----:B------:R-:W0:Y:S01]  /*51c10*/  LDS.128 R16, [R61] ;  /* 0x000000003d107984 */ /* 0x000e220000000c00 */
[----:B------:R-:W-:Y:S02]  /*51c20*/  ISETP.LT.AND P1, PT, R60, c[0x0][0x178], !P6 ;  /* 0x00005e003c007a0c */ /* 0x000fe40007721270 */
[----:B------:R-:W-:Y:S02]  /*51c30*/  ISETP.LT.AND P6, PT, R47, c[0x0][0x178], !P6 ;  /* 0x00005e002f007a0c */ /* 0x000fe400077c1270 */
[----:B--2---:R-:W-:Y:S02]  /*51c40*/  IADD3 R24, R4, c[0x0][0x198], RZ ;  /* 0x0000660004187a10 */ /* 0x004fe40007ffe0ff */
[----:B------:R-:W-:Y:S02]  /*51c50*/  ISETP.LT.AND P4, PT, R60, c[0x0][0x178], !P3 ;  /* 0x00005e003c007a0c */ /* 0x000fe40005f81270 */
[C---:B------:R-:W-:Y:S01]  /*51c60*/  IADD3 R0, R24.reuse, c[0x0][0x198], RZ ;  /* 0x0000660018007a10 */ /* 0x040fe20007ffe0ff */
[----:B------:R-:W-:Y:S01]  /*51c70*/  IMAD.WIDE R22, R24, 0x2, R2 ;  /* 0x0000000218167825 */ /* 0x000fe200078e0202 */
[----:B-1----:R-:W-:-:S02]  /*51c80*/  PRMT R40, R40, 0x7632, R40 ;  /* 0x0000763228287816 */ /* 0x002fc40000000028 */
[----:B------:R-:W-:Y:S01]  /*51c90*/  PRMT R4, R12, 0x7632, R4 ;  /* 0x000076320c047816 */ /* 0x000fe20000000004 */
[----:B------:R-:W-:Y:S01]  /*51ca0*/  IMAD.WIDE R24, R24, 0x2, R52 ;  /* 0x0000000218187825 */ /* 0x000fe200078e0234 */
[----:B------:R-:W-:-:S03]  /*51cb0*/  ISETP.LT.AND P3, PT, R47, c[0x0][0x178], !P3 ;  /* 0x00005e002f007a0c */ /* 0x000fc60005f61270 */
[----:B------:R-:W-:Y:S01]  /*51cc0*/  IMAD.WIDE R26, R0, 0x2, R2 ;  /* 0x00000002001a7825 */ /* 0x000fe200078e0202 */
[----:B------:R-:W-:Y:S01]  /*51cd0*/  @P1 STG.E.U16 [R22.64], R40 ;  /* 0x0000002816001986 */ /* 0x000fe2000c101506 */
[----:B------:R-:W-:-:S03]  /*51ce0*/  ISETP.GE.AND P1, PT, R30, c[0x0][0x17c], PT ;  /* 0x00005f001e007a0c */ /* 0x000fc60003f26270 */
[----:B------:R1:W-:Y:S01]  /*51cf0*/  @P6 STG.E.U16 [R24.64], R4 ;  /* 0x0000000418006986 */ /* 0x0003e2000c101506 */
[----:B------:R-:W-:-:S03]  /*51d00*/  ISETP.LT.AND P6, PT, R60, c[0x0][0x178], !P0 ;  /* 0x00005e003c007a0c */ /* 0x000fc600047c1270 */
[----:B------:R2:W-:Y:S01]  /*51d10*/  @P4 STG.E.U16 [R26.64], R44 ;  /* 0x0000002c1a004986 */ /* 0x0005e2000c101506 */
[----:B------:R-:W-:Y:S02]  /*51d20*/  ISETP.LT.AND P4, PT, R60, c[0x0][0x178], !P5 ;  /* 0x00005e003c007a0c */ /* 0x000fe40006f81270 */
[C---:B------:R-:W-:Y:S01]  /*51d30*/  ISETP.LT.AND P5, PT, R47.reuse, c[0x0][0x178], !P5 ;  /* 0x00005e002f007a0c */ /* 0x040fe20006fa1270 */
[----:B------:R-:W4:Y:S01]  /*51d40*/  LDL.LU R30, [R1+0x17c8] ;  /* 0x0017c800011e7983 */ /* 0x000f220000300800 */
[----:B------:R-:W-:Y:S02]  /*51d50*/  ISETP.LT.AND P0, PT, R47, c[0x0][0x178], !P0 ;  /* 0x00005e002f007a0c */ /* 0x000fe40004701270 */
[C---:B-1----:R-:W-:Y:S01]  /*51d60*/  IADD3 R24, R0.reuse, c[0x0][0x198], RZ ;  /* 0x0000660000187a10 */ /* 0x042fe20007ffe0ff */
[----:B------:R-:W-:Y:S01]  /*51d70*/  IMAD.WIDE R20, R0, 0x2, R52 ;  /* 0x0000000200147825 */ /* 0x000fe200078e0234 */
[----:B------:R-:W4:Y:S02]  /*51d80*/  LDL.LU R36, [R1+0x17dc] ;  /* 0x0017dc0001247983 */ /* 0x000f240000300800 */
[C---:B------:R-:W-:Y:S01]  /*51d90*/  IADD3 R4, R24.reuse, c[0x0][0x198], RZ ;  /* 0x0000660018047a10 */ /* 0x040fe20007ffe0ff */
[----:B------:R-:W-:Y:S01]  /*51da0*/  IMAD.WIDE R22, R24, 0x2, R2 ;  /* 0x0000000218167825 */ /* 0x000fe200078e0202 */
[----:B--2---:R-:W-:Y:S01]  /*51db0*/  PRMT R44, R44, 0x7632, R44 ;  /* 0x000076322c2c7816 */ /* 0x004fe2000000002c */
[----:B0-----:R0:W-:Y:S01]  /*51dc0*/  @P3 STG.E.U16 [R20.64], R16 ;  /* 0x0000001014003986 */ /* 0x0011e2000c101506 */
[----:B------:R-:W-:Y:S01]  /*51dd0*/  PRMT R0, R16, 0x7632, R0 ;  /* 0x0000763210007816 */ /* 0x000fe20000000000 */
[----:B------:R-:W-:-:S02]  /*51de0*/  IMAD.WIDE R24, R24, 0x2, R52 ;  /* 0x0000000218187825 */ /* 0x000fc400078e0234 */
[----:B------:R-:W2:Y:S02]  /*51df0*/  LDL.LU R32, [R1+0x17d8] ;  /* 0x0017d80001207983 */ /* 0x000ea40000300800 */
[C---:B------:R-:W-:Y:S02]  /*51e00*/  IMAD.WIDE R26, R4.reuse, 0x2, R2 ;  /* 0x00000002041a7825 */ /* 0x040fe400078e0202 */
[----:B------:R1:W-:Y:S02]  /*51e10*/  @P4 STG.E.U16 [R22.64], R44 ;  /* 0x0000002c16004986 */ /* 0x0003e4000c101506 */
[----:B0-----:R-:W-:Y:S02]  /*51e20*/  IMAD.WIDE R20, R4, 0x2, R52 ;  /* 0x0000000204147825 */ /* 0x001fe400078e0234 */
[----:B------:R0:W-:Y:S04]  /*51e30*/  @P5 STG.E.U16 [R24.64], R0 ;  /* 0x0000000018005986 */ /* 0x0001e8000c101506 */
[----:B------:R0:W-:Y:S04]  /*51e40*/  @P6 STG.E.U16 [R26.64], R33 ;  /* 0x000000211a006986 */ /* 0x0001e8000c101506 */
[----:B------:R0:W-:Y:S01]  /*51e50*/  @P0 STG.E.U16 [R20.64], R5 ;  /* 0x0000000514000986 */ /* 0x0001e2000c101506 */
[----:B---3--:R-:W-:-:S03]  /*51e60*/  ISETP.GE.AND P0, PT, R28, c[0x0][0x17c], PT ;  /* 0x00005f001c007a0c */ /* 0x008fc60003f06270 */
[----:B------:R-:W3:Y:S01]  /*51e70*/  LDL.LU R28, [R1+0x17ec] ;  /* 0x0017ec00011c7983 */ /* 0x000ee20000300800 */
[----:B------:R-:W-:Y:S02]  /*51e80*/  ISETP.GE.AND P3, PT, R31, c[0x0][0x17c], PT ;  /* 0x00005f001f007a0c */ /* 0x000fe40003f66270 */
[----:B------:R-:W-:Y:S02]  /*51e90*/  ISETP.LT.AND P5, PT, R60, c[0x0][0x178], !P2 ;  /* 0x00005e003c007a0c */ /* 0x000fe400057a1270 */
[----:B------:R-:W-:Y:S02]  /*51ea0*/  ISETP.LT.AND P4, PT, R47, c[0x0][0x178], !P2 ;  /* 0x00005e002f007a0c */ /* 0x000fe40005781270 */
[----:B------:R-:W-:Y:S02]  /*51eb0*/  IADD3 R31, R4, c[0x0][0x198], RZ ;  /* 0x00006600041f7a10 */ /* 0x000fe40007ffe0ff */
[----:B------:R-:W-:Y:S02]  /*51ec0*/  ISETP.LT.AND P6, PT, R60, c[0x0][0x178], !P1 ;  /* 0x00005e003c007a0c */ /* 0x000fe40004fc1270 */
[----:B----4-:R-:W-:-:S02]  /*51ed0*/  ISETP.GE.AND P2, PT, R29, c[0x0][0x17c], PT ;  /* 0x00005f001d007a0c */ /* 0x010fc40003f46270 */
[C---:B------:R-:W-:Y:S01]  /*51ee0*/  IADD3 R29, R31.reuse, c[0x0][0x198], RZ ;  /* 0x000066001f1d7a10 */ /* 0x040fe20007ffe0ff */
[----:B-1----:R-:W-:Y:S01]  /*51ef0*/  IMAD.WIDE R22, R31, 0x2, R2 ;  /* 0x000000021f167825 */ /* 0x002fe200078e0202 */
[----:B------:R-:W-:Y:S02]  /*51f00*/  PRMT R8, R33, 0x7632, R8 ;  /* 0x0000763221087816 */ /* 0x000fe40000000008 */
[----:B------:R-:W-:Y:S01]  /*51f10*/  PRMT R12, R5, 0x7632, R12 ;  /* 0x00007632050c7816 */ /* 0x000fe2000000000c */
[----:B0-----:R-:W-:Y:S01]  /*51f20*/  IMAD.WIDE R24, R31, 0x2, R52 ;  /* 0x000000021f187825 */ /* 0x001fe200078e0234 */
[----:B------:R-:W-:-:S03]  /*51f30*/  ISETP.LT.AND P1, PT, R47, c[0x0][0x178], !P1 ;  /* 0x00005e002f007a0c */ /* 0x000fc60004f21270 */
[C---:B------:R-:W-:Y:S01]  /*51f40*/  IMAD.WIDE R26, R29.reuse, 0x2, R2 ;  /* 0x000000021d1a7825 */ /* 0x040fe200078e0202 */
[----:B------:R0:W-:Y:S01]  /*51f50*/  @P5 STG.E.U16 [R22.64], R8 ;  /* 0x0000000816005986 */ /* 0x0001e2000c101506 */
[----:B------:R-:W-:Y:S02]  /*51f60*/  ISETP.LT.AND P5, PT, R60, c[0x0][0x178], !P3 ;  /* 0x00005e003c007a0c */ /* 0x000fe40005fa1270 */
[----:B------:R-:W-:Y:S01]  /*51f70*/  IADD3 R31, R29, c[0x0][0x198], RZ ;  /* 0x000066001d1f7a10 */ /* 0x000fe20007ffe0ff */
[----:B------:R1:W-:Y:S01]  /*51f80*/  @P4 STG.E.U16 [R24.64], R12 ;  /* 0x0000000c18004986 */ /* 0x0003e2000c101506 */
[----:B------:R-:W-:-:S03]  /*51f90*/  ISETP.LT.AND P4, PT, R47, c[0x0][0x178], !P3 ;  /* 0x00005e002f007a0c */ /* 0x000fc60005f81270 */
[----:B------:R-:W-:Y:S01]  /*51fa0*/  @P6 STG.E.U16 [R26.64], R37 ;  /* 0x000000251a006986 */ /* 0x000fe2000c101506 */
[----:B------:R-:W-:Y:S02]  /*51fb0*/  ISETP.LT.AND P6, PT, R60, c[0x0][0x178], !P2 ;  /* 0x00005e003c007a0c */ /* 0x000fe400057c1270 */
[----:B------:R-:W-:Y:S01]  /*51fc0*/  IADD3 R33, R31, c[0x0][0x198], RZ ;  /* 0x000066001f217a10 */ /* 0x000fe20007ffe0ff */
[----:B------:R-:W-:Y:S01]  /*51fd0*/  IMAD.WIDE R4, R29, 0x2, R52 ;  /* 0x000000021d047825 */ /* 0x000fe200078e0234 */
[----:B------:R-:W-:Y:S02]  /*51fe0*/  PRMT R0, R37, 0x7632, R0 ;  /* 0x0000763225007816 */ /* 0x000fe40000000000 */
[----:B0-----:R-:W-:Y:S01]  /*51ff0*/  PRMT R8, R9, 0x7632, R8 ;  /* 0x0000763209087816 */ /* 0x001fe20000000008 */
[C---:B------:R-:W-:Y:S01]  /*52000*/  IMAD.WIDE R20, R31.reuse, 0x2, R2 ;  /* 0x000000021f147825 */ /* 0x040fe200078e0202 */
[----:B------:R0:W-:Y:S03]  /*52010*/  @P1 STG.E.U16 [R4.64], R9 ;  /* 0x0000000904001986 */ /* 0x0001e6000c101506 */
[----:B------:R-:W-:Y:S01]  /*52020*/  IMAD.WIDE R22, R31, 0x2, R52 ;  /* 0x000000021f167825 */ /* 0x000fe200078e0234 */
[----:B------:R-:W-:Y:S03]  /*52030*/  @P5 STG.E.U16 [R20.64], R0 ;  /* 0x0000000014005986 */ /* 0x000fe6000c101506 */
[----:B-1----:R-:W-:Y:S01]  /*52040*/  IMAD.WIDE R24, R33, 0x2, R2 ;  /* 0x0000000221187825 */ /* 0x002fe200078e0202 */
[----:B------:R-:W-:Y:S01]  /*52050*/  ISETP.LT.AND P2, PT, R47, c[0x0][0x178], !P2 ;  /* 0x00005e002f007a0c */ /* 0x000fe20005741270 */
[----:B------:R-:W-:Y:S04]  /*52060*/  @P4 STG.E.U16 [R22.64], R8 ;  /* 0x0000000816004986 */ /* 0x000fe8000c101506 */
[----:B------:R1:W-:Y:S01]  /*52070*/  @P6 STG.E.U16 [R24.64], R41 ;  /* 0x0000002918006986 */ /* 0x0003e2000c101506 */
[----:B0-----:R-:W-:-:S07]  /*52080*/  IMAD.WIDE R4, R33, 0x2, R52 ;  /* 0x0000000221047825 */ /* 0x001fce00078e0234 */
[----:B------:R0:W-:Y:S01]  /*52090*/  @P2 STG.E.U16 [R4.64], R13 ;  /* 0x0000000d04002986 */ /* 0x0001e2000c101506 */
[----:B------:R-:W-:-:S03]  /*520a0*/  ISETP.GE.AND P3, PT, R30, c[0x0][0x17c], PT ;  /* 0x00005f001e007a0c */ /* 0x000fc60003f66270 */
[----:B------:R-:W4:Y:S04]  /*520b0*/  LDL.LU R30, [R1+0x17e8] ;  /* 0x0017e800011e7983 */ /* 0x000f280000300800 */
[----:B------:R-:W4:Y:S04]  /*520c0*/  LDL.LU R31, [R1+0x17e4] ;  /* 0x0017e400011f7983 */ /* 0x000f280000300800 */
[----:B-1----:R-:W4:Y:S01]  /*520d0*/  LDL.LU R24, [R1+0x17e0] ;  /* 0x0017e00001187983 */ /* 0x002f220000300800 */
[----:B---3--:R-:W-:-:S03]  /*520e0*/  ISETP.GE.AND P2, PT, R28, c[0x0][0x17c], PT ;  /* 0x00005f001c007a0c */ /* 0x008fc60003f46270 */
[----:B------:R-:W3:Y:S01]  /*520f0*/  LDL.LU R28, [R1+0x17d4] ;  /* 0x0017d400011c7983 */ /* 0x000ee20000300800 */
[----:B------:R-:W-:Y:S02]  /*52100*/  ISETP.LT.AND P5, PT, R60, c[0x0][0x178], !P0 ;  /* 0x00005e003c007a0c */ /* 0x000fe400047a1270 */
[----:B------:R-:W-:Y:S02]  /*52110*/  ISETP.LT.AND P4, PT, R47, c[0x0][0x178], !P0 ;  /* 0x00005e002f007a0c */ /* 0x000fe40004781270 */
[----:B------:R-:W-:Y:S02]  /*52120*/  IADD3 R27, R33, c[0x0][0x198], RZ ;  /* 0x00006600211b7a10 */ /* 0x000fe40007ffe0ff */
[----:B------:R-:W-:Y:S02]  /*52130*/  PRMT R12, R41, 0x7632, R12 ;  /* 0x00007632290c7816 */ /* 0x000fe4000000000c */
[----:B------:R-:W-:Y:S01]  /*52140*/  PRMT R0, R13, 0x7632, R0 ;  /* 0x000076320d007816 */ /* 0x000fe20000000000 */
[----:B------:R-:W-:Y:S01]  /*52150*/  IMAD.WIDE R8, R27, 0x2, R2 ;  /* 0x000000021b087825 */ /* 0x000fe200078e0202 */
[----:B------:R-:W-:-:S03]  /*52160*/  ISETP.GE.AND P1, PT, R36, c[0x0][0x17c], PT ;  /* 0x00005f0024007a0c */ /* 0x000fc60003f26270 */
[C---:B------:R-:W-:Y:S01]  /*52170*/  IMAD.WIDE R20, R27.reuse, 0x2, R52 ;  /* 0x000000021b147825 */ /* 0x040fe200078e0234 */
[C---:B------:R-:W-:Y:S01]  /*52180*/  ISETP.LT.AND P6, PT, R60.reuse, c[0x0][0x178], !P3 ;  /* 0x00005e003c007a0c */ /* 0x040fe20005fc1270 */
[----:B------:R-:W-:Y:S01]  /*52190*/  @P5 STG.E.U16 [R8.64], R12 ;  /* 0x0000000c08005986 */ /* 0x000fe2000c101506 */
[----:B------:R-:W-:Y:S02]  /*521a0*/  IADD3 R29, R27, c[0x0][0x198], RZ ;  /* 0x000066001b1d7a10 */ /* 0x000fe40007ffe0ff */
[C---:B------:R-:W-:Y:S01]  /*521b0*/  ISETP.LT.AND P3, PT, R47.reuse, c[0x0][0x178], !P3 ;  /* 0x00005e002f007a0c */ /* 0x040fe20005f61270 */
[----:B------:R1:W-:Y:S01]  /*521c0*/  @P4 STG.E.U16 [R20.64], R0 ;  /* 0x0000000014004986 */ /* 0x0003e2000c101506 */
[----:B------:R-:W-:Y:S02]  /*521d0*/  ISETP.LT.AND P5, PT, R60, c[0x0][0x178], !P1 ;  /* 0x00005e003c007a0c */ /* 0x000fe40004fa1270 */
[----:B------:R-:W-:Y:S02]  /*521e0*/  ISETP.LT.AND P4, PT, R47, c[0x0][0x178], !P1 ;  /* 0x00005e002f007a0c */ /* 0x000fe40004f81270 */
[C---:B------:R-:W-:Y:S01]  /*521f0*/  IADD3 R25, R29.reuse, c[0x0][0x198], RZ ;  /* 0x000066001d197a10 */ /* 0x040fe20007ffe0ff */
[----:B------:R-:W-:Y:S01]  /*52200*/  IMAD.WIDE R22, R29, 0x2, R2 ;  /* 0x000000021d167825 */ /* 0x000fe200078e0202 */
[----:B------:R-:W-:-:S03]  /*52210*/  PRMT R16, R45, 0x7632, R16 ;  /* 0x000076322d107816 */ /* 0x000fc60000000010 */
[----:B0-----:R-:W-:Y:S01]  /*52220*/  IMAD.WIDE R4, R29, 0x2, R52 ;  /* 0x000000021d047825 */ /* 0x001fe200078e0234 */
[----:B--2---:R-:W-:Y:S02]  /*52230*/  ISETP.GE.AND P0, PT, R32, c[0x0][0x17c], PT ;  /* 0x00005f0020007a0c */ /* 0x004fe40003f06270 */
[----:B-1----:R-:W-:Y:S01]  /*52240*/  PRMT R0, R17, 0x7632, R0 ;  /* 0x0000763211007816 */ /* 0x002fe20000000000 */
[C---:B------:R-:W-:Y:S01]  /*52250*/  IMAD.WIDE R8, R25.reuse, 0x2, R2 ;  /* 0x0000000219087825 */ /* 0x040fe200078e0202 */
[----:B------:R-:W-:Y:S03]  /*52260*/  @P6 STG.E.U16 [R22.64], R45 ;  /* 0x0000002d16006986 */ /* 0x000fe6000c101506 */
[----:B------:R-:W-:Y:S01]  /*52270*/  IMAD.WIDE R12, R25, 0x2, R52 ;  /* 0x00000002190c7825 */ /* 0x000fe200078e0234 */
[----:B------:R0:W-:Y:S01]  /*52280*/  @P3 STG.E.U16 [R4.64], R17 ;  /* 0x0000001104003986 */ /* 0x0001e2000c101506 */
[----:B------:R-:W-:-:S02]  /*52290*/  ISETP.LT.AND P6, PT, R60, c[0x0][0x178], !P0 ;  /* 0x00005e003c007a0c */ /* 0x000fc400047c1270 */
[----:B------:R-:W-:Y:S01]  /*522a0*/  ISETP.LT.AND P0, PT, R47, c[0x0][0x178], !P0 ;  /* 0x00005e002f007a0c */ /* 0x000fe20004701270 */
[----:B------:R-:W-:Y:S01]  /*522b0*/  @P5 STG.E.U16 [R8.64], R16 ;  /* 0x0000001008005986 */ /* 0x000fe2000c101506 */
[----:B------:R-:W-:-:S03]  /*522c0*/  ISETP.LT.AND P5, PT, R60, c[0x0][0x178], !P2 ;  /* 0x00005e003c007a0c */ /* 0x000fc600057a1270 */
[----:B------:R-:W-:Y:S01]  /*522d0*/  @P4 STG.E.U16 [R12.64], R0 ;  /* 0x000000000c004986 */ /* 0x000fe2000c101506 */
[----:B------:R-:W-:Y:S02]  /*522e0*/  ISETP.LT.AND P4, PT, R47, c[0x0][0x178], !P2 ;  /* 0x00005e002f007a0c */ /* 0x000fe40005781270 */
[----:B------:R-:W-:-:S05]  /*522f0*/  IADD3 R27, R25, c[0x0][0x198], RZ ;  /* 0x00006600191b7a10 */ /* 0x000fca0007ffe0ff */
[----:B------:R-:W-:-:S04]  /*52300*/  IMAD.WIDE R20, R27, 0x2, R2 ;  /* 0x000000021b147825 */ /* 0x000fc800078e0202 */
[----:B0-----:R-:W-:Y:S01]  /*52310*/  IMAD.WIDE R4, R27, 0x2, R52 ;  /* 0x000000021b047825 */ /* 0x001fe200078e0234 */
[----:B------:R0:W-:Y:S01]  /*52320*/  @P6 STG.E.U16 [R20.64], R34 ;  /* 0x0000002214006986 */ /* 0x0001e2000c101506 */
[----:B----4-:R-:W-:-:S03]  /*52330*/  ISETP.GE.AND P1, PT, R30, c[0x0][0x17c], PT ;  /* 0x00005f001e007a0c */ /* 0x010fc60003f26270 */
[----:B------:R-:W2:Y:S04]  /*52340*/  LDL.LU R30, [R1+0x17d0] ;  /* 0x0017d000011e7983 */ /* 0x000ea80000300800 */
[----:B------:R-:W4:Y:S01]  /*52350*/  LDL.LU R29, [R1+0x17c4] ;  /* 0x0017c400011d7983 */ /* 0x000f220000300800 */
[----:B------:R-:W-:-:S03]  /*52360*/  ISETP.GE.AND P2, PT, R24, c[0x0][0x17c], PT ;  /* 0x00005f0018007a0c */ /* 0x000fc60003f46270 */
[----:B------:R-:W4:Y:S04]  /*52370*/  LDL.LU R24, [R1+0x17c0] ;  /* 0x0017c00001187983 */ /* 0x000f280000300800 */
[----:B------:R1:W-:Y:S01]  /*52380*/  @P0 STG.E.U16 [R4.64], R6 ;  /* 0x0000000604000986 */ /* 0x0003e2000c101506 */
[----:B---3--:R-:W-:-:S03]  /*52390*/  ISETP.GE.AND P0, PT, R28, c[0x0][0x17c], PT ;  /* 0x00005f001c007a0c */ /* 0x008fc60003f06270 */
[----:B------:R-:W3:Y:S04]  /*523a0*/  LDL.LU R28, [R1+0x17b4] ;  /* 0x0017b400011c7983 */ /* 0x000ee80000300800 */
[----:B0-----:R-:W3:Y:S01]  /*523b0*/  LDL.LU R20, [R1+0x17a0] ;  /* 0x0017a00001147983 */ /* 0x001ee20000300800 */
[----:B------:R-:W-:Y:S02]  /*523c0*/  IADD3 R23, R27, c[0x0][0x198], RZ ;  /* 0x000066001b177a10 */ /* 0x000fe40007ffe0ff */
[----:B------:R-:W-:Y:S01]  /*523d0*/  ISETP.LT.AND P6, PT, R60, c[0x0][0x178], !P1 ;  /* 0x00005e003c007a0c */ /* 0x000fe20004fc1270 */
[----:B------:R-:W3:Y:S01]  /*523e0*/  LDL.LU R27, [R1+0x179c] ;  /* 0x00179c00011b7983 */ /* 0x000ee20000300800 */
[C---:B------:R-:W-:Y:S01]  /*523f0*/  IADD3 R25, R23.reuse, c[0x0][0x198], RZ ;  /* 0x0000660017197a10 */ /* 0x040fe20007ffe0ff */
[----:B------:R-:W-:Y:S01]  /*52400*/  IMAD.WIDE R8, R23, 0x2, R2 ;  /* 0x0000000217087825 */ /* 0x000fe200078e0202 */
[----:B------:R-:W-:-:S02]  /*52410*/  PRMT R22, R34, 0x7632, R22 ;  /* 0x0000763222167816 */ /* 0x000fc40000000016 */
[----:B------:R-:W-:Y:S01]  /*52420*/  PRMT R0, R6, 0x7632, R0 ;  /* 0x0000763206007816 */ /* 0x000fe20000000000 */
[----:B------:R-:W-:Y:S01]  /*52430*/  IMAD.WIDE R12, R23, 0x2, R52 ;  /* 0x00000002170c7825 */ /* 0x000fe200078e0234 */
[----:B------:R-:W-:Y:S01]  /*52440*/  ISETP.GE.AND P3, PT, R31, c[0x0][0x17c], PT ;  /* 0x00005f001f007a0c */ /* 0x000fe20003f66270 */
[----:B------:R0:W-:Y:S02]  /*52450*/  @P5 STG.E.U16 [R8.64], R22 ;  /* 0x0000001608005986 */ /* 0x0001e4000c101506 */
[----:B------:R-:W-:Y:S01]  /*52460*/  IMAD.WIDE R16, R25, 0x2, R2 ;  /* 0x0000000219107825 */ /* 0x000fe200078e0202 */
[C---:B------:R-:W-:Y:S01]  /*52470*/  ISETP.LT.AND P1, PT, R47.reuse, c[0x0][0x178], !P1 ;  /* 0x00005e002f007a0c */ /* 0x040fe20004f21270 */
[----:B------:R0:W-:Y:S01]  /*52480*/  @P4 STG.E.U16 [R12.64], R0 ;  /* 0x000000000c004986 */ /* 0x0001e2000c101506 */
[----:B------:R-:W-:Y:S02]  /*52490*/  ISETP.LT.AND P5, PT, R60, c[0x0][0x178], !P3 ;  /* 0x00005e003c007a0c */ /* 0x000fe40005fa1270 */
[----:B------:R-:W-:Y:S01]  /*524a0*/  ISETP.LT.AND P4, PT, R47, c[0x0][0x178], !P3 ;  /* 0x00005e002f007a0c */ /* 0x000fe20005f81270 */
[----:B------:R0:W-:Y:S01]  /*524b0*/  @P6 STG.E.U16 [R16.64], R38 ;  /* 0x0000002610006986 */ /* 0x0001e2000c101506 */
[----:B------:R-:W-:-:S02]  /*524c0*/  IADD3 R21, R25, c[0x0][0x198], RZ ;  /* 0x0000660019157a10 */ /* 0x000fc40007ffe0ff */
[----:B------:R-:W-:Y:S01]  /*524d0*/  ISETP.LT.AND P6, PT, R60, c[0x0][0x178], !P2 ;  /* 0x00005e003c007a0c */ /* 0x000fe200057c1270 */
[----:B-1----:R-:W-:Y:S01]  /*524e0*/  IMAD.WIDE R4, R25, 0x2, R52 ;  /* 0x0000000219047825 */ /* 0x002fe200078e0234 */
[C---:B------:R-:W-:Y:S02]  /*524f0*/  IADD3 R23, R21.reuse, c[0x0][0x198], RZ ;  /* 0x0000660015177a10 */ /* 0x040fe40007ffe0ff */
[----:B------:R-:W-:Y:S01]  /*52500*/  PRMT R6, R38, 0x7632, R6 ;  /* 0x0000763226067816 */ /* 0x000fe20000000006 */
[----:B0-----:R-:W-:Y:S01]  /*52510*/  IMAD.WIDE R8, R21, 0x2, R2 ;  /* 0x0000000215087825 */ /* 0x001fe200078e0202 */
[----:B------:R-:W-:-:S03]  /*52520*/  PRMT R0, R10, 0x7632, R0 ;  /* 0x000076320a007816 */ /* 0x000fc60000000000 */
[----:B------:R-:W-:Y:S01]  /*52530*/  IMAD.WIDE R12, R21, 0x2, R52 ;  /* 0x00000002150c7825 */ /* 0x000fe200078e0234 */
[----:B------:R0:W-:Y:S01]  /*52540*/  @P1 STG.E.U16 [R4.64], R10 ;  /* 0x0000000a04001986 */ /* 0x0001e2000c101506 */
[----:B------:R-:W-:Y:S02]  /*52550*/  ISETP.LT.AND P2, PT, R47, c[0x0][0x178], !P2 ;  /* 0x00005e002f007a0c */ /* 0x000fe40005741270 */
[----:B------:R-:W-:Y:S01]  /*52560*/  IMAD.WIDE R16, R23, 0x2, R2 ;  /* 0x0000000217107825 */ /* 0x000fe200078e0202 */
[----:B------:R1:W-:Y:S01]  /*52570*/  @P5 STG.E.U16 [R8.64], R6 ;  /* 0x0000000608005986 */ /* 0x0003e2000c101506 */
[----:B------:R-:W-:-:S03]  /*52580*/  ISETP.LT.AND P5, PT, R60, c[0x0][0x178], !P0 ;  /* 0x00005e003c007a0c */ /* 0x000fc600047a1270 */
[----:B------:R1:W-:Y:S01]  /*52590*/  @P4 STG.E.U16 [R12.64], R0 ;  /* 0x000000000c004986 */ /* 0x0003e2000c101506 */
[----:B------:R-:W-:Y:S02]  /*525a0*/  ISETP.LT.AND P4, PT, R47, c[0x0][0x178], !P0 ;  /* 0x00005e002f007a0c */ /* 0x000fe40004781270 */
[C---:B------:R-:W-:Y:S01]  /*525b0*/  IADD3 R21, R23.reuse, c[0x0][0x198], RZ ;  /* 0x0000660017157a10 */ /* 0x040fe20007ffe0ff */
[----:B------:R1:W-:Y:S01]  /*525c0*/  @P6 STG.E.U16 [R16.64], R42 ;  /* 0x0000002a10006986 */ /* 0x0003e2000c101506 */
[----:B0-----:R-:W-:Y:S02]  /*525d0*/  IMAD.WIDE R4, R23, 0x2, R52 ;  /* 0x0000000217047825 */ /* 0x001fe400078e0234 */
[C---:B------:R-:W-:Y:S02]  /*525e0*/  IADD3 R25, R21.reuse, c[0x0][0x198], RZ ;  /* 0x0000660015197a10 */ /* 0x040fe40007ffe0ff */
[----:B------:R-:W-:Y:S01]  /*525f0*/  PRMT R10, R42, 0x7632, R10 ;  /* 0x000076322a0a7816 */ /* 0x000fe2000000000a */
[C---:B-1----:R-:W-:Y:S01]  /*52600*/  IMAD.WIDE R8, R21.reuse, 0x2, R2 ;  /* 0x0000000215087825 */ /* 0x042fe200078e0202 */
[----:B------:R-:W-:Y:S01]  /*52610*/  PRMT R6, R14, 0x7632, R6 ;  /* 0x000076320e067816 */ /* 0x000fe20000000006 */
[----:B------:R0:W-:Y:S02]  /*52620*/  @P2 STG.E.U16 [R4.64], R14 ;  /* 0x0000000e04002986 */ /* 0x0001e4000c101506 */
[----:B------:R-:W-:-:S02]  /*52630*/  IMAD.WIDE R12, R21, 0x2, R52 ;  /* 0x00000002150c7825 */ /* 0x000fc400078e0234 */
[----:B------:R-:W-:Y:S02]  /*52640*/  @P5 STG.E.U16 [R8.64], R10 ;  /* 0x0000000a08005986 */ /* 0x000fe4000c101506 */
[----:B------:R-:W-:Y:S01]  /*52650*/  IMAD.WIDE R16, R25, 0x2, R2 ;  /* 0x0000000219107825 */ /* 0x000fe200078e0202 */
[----:B--2---:R-:W-:-:S04]  /*52660*/  ISETP.GE.AND P3, PT, R30, c[0x0][0x17c], PT ;  /* 0x00005f001e007a0c */ /* 0x004fc80003f66270 */
[----:B------:R-:W-:Y:S02]  /*52670*/  ISETP.LT.AND P6, PT, R60, c[0x0][0x178], !P3 ;  /* 0x00005e003c007a0c */ /* 0x000fe40005fc1270 */
[----:B------:R-:W-:Y:S02]  /*52680*/  ISETP.LT.AND P3, PT, R47, c[0x0][0x178], !P3 ;  /* 0x00005e002f007a0c */ /* 0x000fe40005f61270 */
[----:B----4-:R-:W-:Y:S02]  /*52690*/  ISETP.GE.AND P0, PT, R24, c[0x0][0x17c], PT ;  /* 0x00005f0018007a0c */ /* 0x010fe40003f06270 */
[----:B------:R-:W2:Y:S01]  /*526a0*/  LDL.LU R24, [R1+0x1798] ;  /* 0x0017980001187983 */ /* 0x000ea20000300800 */
[----:B------:R-:W-:Y:S01]  /*526b0*/  ISETP.GE.AND P1, PT, R29, c[0x0][0x17c], PT ;  /* 0x00005f001d007a0c */ /* 0x000fe20003f26270 */
[----:B0-----:R-:W-:Y:S02]  /*526c0*/  IMAD.WIDE R4, R25, 0x2, R52 ;  /* 0x0000000219047825 */ /* 0x001fe400078e0234 */
[----:B------:R0:W-:Y:S01]  /*526d0*/  @P4 STG.E.U16 [R12.64], R6 ;  /* 0x000000060c004986 */ /* 0x0001e2000c101506 */
[----:B------:R-:W-:-:S02]  /*526e0*/  ISETP.LT.AND P5, PT, R60, c[0x0][0x178], !P1 ;  /* 0x00005e003c007a0c */ /* 0x000fc40004fa1270 */
[----:B------:R-:W-:Y:S01]  /*526f0*/  ISETP.LT.AND P4, PT, R47, c[0x0][0x178], !P1 ;  /* 0x00005e002f007a0c */ /* 0x000fe20004f81270 */
[----:B------:R-:W4:Y:S04]  /*52700*/  LDL.LU R22, [R1+0x1794] ;  /* 0x0017940001167983 */ /* 0x000f280000300800 */
[----:B------:R-:W-:Y:S01]  /*52710*/  @P6 STG.E.U16 [R16.64], R46 ;  /* 0x0000002e10006986 */ /* 0x000fe2000c101506 */
[----:B0-----:R-:W-:-:S03]  /*52720*/  PRMT R6, R18, 0x7632, R6 ;  /* 0x0000763212067816 */ /* 0x001fc60000000006 */
[----:B------:R0:W-:Y:S01]  /*52730*/  @P3 STG.E.U16 [R4.64], R18 ;  /* 0x0000001204003986 */ /* 0x0001e2000c101506 */
[----:B---3--:R-:W-:-:S03]  /*52740*/  ISETP.GE.AND P1, PT, R20, c[0x0][0x17c], PT ;  /* 0x00005f0014007a0c */ /* 0x008fc60003f26270 */
[----:B------:R-:W3:Y:S04]  /*52750*/  LDL.LU R20, [R1+0x1780] ;  /* 0x0017800001147983 */ /* 0x000ee80000300800 */
[----:B0-----:R-:W3:Y:S01]  /*52760*/  LDL.LU R18, [R1+0x1774] ;  /* 0x0017740001127983 */ /* 0x001ee20000300800 */
[----:B------:R-:W-:Y:S02]  /*52770*/  IADD3 R21, R25, c[0x0][0x198], RZ ;  /* 0x0000660019157a10 */ /* 0x000fe40007ffe0ff */
[----:B------:R-:W-:Y:S02]  /*52780*/  ISETP.LT.AND P6, PT, R60, c[0x0][0x178], !P0 ;  /* 0x00005e003c007a0c */ /* 0x000fe400047c1270 */
[C---:B------:R-:W-:Y:S01]  /*52790*/  IADD3 R23, R21.reuse, c[0x0][0x198], RZ ;  /* 0x0000660015177a10 */ /* 0x040fe20007ffe0ff */
[----:B------:R-:W-:Y:S01]  /*527a0*/  IMAD.WIDE R8, R21, 0x2, R2 ;  /* 0x0000000215087825 */ /* 0x000fe200078e0202 */
[----:B------:R-:W-:-:S02]  /*527b0*/  PRMT R0, R46, 0x7632, R0 ;  /* 0x000076322e007816 */ /* 0x000fc40000000000 */
[----:B------:R-:W-:Y:S01]  /*527c0*/  ISETP.GE.AND P2, PT, R28, c[0x0][0x17c], PT ;  /* 0x00005f001c007a0c */ /* 0x000fe20003f46270 */
[----:B------:R-:W-:Y:S01]  /*527d0*/  IMAD.WIDE R12, R21, 0x2, R52 ;  /* 0x00000002150c7825 */ /* 0x000fe200078e0234 */
[----:B------:R-:W-:-:S03]  /*527e0*/  ISETP.LT.AND P0, PT, R47, c[0x0][0x178], !P0 ;  /* 0x00005e002f007a0c */ /* 0x000fc60004701270 */
[C---:B------:R-:W-:Y:S01]  /*527f0*/  IMAD.WIDE R16, R23.reuse, 0x2, R2 ;  /* 0x0000000217107825 */ /* 0x040fe200078e0202 */
[----:B------:R0:W-:Y:S01]  /*52800*/  @P5 STG.E.U16 [R8.64], R0 ;  /* 0x0000000008005986 */ /* 0x0001e2000c101506 */
[----:B------:R-:W-:Y:S02]  /*52810*/  ISETP.LT.AND P5, PT, R60, c[0x0][0x178], !P2 ;  /* 0x00005e003c007a0c */ /* 0x000fe400057a1270 */
[----:B------:R-:W-:Y:S01]  /*52820*/  IADD3 R21, R23, c[0x0][0x198], RZ ;  /* 0x0000660017157a10 */ /* 0x000fe20007ffe0ff */
[----:B------:R1:W-:Y:S01]  /*52830*/  @P4 STG.E.U16 [R12.64], R6 ;  /* 0x000000060c004986 */ /* 0x0003e2000c101506 */
[----:B------:R-:W-:-:S03]  /*52840*/  ISETP.LT.AND P4, PT, R47, c[0x0][0x178], !P2 ;  /* 0x00005e002f007a0c */ /* 0x000fc60005781270 */
[----:B------:R1:W-:Y:S01]  /*52850*/  @P6 STG.E.U16 [R16.64], R35 ;  /* 0x0000002310006986 */ /* 0x0003e2000c101506 */
[----:B------:R-:W-:Y:S02]  /*52860*/  ISETP.LT.AND P6, PT, R60, c[0x0][0x178], !P1 ;  /* 0x00005e003c007a0c */ /* 0x000fe40004fc1270 */
[----:B------:R-:W-:Y:S01]  /*52870*/  IADD3 R25, R21, c[0x0][0x198], RZ ;  /* 0x0000660015197a10 */ /* 0x000fe20007ffe0ff */
[----:B------:R-:W-:Y:S01]  /*52880*/  IMAD.WIDE R4, R23, 0x2, R52 ;  /* 0x0000000217047825 */ /* 0x000fe200078e0234 */
[----:B------:R-:W-:-:S03]  /*52890*/  PRMT R10, R35, 0x7632, R10 ;  /* 0x00007632230a7816 */ /* 0x000fc6000000000a */
[----:B0-----:R-:W-:Y:S01]  /*528a0*/  IMAD.WIDE R8, R21, 0x2, R2 ;  /* 0x0000000215087825 */ /* 0x001fe200078e0202 */
[----:B-1----:R-:W-:Y:S02]  /*528b0*/  PRMT R6, R7, 0x7632, R6 ;  /* 0x0000763207067816 */ /* 0x002fe40000000006 */
[----:B------:R-:W-:Y:S01]  /*528c0*/  ISETP.GE.AND P3, PT, R27, c[0x0][0x17c], PT ;  /* 0x00005f001b007a0c */ /* 0x000fe20003f66270 */
[----:B------:R-:W-:Y:S01]  /*528d0*/  IMAD.WIDE R12, R21, 0x2, R52 ;  /* 0x00000002150c7825 */ /* 0x000fe200078e0234 */
[----:B------:R0:W-:Y:S01]  /*528e0*/  @P0 STG.E.U16 [R4.64], R7 ;  /* 0x0000000704000986 */ /* 0x0001e2000c101506 */
[----:B------:R-:W-:Y:S02]  /*528f0*/  ISETP.LT.AND P1, PT, R47, c[0x0][0x178], !P1 ;  /* 0x00005e002f007a0c */ /* 0x000fe40004f21270 */
[----:B------:R-:W-:Y:S01]  /*52900*/  IMAD.WIDE R16, R25, 0x2, R2 ;  /* 0x0000000219107825 */ /* 0x000fe200078e0202 */
[----:B------:R1:W-:Y:S01]  /*52910*/  @P5 STG.E.U16 [R8.64], R10 ;  /* 0x0000000a08005986 */ /* 0x0003e2000c101506 */
[----:B------:R-:W-:-:S02]  /*52920*/  ISETP.LT.AND P5, PT, R60, c[0x0][0x178], !P3 ;  /* 0x00005e003c007a0c */ /* 0x000fc40005fa1270 */
[----:B------:R-:W-:Y:S01]  /*52930*/  IADD3 R21, R25, c[0x0][0x198], RZ ;  /* 0x0000660019157a10 */ /* 0x000fe20007ffe0ff */
[----:B------:R1:W-:Y:S01]  /*52940*/  @P4 STG.E.U16 [R12.64], R6 ;  /* 0x000000060c004986 */ /* 0x0003e2000c101506 */
[----:B------:R-:W-:-:S03]  /*52950*/  ISETP.LT.AND P4, PT, R47, c[0x0][0x178], !P3 ;  /* 0x00005e002f007a0c */ /* 0x000fc60005f81270 */
[----:B------:R2:W-:Y:S01]  /*52960*/  @P6 STG.E.U16 [R16.64], R39 ;  /* 0x0000002710006986 */ /* 0x0005e2000c101506 */
[----:B------:R-:W-:Y:S01]  /*52970*/  IADD3 R23, R21, c[0x0][0x198], RZ ;  /* 0x0000660015177a10 */ /* 0x000fe20007ffe0ff */
[----:B0-----:R-:W-:Y:S01]  /*52980*/  IMAD.WIDE R4, R25, 0x2, R52 ;  /* 0x0000000219047825 */ /* 0x001fe200078e0234 */
[----:B------:R-:W-:Y:S02]  /*52990*/  PRMT R0, R39, 0x7632, R0 ;  /* 0x0000763227007816 */ /* 0x000fe40000000000 */
[----:B-1----:R-:W-:Y:S01]  /*529a0*/  PRMT R10, R11, 0x7632, R10 ;  /* 0x000076320b0a7816 */ /* 0x002fe2000000000a */
[C---:B------:R-:W-:Y:S01]  /*529b0*/  IMAD.WIDE R8, R21.reuse, 0x2, R52 ;  /* 0x0000000215087825 */ /* 0x040fe200078e0234 */
[----:B------:R0:W-:Y:S03]  /*529c0*/  @P1 STG.E.U16 [R4.64], R11 ;  /* 0x0000000b04001986 */ /* 0x0001e6000c101506 */
[----:B------:R-:W-:-:S04]  /*529d0*/  IMAD.WIDE R6, R21, 0x2, R2 ;  /* 0x0000000215067825 */ /* 0x000fc800078e0202 */
[----:B------:R-:W-:Y:S01]  /*529e0*/  IMAD.WIDE R12, R23, 0x2, R2 ;  /* 0x00000002170c7825 */ /* 0x000fe200078e0202 */
[----:B------:R1:W-:Y:S01]  /*529f0*/  @P5 STG.E.U16 [R6.64], R0 ;  /* 0x0000000006005986 */ /* 0x0003e2000c101506 */
[----:B--2---:R-:W-:-:S04]  /*52a00*/  ISETP.GE.AND P2, PT, R24, c[0x0][0x17c], PT ;  /* 0x00005f0018007a0c */ /* 0x004fc80003f46270 */
[----:B------:R-:W-:Y:S01]  /*52a10*/  ISETP.LT.AND P6, PT, R60, c[0x0][0x178], !P2 ;  /* 0x00005e003c007a0c */ /* 0x000fe200057c1270 */
[----:B------:R2:W-:Y:S01]  /*52a20*/  @P4 STG.E.U16 [R8.64], R10 ;  /* 0x0000000a08004986 */ /* 0x0005e2000c101506 */
[----:B----4-:R-:W-:Y:S02]  /*52a30*/  ISETP.GE.AND P0, PT, R22, c[0x0][0x17c], PT ;  /* 0x00005f0016007a0c */ /* 0x010fe40003f06270 */
[----:B------:R-:W-:-:S09]  /*52a40*/  ISETP.LT.AND P2, PT, R47, c[0x0][0x178], !P2 ;  /* 0x00005e002f007a0c */ /* 0x000fd20005741270 */
[----:B------:R4:W-:Y:S01]  /*52a50*/  @P6 STG.E.U16 [R12.64], R43 ;  /* 0x0000002b0c006986 */ /* 0x0009e2000c101506 */
[----:B------:R-:W-:Y:S02]  /*52a60*/  ISETP.LT.AND P6, PT, R60, c[0x0][0x178], !P0 ;  /* 0x00005e003c007a0c */ /* 0x000fe400047c1270 */
[----:B------:R-:W-:Y:S02]  /*52a70*/  ISETP.LT.AND P0, PT, R47, c[0x0][0x178], !P0 ;  /* 0x00005e002f007a0c */ /* 0x000fe40004701270 */
[----:B---3--:R-:W-:Y:S02]  /*52a80*/  ISETP.GE.AND P3, PT, R20, c[0x0][0x17c], PT ;  /* 0x00005f0014007a0c */ /* 0x008fe40003f66270 */
[----:B------:R-:W-:Y:S02]  /*52a90*/  ISETP.GE.AND P1, PT, R18, c[0x0][0x17c], PT ;  /* 0x00005f0012007a0c */ /* 0x000fe40003f26270 */
[C---:B------:R-:W-:Y:S02]  /*52aa0*/  ISETP.LT.AND P5, PT, R60.reuse, c[0x0][0x178], !P3 ;  /* 0x00005e003c007a0c */ /* 0x040fe40005fa1270 */
[----:B------:R-:W-:-:S02]  /*52ab0*/  ISETP.LT.AND P4, PT, R60, c[0x0][0x178], !P1 ;  /* 0x00005e003c007a0c */ /* 0x000fc40004f81270 */
[C---:B------:R-:W-:Y:S02]  /*52ac0*/  ISETP.LT.AND P1, PT, R47.reuse, c[0x0][0x178], !P1 ;  /* 0x00005e002f007a0c */ /* 0x040fe40004f21270 */
[----:B------:R-:W-:Y:S02]  /*52ad0*/  ISETP.LT.AND P3, PT, R47, c[0x0][0x178], !P3 ;  /* 0x00005e002f007a0c */ /* 0x000fe40005f61270 */
[----:B------:R-:W3:Y:S01]  /*52ae0*/  LDL.LU R47, [R1+0x17f0] ;  /* 0x0017f000012f7983 */ /* 0x000ee20000300800 */
[C---:B------:R-:W-:Y:S01]  /*52af0*/  IADD3 R17, R23.reuse, c[0x0][0x198], RZ ;  /* 0x0000660017117a10 */ /* 0x040fe20007ffe0ff */
[----:B0-----:R-:W-:-:S03]  /*52b00*/  IMAD.WIDE R4, R23, 0x2, R52 ;  /* 0x0000000217047825 */ /* 0x001fc600078e0234 */
[C---:B------:R-:W-:Y:S01]  /*52b10*/  IADD3 R21, R17.reuse, c[0x0][0x198], RZ ;  /* 0x0000660011157a10 */ /* 0x040fe20007ffe0ff */
[----:B-1----:R-:W-:Y:S01]  /*52b20*/  IMAD.WIDE R6, R17, 0x2, R2 ;  /* 0x0000000211067825 */ /* 0x002fe200078e0202 */
[----:B------:R-:W-:Y:S02]  /*52b30*/  PRMT R0, R43, 0x7632, R0 ;  /* 0x000076322b007816 */ /* 0x000fe40000000000 */
[----:B------:R-:W-:Y:S01]  /*52b40*/  IADD3 R23, R21, c[0x0][0x198], RZ ;  /* 0x0000660015177a10 */ /* 0x000fe20007ffe0ff */
[----:B--2---:R-:W-:Y:S01]  /*52b50*/  IMAD.WIDE R8, R17, 0x2, R52 ;  /* 0x0000000211087825 */ /* 0x004fe200078e0234 */
[----:B------:R-:W-:Y:S01]  /*52b60*/  PRMT R14, R15, 0x7632, R14 ;  /* 0x000076320f0e7816 */ /* 0x000fe2000000000e */
[----:B------:R3:W-:Y:S02]  /*52b70*/  @P2 STG.E.U16 [R4.64], R15 ;  /* 0x0000000f04002986 */ /* 0x0007e4000c101506 */
[C---:B------:R-:W-:Y:S02]  /*52b80*/  IMAD.WIDE R10, R21.reuse, 0x2, R2 ;  /* 0x00000002150a7825 */ /* 0x040fe400078e0202 */
[----:B------:R0:W-:Y:S02]  /*52b90*/  @P6 STG.E.U16 [R6.64], R0 ;  /* 0x0000000006006986 */ /* 0x0001e4000c101506 */
[----:B----4-:R-:W-:-:S02]  /*52ba0*/  IMAD.WIDE R12, R21, 0x2, R52 ;  /* 0x00000002150c7825 */ /* 0x010fc400078e0234 */
[----:B------:R0:W-:Y:S02]  /*52bb0*/  @P0 STG.E.U16 [R8.64], R14 ;  /* 0x0000000e08000986 */ /* 0x0001e4000c101506 */
[----:B------:R-:W-:-:S04]  /*52bc0*/  IMAD.WIDE R2, R23, 0x2, R2 ;  /* 0x0000000217027825 */ /* 0x000fc800078e0202 */
[----:B------:R-:W-:Y:S01]  /*52bd0*/  IMAD.WIDE R52, R23, 0x2, R52 ;  /* 0x0000000217347825 */ /* 0x000fe200078e0234 */
[----:B---3--:R-:W-:Y:S01]  /*52be0*/  PRMT R5, R47, 0x7632, R5 ;  /* 0x000076322f057816 */ /* 0x008fe20000000005 */
[----:B------:R0:W-:Y:S04]  /*52bf0*/  @P5 STG.E.U16 [R10.64], R47 ;  /* 0x0000002f0a005986 */ /* 0x0001e8000c101506 */
[----:B------:R0:W-:Y:S04]  /*52c00*/  @P3 STG.E.U16 [R12.64], R19 ;  /* 0x000000130c003986 */ /* 0x0001e8000c101506 */
[----:B------:R0:W-:Y:S01]  /*52c10*/  @P4 STG.E.U16 [R2.64], R5 ;  /* 0x0000000502004986 */ /* 0x0001e2000c101506 */
[----:B------:R-:W-:Y:S05]  /*52c20*/  @!P1 EXIT ;  /* 0x000000000000994d */ /* 0x000fea0003800000 */
[----:B------:R-:W-:-:S05]  /*52c30*/  PRMT R26, R19, 0x7632, R26 ;  /* 0x00007632131a7816 */ /* 0x000fca000000001a */
[----:B------:R-:W-:Y:S01]  /*52c40*/  STG.E.U16 [R52.64], R26 ;  /* 0x0000001a34007986 */ /* 0x000fe2000c101506 */
[----:B------:R-:W-:Y:S05]  /*52c50*/  EXIT ;  /* 0x000000000000794d */ /* 0x000fea0003800000 */
.L_x_4:
[----:B------:R-:W-:-:S00]  /*52c60*/  BRA `(.L_x_4) ;  /* 0xfffffff000007947 */ /* 0x000fc0000383ffff */
[----:B------:R-:W-:-:S00]  /*52c70*/  NOP ;  /* 0x0000000000007918 */ /* 0x000fc00000000000 */
        /* <DEDUP_REMOVED lines=8> */
.L_x_5:


//--------------------- .nv.shared.matmul_kernel  --------------------------
	.section	.nv.shared.matmul_kernel,"aw",@nobits
	.sectionflags	@""
	.align	16
